	.target	sm_90a

	.elftype	@"ET_EXEC"


//--------------------- .note.nv.tkinfo           --------------------------
	.section	.note.nv.tkinfo,"",@"SHT_NOTE"
	.sectionflags	@"SHF_NOTE_NV_TKINFO"
	.tkinfo
        /*0018*/ 	.word	0x00000002
        /*0030*/ 	.string	""
        /*0030*/ 	.string	"ptxas"
        /*0030*/ 	.string	"Cuda compilation tools, release 13.0, V13.0.88"
        /*0030*/ 	.string	"Build cuda_13.0.r13.0/compiler.36424714_0"
        /*0030*/ 	.string	"-v  -suppress-debug-info  -lineinfo  -arch sm_90a "



//--------------------- .note.nv.cuinfo           --------------------------
	.section	.note.nv.cuinfo,"",@"SHT_NOTE"
	.sectionflags	@"SHF_NOTE_NV_CUINFO"
        /*0018*/ 	.short	0x0002
        /*001a*/ 	.short	0x005a
        /*001c*/ 	.short	0x0082
	.zero		2


//--------------------- .nv.info                  --------------------------
	.section	.nv.info,"",@"SHT_CUDA_INFO"
	.align	4


	//----- nvinfo : EIATTR_REGCOUNT
	.align		4
        /*0000*/ 	.byte	0x04, 0x2f
        /*0002*/ 	.short	(.L_1 - .L_0)
	.align		4
.L_0:
        /*0004*/ 	.word	index@(matmul_kernel)
        /*0008*/ 	.word	0x000000ff


	//----- nvinfo : EIATTR_FRAME_SIZE
	.align		4
.L_1:
        /*000c*/ 	.byte	0x04, 0x11
        /*000e*/ 	.short	(.L_3 - .L_2)
	.align		4
.L_2:
        /*0010*/ 	.word	index@(matmul_kernel)
        /*0014*/ 	.word	0x00002220


	//----- nvinfo : EIATTR_MIN_STACK_SIZE
	.align		4
.L_3:
        /*0018*/ 	.byte	0x04, 0x12
        /*001a*/ 	.short	(.L_5 - .L_4)
	.align		4
.L_4:
        /*001c*/ 	.word	index@(matmul_kernel)
        /*0020*/ 	.word	0x00002220
.L_5:


//--------------------- .nv.compat                --------------------------
	.section	.nv.compat,"",@"SHT_CUDA_COMPAT_INFO"
	.align	4
        /*0000*/ 	.byte	0x02, 0x09, 0x01, 0x00, 0x02, 0x02, 0x04, 0x00, 0x02, 0x05, 0x05, 0x00, 0x03, 0x07, 0x01, 0x01
        /*0010*/ 	.byte	0x02, 0x03, 0x00, 0x00, 0x02, 0x06, 0x01, 0x00, 0x04, 0x0b, 0x08, 0x00, 0x00, 0x00, 0x00, 0x00
        /*0020*/ 	.byte	0x00, 0x00, 0x00, 0x00


//--------------------- .nv.info.matmul_kernel    --------------------------
	.section	.nv.info.matmul_kernel,"",@"SHT_CUDA_INFO"
	.sectionflags	@""
	.align	4


	//----- nvinfo : EIATTR_CUDA_API_VERSION
	.align		4
        /*0000*/ 	.byte	0x04, 0x37
        /*0002*/ 	.short	(.L_7 - .L_6)
.L_6:
        /*0004*/ 	.word	0x00000082


	//----- nvinfo : EIATTR_KPARAM_INFO
	.align		4
.L_7:
        /*0008*/ 	.byte	0x04, 0x17
        /*000a*/ 	.short	(.L_9 - .L_8)
.L_8:
        /*000c*/ 	.word	0x00000000
        /*0010*/ 	.short	0x000d
        /*0012*/ 	.short	0x0048
        /*0014*/ 	.byte	0x00, 0xf4, 0x21, 0x00


	//----- nvinfo : EIATTR_KPARAM_INFO
	.align		4
.L_9:
        /*0018*/ 	.byte	0x04, 0x17
        /*001a*/ 	.short	(.L_11 - .L_10)
.L_10:
        /*001c*/ 	.word	0x00000000
        /*0020*/ 	.short	0x000c
        /*0022*/ 	.short	0x0040
        /*0024*/ 	.byte	0x00, 0xf4, 0x21, 0x00


	//----- nvinfo : EIATTR_KPARAM_INFO
	.align		4
.L_11:
        /*0028*/ 	.byte	0x04, 0x17
        /*002a*/ 	.short	(.L_13 - .L_12)
.L_12:
        /*002c*/ 	.word	0x00000000
        /*0030*/ 	.short	0x000b
        /*0032*/ 	.short	0x0038
        /*0034*/ 	.byte	0x00, 0xf0, 0x11, 0x00


	//----- nvinfo : EIATTR_KPARAM_INFO
	.align		4
.L_13:
        /*0038*/ 	.byte	0x04, 0x17
        /*003a*/ 	.short	(.L_15 - .L_14)
.L_14:
        /*003c*/ 	.word	0x00000000
        /*0040*/ 	.short	0x000a
        /*0042*/ 	.short	0x0034
        /*0044*/ 	.byte	0x00, 0xf0, 0x11, 0x00


	//----- nvinfo : EIATTR_KPARAM_INFO
	.align		4
.L_15:
        /*0048*/ 	.byte	0x04, 0x17
        /*004a*/ 	.short	(.L_17 - .L_16)
.L_16:
        /*004c*/ 	.word	0x00000000
        /*0050*/ 	.short	0x0009
        /*0052*/ 	.short	0x0030
        /*0054*/ 	.byte	0x00, 0xf0, 0x11, 0x00


	//----- nvinfo : EIATTR_KPARAM_INFO
	.align		4
.L_17:
        /*0058*/ 	.byte	0x04, 0x17
        /*005a*/ 	.short	(.L_19 - .L_18)
.L_18:
        /*005c*/ 	.word	0x00000000
        /*0060*/ 	.short	0x0008
        /*0062*/ 	.short	0x002c
        /*0064*/ 	.byte	0x00, 0xf0, 0x11, 0x00


	//----- nvinfo : EIATTR_KPARAM_INFO
	.align		4
.L_19:
        /*0068*/ 	.byte	0x04, 0x17
        /*006a*/ 	.short	(.L_21 - .L_20)
.L_20:
        /*006c*/ 	.word	0x00000000
        /*0070*/ 	.short	0x0007
        /*0072*/ 	.short	0x0028
        /*0074*/ 	.byte	0x00, 0xf0, 0x11, 0x00


	//----- nvinfo : EIATTR_KPARAM_INFO
	.align		4
.L_21:
        /*0078*/ 	.byte	0x04, 0x17
        /*007a*/ 	.short	(.L_23 - .L_22)
.L_22:
        /*007c*/ 	.word	0x00000000
        /*0080*/ 	.short	0x0006
        /*0082*/ 	.short	0x0024
        /*0084*/ 	.byte	0x00, 0xf0, 0x11, 0x00


	//----- nvinfo : EIATTR_KPARAM_INFO
	.align		4
.L_23:
        /*0088*/ 	.byte	0x04, 0x17
        /*008a*/ 	.short	(.L_25 - .L_24)
.L_24:
        /*008c*/ 	.word	0x00000000
        /*0090*/ 	.short	0x0005
        /*0092*/ 	.short	0x0020
        /*0094*/ 	.byte	0x00, 0xf0, 0x11, 0x00


	//----- nvinfo : EIATTR_KPARAM_INFO
	.align		4
.L_25:
        /*0098*/ 	.byte	0x04, 0x17
        /*009a*/ 	.short	(.L_27 - .L_26)
.L_26:
        /*009c*/ 	.word	0x00000000
        /*00a0*/ 	.short	0x0004
        /*00a2*/ 	.short	0x001c
        /*00a4*/ 	.byte	0x00, 0xf0, 0x11, 0x00


	//----- nvinfo : EIATTR_KPARAM_INFO
	.align		4
.L_27:
        /*00a8*/ 	.byte	0x04, 0x17
        /*00aa*/ 	.short	(.L_29 - .L_28)
.L_28:
        /*00ac*/ 	.word	0x00000000
        /*00b0*/ 	.short	0x0003
        /*00b2*/ 	.short	0x0018
        /*00b4*/ 	.byte	0x00, 0xf0, 0x11, 0x00


	//----- nvinfo : EIATTR_KPARAM_INFO
	.align		4
.L_29:
        /*00b8*/ 	.byte	0x04, 0x17
        /*00ba*/ 	.short	(.L_31 - .L_30)
.L_30:
        /*00bc*/ 	.word	0x00000000
        /*00c0*/ 	.short	0x0002
        /*00c2*/ 	.short	0x0010
        /*00c4*/ 	.byte	0x00, 0xf4, 0x21, 0x00


	//----- nvinfo : EIATTR_KPARAM_INFO
	.align		4
.L_31:
        /*00c8*/ 	.byte	0x04, 0x17
        /*00ca*/ 	.short	(.L_33 - .L_32)
.L_32:
        /*00cc*/ 	.word	0x00000000
        /*00d0*/ 	.short	0x0001
        /*00d2*/ 	.short	0x0008
        /*00d4*/ 	.byte	0x00, 0xf4, 0x21, 0x00


	//----- nvinfo : EIATTR_KPARAM_INFO
	.align		4
.L_33:
        /*00d8*/ 	.byte	0x04, 0x17
        /*00da*/ 	.short	(.L_35 - .L_34)
.L_34:
        /*00dc*/ 	.word	0x00000000
        /*00e0*/ 	.short	0x0000
        /*00e2*/ 	.short	0x0000
        /*00e4*/ 	.byte	0x00, 0xf4, 0x21, 0x00


	//----- nvinfo : EIATTR_SPARSE_MMA_MASK
	.align		4
.L_35:
        /*00e8*/ 	.byte	0x03, 0x50
        /*00ea*/ 	.short	0x0000


	//----- nvinfo : EIATTR_MAXREG_COUNT
	.align		4
        /*00ec*/ 	.byte	0x03, 0x1b
        /*00ee*/ 	.short	0x00ff


	//----- nvinfo : EIATTR_NUM_BARRIERS
	.align		4
        /*00f0*/ 	.byte	0x02, 0x4c
        /*00f2*/ 	.byte	0x01
	.zero		1


	//----- nvinfo : EIATTR_ANNOTATIONS
	.align		4
        /*00f4*/ 	.byte	0x04, 0x55
        /*00f6*/ 	.short	(.L_37 - .L_36)


	//   ....[0]....
.L_36:
        /*00f8*/ 	.word	0x00000001
        /*00fc*/ 	.byte	0x80, 0x00, 0x00, 0x00, 0x01, 0x00, 0x00, 0x00, 0x90, 0x06, 0x00, 0x00, 0x01, 0x00, 0x00, 0x00
        /* <DEDUP_REMOVED lines=1417> */
        /*599c*/ 	.byte	0x80, 0x11, 0x03, 0x00


	//----- nvinfo : EIATTR_MERCURY_ISA_VERSION
	.align		4
.L_37:
        /*59a0*/ 	.byte	0x03, 0x5f
        /*59a2*/ 	.short	0x0101


	//----- nvinfo : EIATTR_EXIT_INSTR_OFFSETS
	.align		4
        /*59a4*/ 	.byte	0x04, 0x1c
        /*59a6*/ 	.short	(.L_39 - .L_38)


	//   ....[0]....
.L_38:
        /*59a8*/ 	.word	0x00079550


	//   ....[1]....
        /*59ac*/ 	.word	0x00079570


	//----- nvinfo : EIATTR_REQNTID
	.align		4
.L_39:
        /*59b0*/ 	.byte	0x04, 0x10
        /*59b2*/ 	.short	(.L_41 - .L_40)
.L_40:
        /*59b4*/ 	.word	0x00000080
        /*59b8*/ 	.word	0x00000001
        /*59bc*/ 	.word	0x00000001


	//----- nvinfo : EIATTR_CBANK_PARAM_SIZE
	.align		4
.L_41:
        /*59c0*/ 	.byte	0x03, 0x19
        /*59c2*/ 	.short	0x0050


	//----- nvinfo : EIATTR_PARAM_CBANK
	.align		4
        /*59c4*/ 	.byte	0x04, 0x0a
        /*59c6*/ 	.short	(.L_43 - .L_42)
	.align		4
.L_42:
        /*59c8*/ 	.word	index@(.nv.constant0.matmul_kernel)
        /*59cc*/ 	.short	0x0210
        /*59ce*/ 	.short	0x0050


	//----- nvinfo : EIATTR_SW_WAR
	.align		4
.L_43:
        /*59d0*/ 	.byte	0x04, 0x36
        /*59d2*/ 	.short	(.L_45 - .L_44)
.L_44:
        /*59d4*/ 	.word	0x00000008
.L_45:


//--------------------- .nv.callgraph             --------------------------
	.section	.nv.callgraph,"",@"SHT_CUDA_CALLGRAPH"
	.align	4
	.sectionentsize	8
	.align		4
        /*0000*/ 	.word	0x00000000
	.align		4
        /*0004*/ 	.word	0xffffffff
	.align		4
        /*0008*/ 	.word	0x00000000
	.align		4
        /*000c*/ 	.word	0xfffffffe
	.align		4
        /*0010*/ 	.word	0x00000000
	.align		4
        /*0014*/ 	.word	0xfffffffd
	.align		4
        /*0018*/ 	.word	0x00000000
	.align		4
        /*001c*/ 	.word	0xfffffffc


//--------------------- .text.matmul_kernel       --------------------------
	.section	.text.matmul_kernel,"ax",@progbits
	.align	128
        .global         matmul_kernel
        .type           matmul_kernel,@function
        .size           matmul_kernel,(.L_x_3 - matmul_kernel)
        .other          matmul_kernel,@"STO_CUDA_ENTRY STV_DEFAULT"
matmul_kernel:
.text.matmul_kernel:
[----:B------:R-:W1:Y:S08]  /*0000*/  LDC R1, c[0x0][0x28] ;  /* 0x00000a00ff017b82 */ /* 0x000e700000000800 */
[----:B------:R-:W2:Y:S01]  /*0010*/  LDC.64 R2, c[0x0][0x228] ;  /* 0x00008a00ff027b82 */ /* 0x000ea20000000a00 */
[----:B------:R-:W3:Y:S01]  /*0020*/  S2R R5, SR_CTAID.X ;  /* 0x0000000000057919 */ /* 0x000ee20000002500 */
[----:B-1----:R-:W-:Y:S01]  /*0030*/  VIADD R1, R1, 0xffffdde0 ;  /* 0xffffdde001017836 */ /* 0x002fe20000000000 */
[----:B------:R-:W-:Y:S01]  /*0040*/  ULDC UR4, c[0x0][0x22c] ;  /* 0x00008b0000047ab9 */ /* 0x000fe20000000800 */
[----:B------:R-:W1:Y:S04]  /*0050*/  S2R R24, SR_TID.X ;  /* 0x0000000000187919 */ /* 0x000e680000002100 */
[----:B------:R-:W4:Y:S01]  /*0060*/  LDC.64 R126, c[0x0][0x238] ;  /* 0x00008e00ff7e7b82 */ /* 0x000f220000000a00 */
[----:B--2---:R-:W-:Y:S01]  /*0070*/  IMAD.MOV.U32 R12, RZ, RZ, R3 ;  /* 0x000000ffff0c7224 */ /* 0x004fe200078e0003 */
[----:B------:R2:W-:Y:S01]  /*0080*/  STL [R1+0x1788], R2 ;  /* 0x0017880201007387 */ /* 0x0005e20000100800 */
[----:B------:R-:W-:-:S02]  /*0090*/  IMAD.MOV.U32 R11, RZ, RZ, R2 ;  /* 0x000000ffff0b7224 */ /* 0x000fc400078e0002 */
[----:B------:R-:W-:-:S05]  /*00a0*/  VIADD R0, R12, 0x1ff ;  /* 0x000001ff0c007836 */ /* 0x000fca0000000000 */
[----:B------:R-:W-:Y:S02]  /*00b0*/  SHF.R.S32.HI R3, RZ, 0x1f, R0 ;  /* 0x0000001fff037819 */ /* 0x000fe40000011400 */
[----:B---3--:R-:W-:Y:S02]  /*00c0*/  IABS R8, R5 ;  /* 0x0000000500087213 */ /* 0x008fe40000000000 */
[----:B------:R-:W-:-:S04]  /*00d0*/  LEA.HI R3, R3, R0, RZ, 0x9 ;  /* 0x0000000003037211 */ /* 0x000fc800078f48ff */
[----:B------:R-:W-:-:S05]  /*00e0*/  SHF.R.S32.HI R3, RZ, 0x9, R3 ;  /* 0x00000009ff037819 */ /* 0x000fca0000011403 */
[----:B------:R-:W-:-:S05]  /*00f0*/  IMAD.SHL.U32 R4, R3, 0x8, RZ ;  /* 0x0000000803047824 */ /* 0x000fca00078e00ff */
[-C--:B------:R-:W-:Y:S02]  /*0100*/  IABS R7, R4.reuse ;  /* 0x0000000400077213 */ /* 0x080fe40000000000 */
[----:B------:R-:W-:Y:S02]  /*0110*/  IABS R10, R4 ;  /* 0x00000004000a7213 */ /* 0x000fe40000000000 */
[----:B------:R-:W3:Y:S08]  /*0120*/  I2F.RP R0, R7 ;  /* 0x0000000700007306 */ /* 0x000ef00000209400 */
[----:B---3--:R-:W2:Y:S02]  /*0130*/  MUFU.RCP R0, R0 ;  /* 0x0000000000007308 */ /* 0x008ea40000001000 */
[----:B--2---:R-:W-:-:S02]  /*0140*/  VIADD R2, R0, 0xffffffe ;  /* 0x0ffffffe00027836 */ /* 0x004fc40000000000 */
[----:B------:R-:W-:-:S04]  /*0150*/  IMAD.MOV R0, RZ, RZ, -R10 ;  /* 0x000000ffff007224 */ /* 0x000fc800078e0a0a */
[----:B------:R2:W3:Y:S02]  /*0160*/  F2I.FTZ.U32.TRUNC.NTZ R3, R2 ;  /* 0x0000000200037305 */ /* 0x0004e4000021f000 */
[----:B--2---:R-:W-:Y:S02]  /*0170*/  IMAD.MOV.U32 R2, RZ, RZ, RZ ;  /* 0x000000ffff027224 */ /* 0x004fe400078e00ff */
[----:B---3--:R-:W-:-:S04]  /*0180*/  IMAD.MOV R6, RZ, RZ, -R3 ;  /* 0x000000ffff067224 */ /* 0x008fc800078e0a03 */
[----:B------:R-:W-:Y:S02]  /*0190*/  IMAD R9, R6, R7, RZ ;  /* 0x0000000706097224 */ /* 0x000fe400078e02ff */
[----:B------:R-:W-:Y:S02]  /*01a0*/  IMAD.MOV.U32 R6, RZ, RZ, R8 ;  /* 0x000000ffff067224 */ /* 0x000fe400078e0008 */
[----:B------:R-:W-:-:S06]  /*01b0*/  IMAD.HI.U32 R3, R3, R9, R2 ;  /* 0x0000000903037227 */ /* 0x000fcc00078e0002 */
[----:B------:R-:W-:-:S04]  /*01c0*/  IMAD.HI.U32 R3, R3, R6, RZ ;  /* 0x0000000603037227 */ /* 0x000fc800078e00ff */
[----:B------:R-:W-:-:S05]  /*01d0*/  IMAD R0, R3, R0, R6 ;  /* 0x0000000003007224 */ /* 0x000fca00078e0206 */
[----:B------:R-:W-:-:S13]  /*01e0*/  ISETP.GT.U32.AND P1, PT, R7, R0, PT ;  /* 0x000000000700720c */ /* 0x000fda0003f24070 */
[----:B------:R-:W-:Y:S02]  /*01f0*/  @!P1 IMAD.IADD R0, R0, 0x1, -R7 ;  /* 0x0000000100009824 */ /* 0x000fe400078e0a07 */
[----:B------:R-:W-:Y:S01]  /*0200*/  @!P1 VIADD R3, R3, 0x1 ;  /* 0x0000000103039836 */ /* 0x000fe20000000000 */
[----:B------:R-:W-:Y:S02]  /*0210*/  ISETP.NE.AND P1, PT, R4, RZ, PT ;  /* 0x000000ff0400720c */ /* 0x000fe40003f25270 */
[----:B------:R-:W-:Y:S02]  /*0220*/  ISETP.GE.U32.AND P0, PT, R0, R7, PT ;  /* 0x000000070000720c */ /* 0x000fe40003f06070 */
[----:B------:R-:W-:-:S04]  /*0230*/  LOP3.LUT R0, R5, R4, RZ, 0x3c, !PT ;  /* 0x0000000405007212 */ /* 0x000fc800078e3cff */
[----:B------:R-:W-:Y:S02]  /*0240*/  ISETP.GE.AND P2, PT, R0, RZ, PT ;  /* 0x000000ff0000720c */ /* 0x000fe40003f46270 */
[----:B------:R-:W-:Y:S02]  /*0250*/  IADD3 R0, R11, 0x3f, RZ ;  /* 0x0000003f0b007810 */ /* 0x000fe40007ffe0ff */
[----:B------:R-:W-:-:S03]  /*0260*/  IABS R11, R11 ;  /* 0x0000000b000b7213 */ /* 0x000fc60000000000 */
[----:B------:R-:W-:-:S04]  /*0270*/  @P0 VIADD R3, R3, 0x1 ;  /* 0x0000000103030836 */ /* 0x000fc80000000000 */
[----:B------:R-:W-:Y:S01]  /*0280*/  IMAD.MOV.U32 R2, RZ, RZ, R3 ;  /* 0x000000ffff027224 */ /* 0x000fe200078e0003 */
[----:B------:R-:W-:-:S03]  /*0290*/  SHF.R.S32.HI R3, RZ, 0x1f, R0 ;  /* 0x0000001fff037819 */ /* 0x000fc60000011400 */
[----:B------:R-:W-:Y:S01]  /*02a0*/  @!P2 IMAD.MOV R2, RZ, RZ, -R2 ;  /* 0x000000ffff02a224 */ /* 0x000fe200078e0a02 */
[----:B------:R-:W-:Y:S02]  /*02b0*/  @!P1 LOP3.LUT R2, RZ, R4, RZ, 0x33, !PT ;  /* 0x00000004ff029212 */ /* 0x000fe400078e33ff */
[----:B------:R-:W-:-:S03]  /*02c0*/  LEA.HI R3, R3, R0, RZ, 0x6 ;  /* 0x0000000003037211 */ /* 0x000fc600078f30ff */
[----:B------:R-:W-:Y:S02]  /*02d0*/  IMAD.SHL.U32 R8, R2, 0x8, RZ ;  /* 0x0000000802087824 */ /* 0x000fe400078e00ff */
[----:B------:R-:W-:-:S03]  /*02e0*/  IMAD.MOV R2, RZ, RZ, -R2 ;  /* 0x000000ffff027224 */ /* 0x000fc600078e0a02 */
[----:B------:R-:W-:Y:S01]  /*02f0*/  LEA.HI.SX32 R3, R3, -R8, 0x1a ;  /* 0x8000000803037211 */ /* 0x000fe200078fd2ff */
[----:B------:R-:W-:Y:S02]  /*0300*/  IMAD R10, R4, R2, R5 ;  /* 0x00000002040a7224 */ /* 0x000fe400078e0205 */
[----:B------:R-:W-:Y:S01]  /*0310*/  IMAD.MOV.U32 R2, RZ, RZ, RZ ;  /* 0x000000ffff027224 */ /* 0x000fe200078e00ff */
[----:B------:R-:W-:Y:S02]  /*0320*/  VIMNMX R13, R3, 0x8, PT ;  /* 0x00000008030d7848 */ /* 0x000fe40003fe0100 */
[----:B------:R-:W-:Y:S02]  /*0330*/  IABS R4, R10 ;  /* 0x0000000a00047213 */ /* 0x000fe40000000000 */
[----:B------:R-:W-:-:S04]  /*0340*/  IABS R9, R13 ;  /* 0x0000000d00097213 */ /* 0x000fc80000000000 */
[----:B------:R-:W2:Y:S08]  /*0350*/  I2F.RP R0, R9 ;  /* 0x0000000900007306 */ /* 0x000eb00000209400 */
[----:B--2---:R-:W2:Y:S02]  /*0360*/  MUFU.RCP R0, R0 ;  /* 0x0000000000007308 */ /* 0x004ea40000001000 */
[----:B--2---:R-:W-:-:S06]  /*0370*/  VIADD R3, R0, 0xffffffe ;  /* 0x0ffffffe00037836 */ /* 0x004fcc0000000000 */
[----:B------:R-:W2:Y:S02]  /*0380*/  F2I.FTZ.U32.TRUNC.NTZ R3, R3 ;  /* 0x0000000300037305 */ /* 0x000ea4000021f000 */
[----:B--2---:R-:W-:-:S04]  /*0390*/  IMAD.MOV R6, RZ, RZ, -R3 ;  /* 0x000000ffff067224 */ /* 0x004fc800078e0a03 */
[----:B------:R-:W-:Y:S01]  /*03a0*/  IMAD R5, R6, R9, RZ ;  /* 0x0000000906057224 */ /* 0x000fe200078e02ff */
[----:B------:R-:W-:-:S03]  /*03b0*/  IABS R6, R13 ;  /* 0x0000000d00067213 */ /* 0x000fc60000000000 */
[----:B------:R-:W-:Y:S01]  /*03c0*/  IMAD.HI.U32 R2, R3, R5, R2 ;  /* 0x0000000503027227 */ /* 0x000fe200078e0002 */
[----:B------:R-:W-:-:S03]  /*03d0*/  IABS R3, R12 ;  /* 0x0000000c00037213 */ /* 0x000fc60000000000 */
[----:B------:R-:W-:Y:S01]  /*03e0*/  IMAD.MOV.U32 R5, RZ, RZ, R4 ;  /* 0x000000ffff057224 */ /* 0x000fe200078e0004 */
[----:B------:R-:W2:Y:S01]  /*03f0*/  I2F.RP R7, R3 ;  /* 0x0000000300077306 */ /* 0x000ea20000209400 */
[----:B------:R-:W-:Y:S02]  /*0400*/  IMAD.MOV R0, RZ, RZ, -R6 ;  /* 0x000000ffff007224 */ /* 0x000fe400078e0a06 */
[----:B------:R-:W-:-:S04]  /*0410*/  IMAD.HI.U32 R2, R2, R5, RZ ;  /* 0x0000000502027227 */ /* 0x000fc800078e00ff */
[----:B------:R-:W-:Y:S01]  /*0420*/  IMAD R0, R2, R0, R5 ;  /* 0x0000000002007224 */ /* 0x000fe200078e0205 */
[----:B------:R-:W3:Y:S04]  /*0430*/  I2F.RP R6, R11 ;  /* 0x0000000b00067306 */ /* 0x000ee80000209400 */
[----:B------:R-:W-:-:S04]  /*0440*/  ISETP.GT.U32.AND P1, PT, R9, R0, PT ;  /* 0x000000000900720c */ /* 0x000fc80003f24070 */
[----:B--2---:R-:W-:Y:S08]  /*0450*/  MUFU.RCP R7, R7 ;  /* 0x0000000700077308 */ /* 0x004ff00000001000 */
[----:B---3--:R-:W2:Y:S01]  /*0460*/  MUFU.RCP R6, R6 ;  /* 0x0000000600067308 */ /* 0x008ea20000001000 */
[----:B------:R-:W-:Y:S02]  /*0470*/  @!P1 IMAD.IADD R0, R0, 0x1, -R9 ;  /* 0x0000000100009824 */ /* 0x000fe400078e0a09 */
[----:B------:R-:W-:Y:S01]  /*0480*/  @!P1 VIADD R2, R2, 0x1 ;  /* 0x0000000102029836 */ /* 0x000fe20000000000 */
[----:B------:R-:W-:-:S02]  /*0490*/  ISETP.NE.AND P1, PT, R13, RZ, PT ;  /* 0x000000ff0d00720c */ /* 0x000fc40003f25270 */
[----:B------:R-:W-:Y:S02]  /*04a0*/  ISETP.GE.U32.AND P0, PT, R0, R9, PT ;  /* 0x000000090000720c */ /* 0x000fe40003f06070 */
[----:B------:R-:W-:-:S04]  /*04b0*/  LOP3.LUT R0, R10, R13, RZ, 0x3c, !PT ;  /* 0x0000000d0a007212 */ /* 0x000fc800078e3cff */
[----:B------:R-:W-:Y:S01]  /*04c0*/  ISETP.GE.AND P2, PT, R0, RZ, PT ;  /* 0x000000ff0000720c */ /* 0x000fe20003f46270 */
[----:B--2---:R-:W-:Y:S02]  /*04d0*/  VIADD R4, R6, 0xffffffe ;  /* 0x0ffffffe06047836 */ /* 0x004fe40000000000 */
[----:B------:R-:W-:-:S04]  /*04e0*/  VIADD R6, R7, 0xffffffe ;  /* 0x0ffffffe07067836 */ /* 0x000fc80000000000 */
[----:B------:R-:W-:Y:S01]  /*04f0*/  @P0 VIADD R2, R2, 0x1 ;  /* 0x0000000102020836 */ /* 0x000fe20000000000 */
[----:B------:R-:W2:Y:S05]  /*0500*/  F2I.FTZ.U32.TRUNC.NTZ R5, R4 ;  /* 0x0000000400057305 */ /* 0x000eaa000021f000 */
[----:B------:R-:W-:Y:S01]  /*0510*/  @!P2 IMAD.MOV R2, RZ, RZ, -R2 ;  /* 0x000000ffff02a224 */ /* 0x000fe200078e0a02 */
[----:B------:R-:W-:Y:S02]  /*0520*/  @!P1 LOP3.LUT R2, RZ, R13, RZ, 0x33, !PT ;  /* 0x0000000dff029212 */ /* 0x000fe400078e33ff */
[----:B------:R3:W1:Y:S02]  /*0530*/  F2I.FTZ.U32.TRUNC.NTZ R7, R6 ;  /* 0x0000000600077305 */ /* 0x000664000021f000 */
[C---:B------:R-:W-:Y:S01]  /*0540*/  IADD3 R0, -R2.reuse, RZ, RZ ;  /* 0x000000ff02007210 */ /* 0x040fe20007ffe1ff */
[----:B------:R-:W-:-:S04]  /*0550*/  IMAD.SHL.U32 R2, R2, 0x200, RZ ;  /* 0x0000020002027824 */ /* 0x000fc800078e00ff */
[----:B------:R-:W-:Y:S01]  /*0560*/  IMAD R0, R13, R0, R10 ;  /* 0x000000000d007224 */ /* 0x000fe200078e020a */
[----:B------:R-:W-:Y:S01]  /*0570*/  IABS R19, R2 ;  /* 0x0000000200137213 */ /* 0x000fe20000000000 */
[----:B--2---:R-:W-:Y:S02]  /*0580*/  IMAD.MOV R4, RZ, RZ, -R5 ;  /* 0x000000ffff047224 */ /* 0x004fe400078e0a05 */
[----:B------:R-:W-:Y:S02]  /*0590*/  IMAD.IADD R0, R8, 0x1, R0 ;  /* 0x0000000108007824 */ /* 0x000fe400078e0200 */
[----:B------:R-:W-:Y:S02]  /*05a0*/  VIADD R12, R2, 0x1 ;  /* 0x00000001020c7836 */ /* 0x000fe40000000000 */
[----:B---3--:R-:W-:Y:S02]  /*05b0*/  IMAD.MOV.U32 R6, RZ, RZ, RZ ;  /* 0x000000ffff067224 */ /* 0x008fe400078e00ff */
[----:B-1----:R-:W-:Y:S01]  /*05c0*/  IMAD.MOV R9, RZ, RZ, -R7 ;  /* 0x000000ffff097224 */ /* 0x002fe200078e0a07 */
[----:B------:R-:W-:Y:S01]  /*05d0*/  ISETP.GE.AND P6, PT, R12, RZ, PT ;  /* 0x000000ff0c00720c */ /* 0x000fe20003fc6270 */
[----:B------:R-:W-:-:S02]  /*05e0*/  IMAD R13, R4, R11, RZ ;  /* 0x0000000b040d7224 */ /* 0x000fc400078e02ff */
[----:B------:R-:W-:Y:S01]  /*05f0*/  IMAD.MOV.U32 R8, RZ, RZ, R9 ;  /* 0x000000ffff087224 */ /* 0x000fe200078e0009 */
[----:B------:R-:W-:Y:S01]  /*0600*/  LOP3.LUT R9, R24, 0x3f, RZ, 0xc0, !PT ;  /* 0x0000003f18097812 */ /* 0x000fe200078ec0ff */
[----:B------:R-:W-:Y:S02]  /*0610*/  IMAD.MOV.U32 R4, RZ, RZ, RZ ;  /* 0x000000ffff047224 */ /* 0x000fe400078e00ff */
[----:B------:R-:W-:Y:S01]  /*0620*/  IMAD R251, R8, R3, RZ ;  /* 0x0000000308fb7224 */ /* 0x000fe200078e02ff */
[----:B------:R-:W-:Y:S01]  /*0630*/  IABS R8, R12 ;  /* 0x0000000c00087213 */ /* 0x000fe20000000000 */
[----:B------:R-:W-:Y:S01]  /*0640*/  IMAD R14, R0, 0x40, R9 ;  /* 0x00000040000e7824 */ /* 0x000fe200078e0209 */
[----:B------:R-:W-:Y:S01]  /*0650*/  LOP3.LUT R0, R24, 0x40, RZ, 0xc0, !PT ;  /* 0x0000004018007812 */ /* 0x000fe200078ec0ff */
[----:B------:R-:W-:-:S03]  /*0660*/  IMAD.HI.U32 R251, R7, R251, R6 ;  /* 0x000000fb07fb7227 */ /* 0x000fc600078e0006 */
[----:B------:R-:W-:Y:S01]  /*0670*/  IABS R252, R14 ;  /* 0x0000000e00fc7213 */ /* 0x000fe20000000000 */
[----:B------:R-:W-:Y:S01]  /*0680*/  IMAD.HI.U32 R4, R5, R13, R4 ;  /* 0x0000000d05047227 */ /* 0x000fe200078e0004 */
[----:B------:R1:W-:Y:S03]  /*0690*/  STL [R1+0x17cc], R14 ;  /* 0x0017cc0e01007387 */ /* 0x0003e60000100800 */
[----:B------:R-:W-:Y:S02]  /*06a0*/  IMAD.SHL.U32 R9, R9, 0x80, RZ ;  /* 0x0000008009097824 */ /* 0x000fe400078e00ff */
[----:B------:R-:W-:-:S03]  /*06b0*/  IMAD.HI.U32 R5, R251, R8, RZ ;  /* 0x00000008fb057227 */ /* 0x000fc600078e00ff */
[----:B------:R-:W-:Y:S01]  /*06c0*/  LEA.HI R9, R0, R9, RZ, 0x1c ;  /* 0x0000000900097211 */ /* 0x000fe200078fe0ff */
[----:B------:R-:W-:-:S04]  /*06d0*/  IMAD.HI.U32 R4, R4, R252, RZ ;  /* 0x000000fc04047227 */ /* 0x000fc800078e00ff */
[----:B------:R-:W-:Y:S02]  /*06e0*/  IMAD.MOV R0, RZ, RZ, -R5 ;  /* 0x000000ffff007224 */ /* 0x000fe400078e0a05 */
[----:B------:R-:W-:Y:S02]  /*06f0*/  IMAD.MOV R5, RZ, RZ, -R4 ;  /* 0x000000ffff057224 */ /* 0x000fe400078e0a04 */
[----:B------:R-:W-:Y:S02]  /*0700*/  IMAD R0, R3, R0, R8 ;  /* 0x0000000003007224 */ /* 0x000fe400078e0208 */
[----:B------:R-:W-:Y:S02]  /*0710*/  VIADD R7, R2, 0x2 ;  /* 0x0000000202077836 */ /* 0x000fe40000000000 */
[----:B------:R-:W-:Y:S01]  /*0720*/  IMAD R252, R11, R5, R252 ;  /* 0x000000050bfc7224 */ /* 0x000fe200078e02fc */
[----:B------:R-:W-:Y:S01]  /*0730*/  ISETP.GT.U32.AND P2, PT, R3, R0, PT ;  /* 0x000000000300720c */ /* 0x000fe20003f44070 */
[----:B------:R-:W-:Y:S01]  /*0740*/  IMAD.SHL.U32 R6, R24, 0x10, RZ ;  /* 0x0000001018067824 */ /* 0x000fe200078e00ff */
[----:B------:R-:W-:Y:S01]  /*0750*/  IABS R10, R7 ;  /* 0x00000007000a7213 */ /* 0x000fe20000000000 */
[C---:B------:R-:W-:Y:S01]  /*0760*/  VIADD R13, R2.reuse, 0x4 ;  /* 0x00000004020d7836 */ /* 0x040fe20000000000 */
[----:B------:R-:W-:Y:S01]  /*0770*/  ISETP.GT.U32.AND P1, PT, R11, R252, PT ;  /* 0x000000fc0b00720c */ /* 0x000fe20003f24070 */
[----:B------:R-:W-:Y:S01]  /*0780*/  VIADD R15, R2, 0x5 ;  /* 0x00000005020f7836 */ /* 0x000fe20000000000 */
[----:B------:R-:W-:Y:S01]  /*0790*/  LOP3.LUT R6, R6, 0x70, RZ, 0xc0, !PT ;  /* 0x0000007006067812 */ /* 0x000fe200078ec0ff */
[----:B------:R-:W-:Y:S01]  /*07a0*/  IMAD.HI.U32 R4, R251, R10, RZ ;  /* 0x0000000afb047227 */ /* 0x000fe200078e00ff */
[----:B------:R-:W-:-:S02]  /*07b0*/  IABS R12, R13 ;  /* 0x0000000d000c7213 */ /* 0x000fc40000000000 */
[----:B------:R-:W-:Y:S01]  /*07c0*/  IADD3 R6, R6, R9, RZ ;  /* 0x0000000906067210 */ /* 0x000fe20007ffe0ff */
[----:B------:R-:W-:Y:S01]  /*07d0*/  VIADD R9, R2, 0x3 ;  /* 0x0000000302097836 */ /* 0x000fe20000000000 */
[----:B-1----:R-:W-:Y:S01]  /*07e0*/  IABS R14, R15 ;  /* 0x0000000f000e7213 */ /* 0x002fe20000000000 */
[----:B------:R-:W-:Y:S01]  /*07f0*/  IMAD.MOV R4, RZ, RZ, -R4 ;  /* 0x000000ffff047224 */ /* 0x000fe200078e0a04 */
[----:B------:R-:W-:Y:S01]  /*0800*/  ISETP.GE.AND P3, PT, R7, RZ, PT ;  /* 0x000000ff0700720c */ /* 0x000fe20003f66270 */
[----:B------:R-:W-:Y:S01]  /*0810*/  @!P2 IMAD.IADD R0, R0, 0x1, -R3 ;  /* 0x000000010000a824 */ /* 0x000fe200078e0a03 */
[----:B------:R-:W-:Y:S01]  /*0820*/  IABS R5, R9 ;  /* 0x0000000900057213 */ /* 0x000fe20000000000 */
[----:B------:R-:W-:Y:S01]  /*0830*/  IMAD R4, R3, R4, R10 ;  /* 0x0000000403047224 */ /* 0x000fe200078e020a */
[----:B------:R-:W-:Y:S01]  /*0840*/  ISETP.GE.AND P5, PT, R9, RZ, PT ;  /* 0x000000ff0900720c */ /* 0x000fe20003fa6270 */
[----:B------:R-:W-:Y:S01]  /*0850*/  @!P1 IMAD.IADD R252, R252, 0x1, -R11 ;  /* 0x00000001fcfc9824 */ /* 0x000fe200078e0a0b */
[C---:B------:R-:W-:Y:S01]  /*0860*/  ISETP.GT.U32.AND P1, PT, R3.reuse, R0, PT ;  /* 0x000000000300720c */ /* 0x040fe20003f24070 */
[----:B------:R-:W-:Y:S01]  /*0870*/  IMAD.MOV.U32 R10, RZ, RZ, R5 ;  /* 0x000000ffff0a7224 */ /* 0x000fe200078e0005 */
[----:B------:R-:W-:Y:S01]  /*0880*/  ISETP.GT.U32.AND P0, PT, R3, R4, PT ;  /* 0x000000040300720c */ /* 0x000fe20003f04070 */
[----:B------:R-:W-:Y:S01]  /*0890*/  IMAD.HI.U32 R7, R251, R12, RZ ;  /* 0x0000000cfb077227 */ /* 0x000fe200078e00ff */
[----:B------:R-:W-:Y:S01]  /*08a0*/  ISETP.GT.U32.AND P2, PT, R11, R252, PT ;  /* 0x000000fc0b00720c */ /* 0x000fe20003f44070 */
[----:B------:R1:W-:Y:S02]  /*08b0*/  STL [R1+0x18a0], R6 ;  /* 0x0018a00601007387 */ /* 0x0003e40000100800 */
[----:B------:R-:W-:-:S04]  /*08c0*/  IMAD.HI.U32 R5, R251, R10, RZ ;  /* 0x0000000afb057227 */ /* 0x000fc800078e00ff */
[----:B------:R-:W-:-:S04]  /*08d0*/  IMAD.HI.U32 R8, R251, R14, RZ ;  /* 0x0000000efb087227 */ /* 0x000fc800078e00ff */
[----:B------:R-:W-:Y:S02]  /*08e0*/  IMAD.MOV R5, RZ, RZ, -R5 ;  /* 0x000000ffff057224 */ /* 0x000fe400078e0a05 */
[----:B------:R-:W-:Y:S02]  /*08f0*/  IMAD.MOV R7, RZ, RZ, -R7 ;  /* 0x000000ffff077224 */ /* 0x000fe400078e0a07 */
[----:B------:R-:W-:Y:S02]  /*0900*/  IMAD.MOV R9, RZ, RZ, -R8 ;  /* 0x000000ffff097224 */ /* 0x000fe400078e0a08 */
[--C-:B------:R-:W-:Y:S02]  /*0910*/  @!P1 IMAD.IADD R0, R0, 0x1, -R3.reuse ;  /* 0x0000000100009824 */ /* 0x100fe400078e0a03 */
[C---:B------:R-:W-:Y:S02]  /*0920*/  IMAD R8, R3.reuse, R5, R10 ;  /* 0x0000000503087224 */ /* 0x040fe400078e020a */
[C---:B------:R-:W-:Y:S01]  /*0930*/  IMAD R10, R3.reuse, R7, R12 ;  /* 0x00000007030a7224 */ /* 0x040fe200078e020c */
[----:B------:R-:W-:Y:S01]  /*0940*/  MOV R16, R0 ;  /* 0x0000000000107202 */ /* 0x000fe20000000f00 */
[----:B------:R-:W-:Y:S01]  /*0950*/  @!P0 IMAD.IADD R4, R4, 0x1, -R3 ;  /* 0x0000000104048824 */ /* 0x000fe200078e0a03 */
[C---:B------:R-:W-:Y:S01]  /*0960*/  ISETP.GT.U32.AND P0, PT, R3.reuse, R8, PT ;  /* 0x000000080300720c */ /* 0x040fe20003f04070 */
[C---:B------:R-:W-:Y:S01]  /*0970*/  IMAD R12, R3.reuse, R9, R14 ;  /* 0x00000009030c7224 */ /* 0x040fe200078e020e */
[C---:B------:R-:W-:Y:S01]  /*0980*/  ISETP.GT.U32.AND P1, PT, R3.reuse, R10, PT ;  /* 0x0000000a0300720c */ /* 0x040fe20003f24070 */
[----:B------:R-:W-:Y:S01]  /*0990*/  @!P6 IMAD.MOV R16, RZ, RZ, -R16 ;  /* 0x000000ffff10e224 */ /* 0x000fe200078e0a10 */
[C---:B------:R-:W-:Y:S01]  /*09a0*/  ISETP.GT.U32.AND P4, PT, R3.reuse, R4, PT ;  /* 0x000000040300720c */ /* 0x040fe20003f84070 */
[----:B------:R-:W-:Y:S01]  /*09b0*/  @!P2 IMAD.IADD R252, R252, 0x1, -R11 ;  /* 0x00000001fcfca824 */ /* 0x000fe200078e0a0b */
[----:B------:R-:W-:Y:S01]  /*09c0*/  ISETP.GT.U32.AND P6, PT, R3, R12, PT ;  /* 0x0000000c0300720c */ /* 0x000fe20003fc4070 */
[C---:B------:R-:W-:Y:S01]  /*09d0*/  VIADD R7, R2.reuse, 0x7 ;  /* 0x0000000702077836 */ /* 0x040fe20000000000 */
[----:B------:R-:W-:Y:S01]  /*09e0*/  ISETP.GE.AND P2, PT, R13, RZ, PT ;  /* 0x000000ff0d00720c */ /* 0x000fe20003f46270 */
[C---:B------:R-:W-:Y:S01]  /*09f0*/  VIADD R5, R2.reuse, 0x6 ;  /* 0x0000000602057836 */ /* 0x040fe20000000000 */
[----:B------:R-:W-:Y:S01]  /*0a00*/  STL [R1+0x18a4], R252 ;  /* 0x0018a4fc01007387 */ /* 0x000fe20000100800 */
[----:B------:R-:W-:-:S02]  /*0a10*/  VIADD R9, R2, 0x8 ;  /* 0x0000000802097836 */ /* 0x000fc40000000000 */
[--C-:B------:R-:W-:Y:S01]  /*0a20*/  @!P0 IMAD.IADD R8, R8, 0x1, -R3.reuse ;  /* 0x0000000108088824 */ /* 0x100fe200078e0a03 */
[----:B------:R2:W-:Y:S01]  /*0a30*/  STL [R1+0x1b8], R16 ;  /* 0x0001b81001007387 */ /* 0x0005e20000100800 */
[--C-:B------:R-:W-:Y:S01]  /*0a40*/  @!P1 IMAD.IADD R10, R10, 0x1, -R3.reuse ;  /* 0x000000010a0a9824 */ /* 0x100fe200078e0a03 */
[----:B------:R-:W-:Y:S01]  /*0a50*/  IABS R14, R5 ;  /* 0x00000005000e7213 */ /* 0x000fe20000000000 */
[--C-:B------:R-:W-:Y:S01]  /*0a60*/  @!P4 IMAD.IADD R4, R4, 0x1, -R3.reuse ;  /* 0x000000010404c824 */ /* 0x100fe200078e0a03 */
[C---:B------:R-:W-:Y:S01]  /*0a70*/  ISETP.GT.U32.AND P1, PT, R3.reuse, R8, PT ;  /* 0x000000080300720c */ /* 0x040fe20003f24070 */
[----:B------:R-:W-:Y:S01]  /*0a80*/  @!P6 IMAD.IADD R12, R12, 0x1, -R3 ;  /* 0x000000010c0ce824 */ /* 0x000fe200078e0a03 */
[----:B------:R-:W-:Y:S01]  /*0a90*/  ISETP.GT.U32.AND P6, PT, R3, R10, PT ;  /* 0x0000000a0300720c */ /* 0x000fe20003fc4070 */
[----:B-1----:R-:W-:Y:S01]  /*0aa0*/  IMAD.MOV.U32 R6, RZ, RZ, R4 ;  /* 0x000000ffff067224 */ /* 0x002fe200078e0004 */
[----:B------:R-:W-:Y:S01]  /*0ab0*/  ISETP.GE.AND P0, PT, R5, RZ, PT ;  /* 0x000000ff0500720c */ /* 0x000fe20003f06270 */
[----:B------:R-:W-:Y:S01]  /*0ac0*/  IMAD.HI.U32 R0, R251, R14, RZ ;  /* 0x0000000efb007227 */ /* 0x000fe200078e00ff */
[----:B--2---:R-:W-:-:S02]  /*0ad0*/  IABS R16, R7 ;  /* 0x0000000700107213 */ /* 0x004fc40000000000 */
[----:B------:R-:W-:Y:S01]  /*0ae0*/  ISETP.GE.AND P4, PT, R15, RZ, PT ;  /* 0x000000ff0f00720c */ /* 0x000fe20003f86270 */
[----:B------:R-:W-:Y:S02]  /*0af0*/  IMAD.MOV R0, RZ, RZ, -R0 ;  /* 0x000000ffff007224 */ /* 0x000fe400078e0a00 */
[----:B------:R-:W-:-:S04]  /*0b00*/  IMAD.HI.U32 R4, R251, R16, RZ ;  /* 0x00000010fb047227 */ /* 0x000fc800078e00ff */
[----:B------:R-:W-:Y:S01]  /*0b10*/  IMAD.MOV R4, RZ, RZ, -R4 ;  /* 0x000000ffff047224 */ /* 0x000fe200078e0a04 */
[----:B------:R-:W-:Y:S01]  /*0b20*/  @!P6 IADD3 R10, R10, -R3, RZ ;  /* 0x800000030a0ae210 */ /* 0x000fe20007ffe0ff */
[C---:B------:R-:W-:Y:S01]  /*0b30*/  IMAD R0, R3.reuse, R0, R14 ;  /* 0x0000000003007224 */ /* 0x040fe200078e020e */
[----:B------:R-:W-:Y:S01]  /*0b40*/  IABS R14, R9 ;  /* 0x00000009000e7213 */ /* 0x000fe20000000000 */
[C---:B------:R-:W-:Y:S02]  /*0b50*/  IMAD R4, R3.reuse, R4, R16 ;  /* 0x0000000403047224 */ /* 0x040fe400078e0210 */
[----:B------:R-:W-:Y:S01]  /*0b60*/  @!P3 IMAD.MOV R6, RZ, RZ, -R6 ;  /* 0x000000ffff06b224 */ /* 0x000fe200078e0a06 */
[C---:B------:R-:W-:Y:S01]  /*0b70*/  ISETP.GT.U32.AND P3, PT, R3.reuse, R12, PT ;  /* 0x0000000c0300720c */ /* 0x040fe20003f64070 */
[----:B------:R-:W-:Y:S01]  /*0b80*/  @!P1 IMAD.IADD R8, R8, 0x1, -R3 ;  /* 0x0000000108089824 */ /* 0x000fe200078e0a03 */
[C---:B------:R-:W-:Y:S01]  /*0b90*/  ISETP.GT.U32.AND P6, PT, R3.reuse, R4, PT ;  /* 0x000000040300720c */ /* 0x040fe20003fc4070 */
[C---:B------:R-:W-:Y:S01]  /*0ba0*/  VIADD R11, R2.reuse, 0x9 ;  /* 0x00000009020b7836 */ /* 0x040fe20000000000 */
[----:B------:R-:W-:Y:S01]  /*0bb0*/  ISETP.GT.U32.AND P1, PT, R3, R0, PT ;  /* 0x000000000300720c */ /* 0x000fe20003f24070 */
[----:B------:R-:W-:Y:S01]  /*0bc0*/  VIADD R13, R2, 0xa ;  /* 0x0000000a020d7836 */ /* 0x000fe20000000000 */
[----:B------:R1:W-:Y:S01]  /*0bd0*/  STL [R1+0x1a4], R6 ;  /* 0x0001a40601007387 */ /* 0x0003e20000100800 */
[----:B------:R-:W-:Y:S01]  /*0be0*/  IMAD.HI.U32 R5, R251, R14, RZ ;  /* 0x0000000efb057227 */ /* 0x000fe200078e00ff */
[----:B------:R-:W-:-:S02]  /*0bf0*/  IABS R16, R11 ;  /* 0x0000000b00107213 */ /* 0x000fc40000000000 */
[----:B------:R-:W-:Y:S01]  /*0c00*/  IABS R18, R13 ;  /* 0x0000000d00127213 */ /* 0x000fe20000000000 */
[----:B------:R-:W-:Y:S02]  /*0c10*/  IMAD.MOV R5, RZ, RZ, -R5 ;  /* 0x000000ffff057224 */ /* 0x000fe400078e0a05 */
[--C-:B------:R-:W-:Y:S01]  /*0c20*/  @!P3 IMAD.IADD R12, R12, 0x1, -R3.reuse ;  /* 0x000000010c0cb824 */ /* 0x100fe200078e0a03 */
[----:B------:R-:W-:Y:S01]  /*0c30*/  ISETP.GE.AND P3, PT, R7, RZ, PT ;  /* 0x000000ff0700720c */ /* 0x000fe20003f66270 */
[----:B------:R-:W-:Y:S02]  /*0c40*/  @!P6 IMAD.IADD R4, R4, 0x1, -R3 ;  /* 0x000000010404e824 */ /* 0x000fe400078e0a03 */
[----:B-1----:R-:W-:Y:S02]  /*0c50*/  IMAD.MOV.U32 R6, RZ, RZ, R8 ;  /* 0x000000ffff067224 */ /* 0x002fe400078e0008 */
[----:B------:R-:W-:Y:S01]  /*0c60*/  IMAD.HI.U32 R7, R251, R16, RZ ;  /* 0x00000010fb077227 */ /* 0x000fe200078e00ff */
[----:B------:R-:W-:-:S03]  /*0c70*/  ISETP.GT.U32.AND P6, PT, R3, R4, PT ;  /* 0x000000040300720c */ /* 0x000fc60003fc4070 */
[----:B------:R-:W-:Y:S01]  /*0c80*/  @!P1 IMAD.IADD R0, R0, 0x1, -R3 ;  /* 0x0000000100009824 */ /* 0x000fe200078e0a03 */
[----:B------:R-:W-:Y:S01]  /*0c90*/  ISETP.GE.AND P1, PT, R9, RZ, PT ;  /* 0x000000ff0900720c */ /* 0x000fe20003f26270 */
[----:B------:R-:W-:Y:S02]  /*0ca0*/  @!P5 IMAD.MOV R6, RZ, RZ, -R6 ;  /* 0x000000ffff06d224 */ /* 0x000fe400078e0a06 */
[----:B------:R-:W-:Y:S01]  /*0cb0*/  IMAD.HI.U32 R9, R251, R18, RZ ;  /* 0x00000012fb097227 */ /* 0x000fe200078e00ff */
[C---:B------:R-:W-:Y:S02]  /*0cc0*/  ISETP.GT.U32.AND P5, PT, R3.reuse, R0, PT ;  /* 0x000000000300720c */ /* 0x040fe40003fa4070 */
[----:B------:R1:W-:Y:S01]  /*0cd0*/  STL [R1+0x170], R6 ;  /* 0x0001700601007387 */ /* 0x0003e20000100800 */
[----:B------:R-:W-:Y:S02]  /*0ce0*/  IMAD.MOV R7, RZ, RZ, -R7 ;  /* 0x000000ffff077224 */ /* 0x000fe400078e0a07 */
[----:B------:R-:W-:-:S02]  /*0cf0*/  IMAD R8, R3, R5, R14 ;  /* 0x0000000503087224 */ /* 0x000fc400078e020e */
[----:B------:R-:W-:Y:S02]  /*0d00*/  IMAD.MOV.U32 R15, RZ, RZ, R10 ;  /* 0x000000ffff0f7224 */ /* 0x000fe400078e000a */
[----:B------:R-:W-:Y:S02]  /*0d10*/  IMAD.MOV R9, RZ, RZ, -R9 ;  /* 0x000000ffff097224 */ /* 0x000fe400078e0a09 */
[C---:B------:R-:W-:Y:S02]  /*0d20*/  IMAD R10, R3.reuse, R7, R16 ;  /* 0x00000007030a7224 */ /* 0x040fe400078e0210 */
[----:B-1----:R-:W-:Y:S02]  /*0d30*/  IMAD.MOV.U32 R6, RZ, RZ, R12 ;  /* 0x000000ffff067224 */ /* 0x002fe400078e000c */
[----:B------:R-:W-:Y:S01]  /*0d40*/  @!P2 IMAD.MOV R15, RZ, RZ, -R15 ;  /* 0x000000ffff0fa224 */ /* 0x000fe200078e0a0f */
[C---:B------:R-:W-:Y:S01]  /*0d50*/  ISETP.GT.U32.AND P2, PT, R3.reuse, R8, PT ;  /* 0x000000080300720c */ /* 0x040fe20003f44070 */
[C---:B------:R-:W-:Y:S01]  /*0d60*/  IMAD R12, R3.reuse, R9, R18 ;  /* 0x00000009030c7224 */ /* 0x040fe200078e0212 */
[----:B------:R-:W-:Y:S01]  /*0d70*/  IADD3 R9, R2, 0xc, RZ ;  /* 0x0000000c02097810 */ /* 0x000fe20007ffe0ff */
[----:B------:R-:W-:Y:S01]  /*0d80*/  @!P4 IMAD.MOV R6, RZ, RZ, -R6 ;  /* 0x000000ffff06c224 */ /* 0x000fe200078e0a06 */
[C---:B------:R-:W-:Y:S01]  /*0d90*/  ISETP.GT.U32.AND P4, PT, R3.reuse, R10, PT ;  /* 0x0000000a0300720c */ /* 0x040fe20003f84070 */
[--C-:B------:R-:W-:Y:S01]  /*0da0*/  @!P6 IMAD.IADD R4, R4, 0x1, -R3.reuse ;  /* 0x000000010404e824 */ /* 0x100fe200078e0a03 */
[----:B------:R-:W-:Y:S01]  /*0db0*/  ISETP.GT.U32.AND P6, PT, R3, R12, PT ;  /* 0x0000000c0300720c */ /* 0x000fe20003fc4070 */
[----:B------:R-:W-:Y:S01]  /*0dc0*/  VIADD R7, R2, 0xb ;  /* 0x0000000b02077836 */ /* 0x000fe20000000000 */
[----:B------:R-:W-:Y:S01]  /*0dd0*/  IABS R16, R9 ;  /* 0x0000000900107213 */ /* 0x000fe20000000000 */
[--C-:B------:R-:W-:Y:S01]  /*0de0*/  @!P5 IMAD.IADD R0, R0, 0x1, -R3.reuse ;  /* 0x000000010000d824 */ /* 0x100fe200078e0a03 */
[----:B------:R-:W-:Y:S01]  /*0df0*/  STL [R1+0x160], R15 ;  /* 0x0001600f01007387 */ /* 0x000fe20000100800 */
[----:B------:R-:W-:Y:S01]  /*0e00*/  ISETP.GE.AND P5, PT, R11, RZ, PT ;  /* 0x000000ff0b00720c */ /* 0x000fe20003fa6270 */
[----:B------:R-:W-:Y:S01]  /*0e10*/  VIADD R11, R2, 0xd ;  /* 0x0000000d020b7836 */ /* 0x000fe20000000000 */
[----:B------:R-:W-:Y:S01]  /*0e20*/  IABS R14, R7 ;  /* 0x00000007000e7213 */ /* 0x000fe20000000000 */
[--C-:B------:R-:W-:Y:S01]  /*0e30*/  @!P2 IMAD.IADD R8, R8, 0x1, -R3.reuse ;  /* 0x000000010808a824 */ /* 0x100fe200078e0a03 */
[----:B------:R1:W-:Y:S01]  /*0e40*/  STL [R1+0x15c], R6 ;  /* 0x00015c0601007387 */ /* 0x0003e20000100800 */
[----:B------:R-:W-:Y:S01]  /*0e50*/  ISETP.GE.AND P2, PT, R13, RZ, PT ;  /* 0x000000ff0d00720c */ /* 0x000fe20003f46270 */
[----:B------:R-:W-:Y:S01]  /*0e60*/  @!P4 IMAD.IADD R10, R10, 0x1, -R3 ;  /* 0x000000010a0ac824 */ /* 0x000fe200078e0a03 */
[----:B------:R-:W-:Y:S01]  /*0e70*/  IABS R18, R11 ;  /* 0x0000000b00127213 */ /* 0x000fe20000000000 */
[----:B------:R-:W-:Y:S01]  /*0e80*/  IMAD.HI.U32 R5, R251, R14, RZ ;  /* 0x0000000efb057227 */ /* 0x000fe200078e00ff */
[----:B------:R-:W-:-:S03]  /*0e90*/  ISETP.GT.U32.AND P4, PT, R3, R8, PT ;  /* 0x000000080300720c */ /* 0x000fc60003f84070 */
[----:B------:R-:W-:Y:S01]  /*0ea0*/  @!P6 IMAD.IADD R12, R12, 0x1, -R3 ;  /* 0x000000010c0ce824 */ /* 0x000fe200078e0a03 */
[----:B------:R-:W-:Y:S01]  /*0eb0*/  ISETP.GT.U32.AND P6, PT, R3, R10, PT ;  /* 0x0000000a0300720c */ /* 0x000fe20003fc4070 */
[----:B-1----:R-:W-:Y:S02]  /*0ec0*/  IMAD.MOV.U32 R6, RZ, RZ, R0 ;  /* 0x000000ffff067224 */ /* 0x002fe400078e0000 */
[----:B------:R-:W-:Y:S02]  /*0ed0*/  IMAD.MOV R0, RZ, RZ, -R5 ;  /* 0x000000ffff007224 */ /* 0x000fe400078e0a05 */
[----:B------:R-:W-:-:S04]  /*0ee0*/  IMAD.HI.U32 R5, R251, R16, RZ ;  /* 0x00000010fb057227 */ /* 0x000fc800078e00ff */
[C---:B------:R-:W-:Y:S02]  /*0ef0*/  IMAD R0, R3.reuse, R0, R14 ;  /* 0x0000000003007224 */ /* 0x040fe400078e020e */
[----:B------:R-:W-:Y:S02]  /*0f00*/  IMAD.MOV R5, RZ, RZ, -R5 ;  /* 0x000000ffff057224 */ /* 0x000fe400078e0a05 */
[--C-:B------:R-:W-:Y:S01]  /*0f10*/  @!P4 IMAD.IADD R8, R8, 0x1, -R3.reuse ;  /* 0x000000010808c824 */ /* 0x100fe200078e0a03 */
[C---:B------:R-:W-:Y:S01]  /*0f20*/  ISETP.GT.U32.AND P4, PT, R3.reuse, R0, PT ;  /* 0x000000000300720c */ /* 0x040fe20003f84070 */
[C---:B------:R-:W-:Y:S02]  /*0f30*/  IMAD R14, R3.reuse, R5, R16 ;  /* 0x00000005030e7224 */ /* 0x040fe400078e0210 */
[--C-:B------:R-:W-:Y:S02]  /*0f40*/  @!P6 IMAD.IADD R10, R10, 0x1, -R3.reuse ;  /* 0x000000010a0ae824 */ /* 0x100fe400078e0a03 */
[----:B------:R-:W-:Y:S01]  /*0f50*/  @!P0 IMAD.MOV R6, RZ, RZ, -R6 ;  /* 0x000000ffff068224 */ /* 0x000fe200078e0a06 */
[C---:B------:R-:W-:Y:S01]  /*0f60*/  ISETP.GT.U32.AND P6, PT, R3.reuse, R14, PT ;  /* 0x0000000e0300720c */ /* 0x040fe20003fc4070 */
[----:B------:R-:W-:Y:S01]  /*0f70*/  VIADD R13, R2, 0xe ;  /* 0x0000000e020d7836 */ /* 0x000fe20000000000 */
[----:B------:R-:W-:Y:S01]  /*0f80*/  ISETP.GT.U32.AND P0, PT, R3, R12, PT ;  /* 0x0000000c0300720c */ /* 0x000fe20003f04070 */
[----:B------:R-:W-:Y:S01]  /*0f90*/  IMAD.HI.U32 R5, R251, R18, RZ ;  /* 0x00000012fb057227 */ /* 0x000fe200078e00ff */
[----:B------:R1:W-:Y:S02]  /*0fa0*/  STL [R1+0x158], R6 ;  /* 0x0001580601007387 */ /* 0x0003e40000100800 */
[----:B------:R-:W-:Y:S01]  /*0fb0*/  IABS R20, R13 ;  /* 0x0000000d00147213 */ /* 0x000fe20000000000 */
[----:B------:R-:W-:Y:S01]  /*0fc0*/  @!P4 IMAD.IADD R0, R0, 0x1, -R3 ;  /* 0x000000010000c824 */ /* 0x000fe200078e0a03 */
[----:B------:R-:W-:Y:S01]  /*0fd0*/  IADD3 R16, -R5, RZ, RZ ;  /* 0x000000ff05107210 */ /* 0x000fe20007ffe1ff */
[----:B------:R-:W-:Y:S01]  /*0fe0*/  IMAD.MOV.U32 R17, RZ, RZ, R4 ;  /* 0x000000ffff117224 */ /* 0x000fe200078e0004 */
[----:B------:R-:W-:Y:S01]  /*0ff0*/  ISETP.GE.AND P4, PT, R9, RZ, PT ;  /* 0x000000ff0900720c */ /* 0x000fe20003f86270 */
[----:B------:R-:W-:-:S04]  /*1000*/  IMAD.HI.U32 R5, R251, R20, RZ ;  /* 0x00000014fb057227 */ /* 0x000fc800078e00ff */
[----:B-1----:R-:W-:Y:S02]  /*1010*/  IMAD.MOV.U32 R6, RZ, RZ, R8 ;  /* 0x000000ffff067224 */ /* 0x002fe400078e0008 */
[----:B------:R-:W-:Y:S01]  /*1020*/  @!P6 IMAD.IADD R14, R14, 0x1, -R3 ;  /* 0x000000010e0ee824 */ /* 0x000fe200078e0a03 */
[C---:B------:R-:W-:Y:S01]  /*1030*/  ISETP.GT.U32.AND P6, PT, R3.reuse, R0, PT ;  /* 0x000000000300720c */ /* 0x040fe20003fc4070 */
[----:B------:R-:W-:Y:S02]  /*1040*/  @!P3 IMAD.MOV R17, RZ, RZ, -R17 ;  /* 0x000000ffff11b224 */ /* 0x000fe400078e0a11 */
[----:B------:R-:W-:Y:S01]  /*1050*/  @!P1 IMAD.MOV R6, RZ, RZ, -R6 ;  /* 0x000000ffff069224 */ /* 0x000fe200078e0a06 */
[----:B------:R-:W-:Y:S01]  /*1060*/  ISETP.GT.U32.AND P1, PT, R3, R14, PT ;  /* 0x0000000e0300720c */ /* 0x000fe20003f24070 */
[----:B------:R-:W-:Y:S01]  /*1070*/  @!P0 IMAD.IADD R12, R12, 0x1, -R3 ;  /* 0x000000010c0c8824 */ /* 0x000fe200078e0a03 */
[----:B------:R-:W-:Y:S01]  /*1080*/  STL [R1+0x154], R17 ;  /* 0x0001541101007387 */ /* 0x000fe20000100800 */
[----:B------:R-:W-:Y:S01]  /*1090*/  VIADD R15, R2, 0xf ;  /* 0x0000000f020f7836 */ /* 0x000fe20000000000 */
[----:B------:R-:W-:Y:S01]  /*10a0*/  ISETP.GE.AND P0, PT, R7, RZ, PT ;  /* 0x000000ff0700720c */ /* 0x000fe20003f06270 */
[C---:B------:R-:W-:Y:S01]  /*10b0*/  IMAD R16, R3.reuse, R16, R18 ;  /* 0x0000001003107224 */ /* 0x040fe200078e0212 */
[----:B------:R1:W-:Y:S01]  /*10c0*/  STL [R1+0x150], R6 ;  /* 0x0001500601007387 */ /* 0x0003e20000100800 */
[----:B------:R-:W-:Y:S01]  /*10d0*/  IMAD.MOV R4, RZ, RZ, -R5 ;  /* 0x000000ffff047224 */ /* 0x000fe200078e0a05 */
[----:B------:R-:W-:Y:S01]  /*10e0*/  IABS R7, R15 ;  /* 0x0000000f00077213 */ /* 0x000fe20000000000 */
[----:B------:R-:W-:Y:S01]  /*10f0*/  IMAD.MOV.U32 R5, RZ, RZ, R10 ;  /* 0x000000ffff057224 */ /* 0x000fe200078e000a */
[C---:B------:R-:W-:Y:S01]  /*1100*/  ISETP.GT.U32.AND P3, PT, R3.reuse, R16, PT ;  /* 0x000000100300720c */ /* 0x040fe20003f64070 */
[----:B------:R-:W-:Y:S01]  /*1110*/  IMAD R4, R3, R4, R20 ;  /* 0x0000000403047224 */ /* 0x000fe200078e0214 */
[----:B------:R-:W-:Y:S01]  /*1120*/  @!P6 IADD3 R0, R0, -R3, RZ ;  /* 0x800000030000e210 */ /* 0x000fe20007ffe0ff */
[----:B------:R-:W-:Y:S01]  /*1130*/  @!P5 IMAD.MOV R5, RZ, RZ, -R5 ;  /* 0x000000ffff05d224 */ /* 0x000fe200078e0a05 */
[----:B------:R-:W-:Y:S01]  /*1140*/  ISETP.GE.AND P5, PT, R11, RZ, PT ;  /* 0x000000ff0b00720c */ /* 0x000fe20003fa6270 */
[----:B------:R-:W-:Y:S01]  /*1150*/  IMAD.MOV.U32 R18, RZ, RZ, R7 ;  /* 0x000000ffff127224 */ /* 0x000fe200078e0007 */
[----:B------:R-:W-:Y:S01]  /*1160*/  ISETP.GT.U32.AND P6, PT, R3, R4, PT ;  /* 0x000000040300720c */ /* 0x000fe20003fc4070 */
[----:B-1----:R-:W-:Y:S01]  /*1170*/  IMAD.MOV.U32 R6, RZ, RZ, R12 ;  /* 0x000000ffff067224 */ /* 0x002fe200078e000c */
[----:B------:R1:W-:Y:S01]  /*1180*/  STL [R1+0x14c], R5 ;  /* 0x00014c0501007387 */ /* 0x0003e20000100800 */
[----:B------:R-:W-:-:S02]  /*1190*/  VIADD R7, R2, 0x10 ;  /* 0x0000001002077836 */ /* 0x000fc40000000000 */
[----:B------:R-:W-:Y:S01]  /*11a0*/  @!P2 IMAD.MOV R6, RZ, RZ, -R6 ;  /* 0x000000ffff06a224 */ /* 0x000fe200078e0a06 */
[----:B------:R-:W-:Y:S01]  /*11b0*/  ISETP.GE.AND P2, PT, R13, RZ, PT ;  /* 0x000000ff0d00720c */ /* 0x000fe20003f46270 */
[--C-:B------:R-:W-:Y:S01]  /*11c0*/  @!P1 IMAD.IADD R14, R14, 0x1, -R3.reuse ;  /* 0x000000010e0e9824 */ /* 0x100fe200078e0a03 */
[----:B------:R-:W-:Y:S01]  /*11d0*/  IABS R10, R7 ;  /* 0x00000007000a7213 */ /* 0x000fe20000000000 */
[----:B------:R-:W-:Y:S01]  /*11e0*/  @!P3 IMAD.IADD R16, R16, 0x1, -R3 ;  /* 0x000000011010b824 */ /* 0x000fe200078e0a03 */
[----:B------:R2:W-:Y:S01]  /*11f0*/  STL [R1+0x148], R6 ;  /* 0x0001480601007387 */ /* 0x0005e20000100800 */
[----:B------:R-:W-:Y:S01]  /*1200*/  VIADD R11, R2, 0x12 ;  /* 0x00000012020b7836 */ /* 0x000fe20000000000 */
[----:B------:R-:W-:Y:S01]  /*1210*/  ISETP.GE.AND P3, PT, R7, RZ, PT ;  /* 0x000000ff0700720c */ /* 0x000fe20003f66270 */
[----:B-1----:R-:W-:Y:S01]  /*1220*/  IMAD.HI.U32 R5, R251, R18, RZ ;  /* 0x00000012fb057227 */ /* 0x002fe200078e00ff */
[----:B------:R-:W-:-:S03]  /*1230*/  ISETP.GE.AND P1, PT, R15, RZ, PT ;  /* 0x000000ff0f00720c */ /* 0x000fc60003f26270 */
[----:B------:R-:W-:Y:S02]  /*1240*/  IMAD.MOV R5, RZ, RZ, -R5 ;  /* 0x000000ffff057224 */ /* 0x000fe400078e0a05 */
[----:B------:R-:W-:Y:S01]  /*1250*/  @!P6 IMAD.IADD R4, R4, 0x1, -R3 ;  /* 0x000000010404e824 */ /* 0x000fe200078e0a03 */
[C---:B------:R-:W-:Y:S01]  /*1260*/  ISETP.GT.U32.AND P6, PT, R3.reuse, R16, PT ;  /* 0x000000100300720c */ /* 0x040fe20003fc4070 */
[----:B--2---:R-:W-:Y:S02]  /*1270*/  IMAD.MOV.U32 R6, RZ, RZ, R0 ;  /* 0x000000ffff067224 */ /* 0x004fe400078e0000 */
[C---:B------:R-:W-:Y:S01]  /*1280*/  IMAD R8, R3.reuse, R5, R18 ;  /* 0x0000000503087224 */ /* 0x040fe200078e0212 */
[----:B------:R-:W-:Y:S01]  /*1290*/  IABS R5, R11 ;  /* 0x0000000b00057213 */ /* 0x000fe20000000000 */
[----:B------:R-:W-:Y:S01]  /*12a0*/  @!P0 IMAD.MOV R6, RZ, RZ, -R6 ;  /* 0x000000ffff068224 */ /* 0x000fe200078e0a06 */
[----:B------:R-:W-:Y:S01]  /*12b0*/  ISETP.GT.U32.AND P0, PT, R3, R4, PT ;  /* 0x000000040300720c */ /* 0x000fe20003f04070 */
[----:B------:R-:W-:-:S03]  /*12c0*/  IMAD.HI.U32 R0, R251, R10, RZ ;  /* 0x0000000afb007227 */ /* 0x000fc600078e00ff */
[----:B------:R1:W-:Y:S01]  /*12d0*/  STL [R1+0x144], R6 ;  /* 0x0001440601007387 */ /* 0x0003e20000100800 */
[----:B------:R-:W-:Y:S02]  /*12e0*/  IMAD.MOV R0, RZ, RZ, -R0 ;  /* 0x000000ffff007224 */ /* 0x000fe400078e0a00 */
[----:B------:R-:W-:Y:S02]  /*12f0*/  VIADD R9, R2, 0x11 ;  /* 0x0000001102097836 */ /* 0x000fe40000000000 */
[C---:B------:R-:W-:Y:S02]  /*1300*/  IMAD R0, R3.reuse, R0, R10 ;  /* 0x0000000003007224 */ /* 0x040fe400078e020a */
[----:B------:R-:W-:Y:S01]  /*1310*/  @!P6 IMAD.IADD R16, R16, 0x1, -R3 ;  /* 0x000000011010e824 */ /* 0x000fe200078e0a03 */
[----:B------:R-:W-:Y:S01]  /*1320*/  IABS R12, R9 ;  /* 0x00000009000c7213 */ /* 0x000fe20000000000 */
[----:B------:R-:W-:Y:S01]  /*1330*/  VIADD R13, R2, 0x13 ;  /* 0x00000013020d7836 */ /* 0x000fe20000000000 */
[----:B------:R-:W-:Y:S01]  /*1340*/  ISETP.GT.U32.AND P6, PT, R3, R0, PT ;  /* 0x000000000300720c */ /* 0x000fe20003fc4070 */
[----:B-1----:R-:W-:-:S02]  /*1350*/  IMAD.MOV.U32 R6, RZ, RZ, R14 ;  /* 0x000000ffff067224 */ /* 0x002fc400078e000e */
[----:B------:R-:W-:Y:S01]  /*1360*/  IMAD.MOV.U32 R14, RZ, RZ, R5 ;  /* 0x000000ffff0e7224 */ /* 0x000fe200078e0005 */
[----:B------:R-:W-:Y:S01]  /*1370*/  IABS R18, R13 ;  /* 0x0000000d00127213 */ /* 0x000fe20000000000 */
[----:B------:R-:W-:Y:S01]  /*1380*/  @!P4 IMAD.MOV R6, RZ, RZ, -R6 ;  /* 0x000000ffff06c224 */ /* 0x000fe200078e0a06 */
[----:B------:R-:W-:Y:S01]  /*1390*/  ISETP.GT.U32.AND P4, PT, R3, R8, PT ;  /* 0x000000080300720c */ /* 0x000fe20003f84070 */
[----:B------:R-:W-:-:S03]  /*13a0*/  IMAD.HI.U32 R5, R251, R12, RZ ;  /* 0x0000000cfb057227 */ /* 0x000fc600078e00ff */
[----:B------:R1:W-:Y:S01]  /*13b0*/  STL [R1+0x140], R6 ;  /* 0x0001400601007387 */ /* 0x0003e20000100800 */
[----:B------:R-:W-:Y:S01]  /*13c0*/  IMAD.HI.U32 R7, R251, R14, RZ ;  /* 0x0000000efb077227 */ /* 0x000fe200078e00ff */
[----:B------:R-:W-:-:S03]  /*13d0*/  IADD3 R10, -R5, RZ, RZ ;  /* 0x000000ff050a7210 */ /* 0x000fc60007ffe1ff */
[----:B------:R-:W-:Y:S01]  /*13e0*/  @!P0 IMAD.IADD R4, R4, 0x1, -R3 ;  /* 0x0000000104048824 */ /* 0x000fe200078e0a03 */
[----:B------:R-:W-:Y:S01]  /*13f0*/  ISETP.GE.AND P0, PT, R9, RZ, PT ;  /* 0x000000ff0900720c */ /* 0x000fe20003f06270 */
[----:B------:R-:W-:Y:S02]  /*1400*/  IMAD.MOV R7, RZ, RZ, -R7 ;  /* 0x000000ffff077224 */ /* 0x000fe400078e0a07 */
[--C-:B------:R-:W-:Y:S01]  /*1410*/  @!P4 IMAD.IADD R8, R8, 0x1, -R3.reuse ;  /* 0x000000010808c824 */ /* 0x100fe200078e0a03 */
[----:B------:R-:W-:Y:S01]  /*1420*/  ISETP.GE.AND P4, PT, R11, RZ, PT ;  /* 0x000000ff0b00720c */ /* 0x000fe20003f86270 */
[----:B-1----:R-:W-:Y:S02]  /*1430*/  IMAD.MOV.U32 R6, RZ, RZ, R16 ;  /* 0x000000ffff067224 */ /* 0x002fe400078e0010 */
[C---:B------:R-:W-:Y:S02]  /*1440*/  IMAD R10, R3.reuse, R10, R12 ;  /* 0x0000000a030a7224 */ /* 0x040fe400078e020c */
[----:B------:R-:W-:Y:S01]  /*1450*/  @!P5 IMAD.MOV R6, RZ, RZ, -R6 ;  /* 0x000000ffff06d224 */ /* 0x000fe200078e0a06 */
[----:B------:R-:W-:Y:S01]  /*1460*/  ISETP.GT.U32.AND P5, PT, R3, R8, PT ;  /* 0x000000080300720c */ /* 0x000fe20003fa4070 */
[----:B------:R-:W-:-:S02]  /*1470*/  @!P6 IMAD.IADD R0, R0, 0x1, -R3 ;  /* 0x000000010000e824 */ /* 0x000fc400078e0a03 */
[C---:B------:R-:W-:Y:S01]  /*1480*/  IMAD R12, R3.reuse, R7, R14 ;  /* 0x00000007030c7224 */ /* 0x040fe200078e020e */
[----:B------:R-:W-:Y:S01]  /*1490*/  STL [R1+0x13c], R6 ;  /* 0x00013c0601007387 */ /* 0x000fe20000100800 */
[----:B------:R-:W-:Y:S01]  /*14a0*/  @!P2 IMAD.MOV R4, RZ, RZ, -R4 ;  /* 0x000000ffff04a224 */ /* 0x000fe200078e0a04 */
[----:B------:R-:W-:Y:S01]  /*14b0*/  ISETP.GT.U32.AND P6, PT, R3, R0, PT ;  /* 0x000000000300720c */ /* 0x000fe20003fc4070 */
[----:B------:R-:W-:Y:S01]  /*14c0*/  IMAD.HI.U32 R5, R251, R18, RZ ;  /* 0x00000012fb057227 */ /* 0x000fe200078e00ff */
[C---:B------:R-:W-:Y:S02]  /*14d0*/  ISETP.GT.U32.AND P2, PT, R3.reuse, R10, PT ;  /* 0x0000000a0300720c */ /* 0x040fe40003f44070 */
[----:B------:R1:W-:Y:S01]  /*14e0*/  STL [R1+0x138], R4 ;  /* 0x0001380401007387 */ /* 0x0003e20000100800 */
[----:B------:R-:W-:Y:S02]  /*14f0*/  IMAD.MOV R5, RZ, RZ, -R5 ;  /* 0x000000ffff057224 */ /* 0x000fe400078e0a05 */
[----:B------:R-:W-:Y:S01]  /*1500*/  @!P5 IMAD.IADD R8, R8, 0x1, -R3 ;  /* 0x000000010808d824 */ /* 0x000fe200078e0a03 */
[----:B------:R-:W-:Y:S01]  /*1510*/  ISETP.GT.U32.AND P5, PT, R3, R12, PT ;  /* 0x0000000c0300720c */ /* 0x000fe20003fa4070 */
[----:B------:R-:W-:-:S02]  /*1520*/  VIADD R7, R2, 0x14 ;  /* 0x0000001402077836 */ /* 0x000fc40000000000 */
[C---:B------:R-:W-:Y:S02]  /*1530*/  IMAD R14, R3.reuse, R5, R18 ;  /* 0x00000005030e7224 */ /* 0x040fe400078e0212 */
[--C-:B------:R-:W-:Y:S01]  /*1540*/  @!P6 IMAD.IADD R0, R0, 0x1, -R3.reuse ;  /* 0x000000010000e824 */ /* 0x100fe200078e0a03 */
[----:B------:R-:W-:Y:S01]  /*1550*/  IABS R16, R7 ;  /* 0x0000000700107213 */ /* 0x000fe20000000000 */
[----:B------:R-:W-:Y:S01]  /*1560*/  @!P2 IMAD.IADD R10, R10, 0x1, -R3 ;  /* 0x000000010a0aa824 */ /* 0x000fe200078e0a03 */
[----:B------:R-:W-:Y:S01]  /*1570*/  ISETP.GT.U32.AND P6, PT, R3, R14, PT ;  /* 0x0000000e0300720c */ /* 0x000fe20003fc4070 */
[----:B------:R-:W-:Y:S01]  /*1580*/  VIADD R9, R2, 0x15 ;  /* 0x0000001502097836 */ /* 0x000fe20000000000 */
[----:B------:R-:W-:Y:S01]  /*1590*/  ISETP.GE.AND P2, PT, R13, RZ, PT ;  /* 0x000000ff0d00720c */ /* 0x000fe20003f46270 */
[----:B-1----:R-:W-:-:S03]  /*15a0*/  IMAD.HI.U32 R4, R251, R16, RZ ;  /* 0x00000010fb047227 */ /* 0x002fc600078e00ff */
[----:B------:R-:W-:Y:S01]  /*15b0*/  IABS R18, R9 ;  /* 0x0000000900127213 */ /* 0x000fe20000000000 */
[----:B------:R-:W-:Y:S01]  /*15c0*/  @!P5 IMAD.IADD R12, R12, 0x1, -R3 ;  /* 0x000000010c0cd824 */ /* 0x000fe200078e0a03 */
[----:B------:R-:W-:Y:S01]  /*15d0*/  ISETP.GT.U32.AND P5, PT, R3, R10, PT ;  /* 0x0000000a0300720c */ /* 0x000fe20003fa4070 */
[----:B------:R-:W-:Y:S01]  /*15e0*/  IMAD.MOV.U32 R6, RZ, RZ, R0 ;  /* 0x000000ffff067224 */ /* 0x000fe200078e0000 */
[----:B------:R-:W-:Y:S01]  /*15f0*/  IADD3 R4, -R4, RZ, RZ ;  /* 0x000000ff04047210 */ /* 0x000fe20007ffe1ff */
[----:B------:R-:W-:-:S04]  /*1600*/  IMAD.HI.U32 R5, R251, R18, RZ ;  /* 0x00000012fb057227 */ /* 0x000fc800078e00ff */
[--C-:B------:R-:W-:Y:S01]  /*1610*/  @!P6 IMAD.IADD R14, R14, 0x1, -R3.reuse ;  /* 0x000000010e0ee824 */ /* 0x100fe200078e0a03 */
[C---:B------:R-:W-:Y:S01]  /*1620*/  ISETP.GT.U32.AND P6, PT, R3.reuse, R12, PT ;  /* 0x0000000c0300720c */ /* 0x040fe20003fc4070 */
[C---:B------:R-:W-:Y:S02]  /*1630*/  IMAD R0, R3.reuse, R4, R16 ;  /* 0x0000000403007224 */ /* 0x040fe400078e0210 */
[----:B------:R-:W-:Y:S02]  /*1640*/  VIADD R15, R2, 0x17 ;  /* 0x00000017020f7836 */ /* 0x000fe40000000000 */
[----:B------:R-:W-:Y:S01]  /*1650*/  @!P5 IMAD.IADD R10, R10, 0x1, -R3 ;  /* 0x000000010a0ad824 */ /* 0x000fe200078e0a03 */
[----:B------:R-:W-:Y:S01]  /*1660*/  ISETP.GT.U32.AND P5, PT, R3, R0, PT ;  /* 0x000000000300720c */ /* 0x000fe20003fa4070 */
[----:B------:R-:W-:Y:S01]  /*1670*/  IMAD.MOV.U32 R17, RZ, RZ, R8 ;  /* 0x000000ffff117224 */ /* 0x000fe200078e0008 */
[----:B------:R-:W-:Y:S01]  /*1680*/  IABS R22, R15 ;  /* 0x0000000f00167213 */ /* 0x000fe20000000000 */
[----:B------:R-:W-:-:S02]  /*1690*/  IMAD.MOV R5, RZ, RZ, -R5 ;  /* 0x000000ffff057224 */ /* 0x000fc400078e0a05 */
[----:B------:R-:W-:Y:S01]  /*16a0*/  @!P1 IMAD.MOV R17, RZ, RZ, -R17 ;  /* 0x000000ffff119224 */ /* 0x000fe200078e0a11 */
[C---:B------:R-:W-:Y:S01]  /*16b0*/  ISETP.GT.U32.AND P1, PT, R3.reuse, R14, PT ;  /* 0x0000000e0300720c */ /* 0x040fe20003f24070 */
[----:B------:R-:W-:Y:S02]  /*16c0*/  IMAD R4, R3, R5, R18 ;  /* 0x0000000503047224 */ /* 0x000fe400078e0212 */
[----:B------:R-:W-:Y:S01]  /*16d0*/  @!P3 IMAD.MOV R6, RZ, RZ, -R6 ;  /* 0x000000ffff06b224 */ /* 0x000fe200078e0a06 */
[----:B------:R-:W-:Y:S01]  /*16e0*/  ISETP.GE.AND P3, PT, R7, RZ, PT ;  /* 0x000000ff0700720c */ /* 0x000fe20003f66270 */
[----:B------:R-:W-:Y:S01]  /*16f0*/  VIADD R11, R2, 0x16 ;  /* 0x00000016020b7836 */ /* 0x000fe20000000000 */
[----:B------:R-:W-:Y:S01]  /*1700*/  STL [R1+0x134], R17 ;  /* 0x0001341101007387 */ /* 0x000fe20000100800 */
[----:B------:R-:W-:Y:S01]  /*1710*/  IMAD.HI.U32 R7, R251, R22, RZ ;  /* 0x00000016fb077227 */ /* 0x000fe200078e00ff */
[----:B------:R-:W-:Y:S02]  /*1720*/  @!P5 IADD3 R0, R0, -R3, RZ ;  /* 0x800000030000d210 */ /* 0x000fe40007ffe0ff */
[----:B------:R1:W-:Y:S01]  /*1730*/  STL [R1+0x130], R6 ;  /* 0x0001300601007387 */ /* 0x0003e20000100800 */
[----:B------:R-:W-:Y:S01]  /*1740*/  @!P6 IMAD.IADD R12, R12, 0x1, -R3 ;  /* 0x000000010c0ce824 */ /* 0x000fe200078e0a03 */
[----:B------:R-:W-:Y:S01]  /*1750*/  ISETP.GT.U32.AND P6, PT, R3, R4, PT ;  /* 0x000000040300720c */ /* 0x000fe20003fc4070 */
[----:B------:R-:W-:Y:S01]  /*1760*/  IMAD.MOV R7, RZ, RZ, -R7 ;  /* 0x000000ffff077224 */ /* 0x000fe200078e0a07 */
[----:B------:R-:W-:Y:S01]  /*1770*/  IABS R20, R11 ;  /* 0x0000000b00147213 */ /* 0x000fe20000000000 */
[----:B------:R-:W-:-:S02]  /*1780*/  VIADD R13, R2, 0x18 ;  /* 0x00000018020d7836 */ /* 0x000fc40000000000 */
[----:B------:R-:W-:Y:S02]  /*1790*/  IMAD R16, R3, R7, R22 ;  /* 0x0000000703107224 */ /* 0x000fe400078e0216 */
[----:B------:R-:W-:Y:S01]  /*17a0*/  IMAD.HI.U32 R5, R251, R20, RZ ;  /* 0x00000014fb057227 */ /* 0x000fe200078e00ff */
[----:B------:R-:W-:-:S03]  /*17b0*/  IABS R18, R13 ;  /* 0x0000000d00127213 */ /* 0x000fc60000000000 */
[----:B-1----:R-:W-:Y:S02]  /*17c0*/  IMAD.MOV.U32 R6, RZ, RZ, R10 ;  /* 0x000000ffff067224 */ /* 0x002fe400078e000a */
[----:B------:R-:W-:Y:S02]  /*17d0*/  IMAD.MOV.U32 R10, RZ, RZ, R12 ;  /* 0x000000ffff0a7224 */ /* 0x000fe400078e000c */
[----:B------:R-:W-:Y:S01]  /*17e0*/  @!P0 IMAD.MOV R6, RZ, RZ, -R6 ;  /* 0x000000ffff068224 */ /* 0x000fe200078e0a06 */
[----:B------:R-:W-:Y:S01]  /*17f0*/  ISETP.GT.U32.AND P0, PT, R3, R0, PT ;  /* 0x000000000300720c */ /* 0x000fe20003f04070 */
[----:B------:R-:W-:Y:S01]  /*1800*/  @!P1 IMAD.IADD R14, R14, 0x1, -R3 ;  /* 0x000000010e0e9824 */ /* 0x000fe200078e0a03 */
[----:B------:R-:W-:Y:S01]  /*1810*/  ISETP.GE.AND P1, PT, R9, RZ, PT ;  /* 0x000000ff0900720c */ /* 0x000fe20003f26270 */
[----:B------:R-:W-:Y:S01]  /*1820*/  @!P4 IMAD.MOV R10, RZ, RZ, -R10 ;  /* 0x000000ffff0ac224 */ /* 0x000fe200078e0a0a */
[----:B------:R-:W-:Y:S01]  /*1830*/  ISETP.GT.U32.AND P4, PT, R3, R16, PT ;  /* 0x000000100300720c */ /* 0x000fe20003f84070 */
[----:B------:R-:W-:Y:S01]  /*1840*/  IMAD.MOV R5, RZ, RZ, -R5 ;  /* 0x000000ffff057224 */ /* 0x000fe200078e0a05 */
[----:B------:R1:W-:Y:S01]  /*1850*/  STL [R1+0x12c], R6 ;  /* 0x00012c0601007387 */ /* 0x0003e20000100800 */
[----:B------:R-:W-:-:S02]  /*1860*/  @!P6 IMAD.IADD R4, R4, 0x1, -R3 ;  /* 0x000000010404e824 */ /* 0x000fc400078e0a03 */
[----:B------:R-:W-:Y:S01]  /*1870*/  VIADD R9, R2, 0x19 ;  /* 0x0000001902097836 */ /* 0x000fe20000000000 */
[----:B------:R2:W-:Y:S01]  /*1880*/  STL [R1+0x128], R10 ;  /* 0x0001280a01007387 */ /* 0x0005e20000100800 */
[C---:B------:R-:W-:Y:S01]  /*1890*/  IMAD R8, R3.reuse, R5, R20 ;  /* 0x0000000503087224 */ /* 0x040fe200078e0214 */
[----:B------:R-:W-:Y:S01]  /*18a0*/  ISETP.GT.U32.AND P6, PT, R3, R4, PT ;  /* 0x000000040300720c */ /* 0x000fe20003fc4070 */
[----:B------:R-:W-:Y:S01]  /*18b0*/  IMAD.HI.U32 R5, R251, R18, RZ ;  /* 0x00000012fb057227 */ /* 0x000fe200078e00ff */
[----:B------:R-:W-:Y:S02]  /*18c0*/  IABS R7, R9 ;  /* 0x0000000900077213 */ /* 0x000fe40000000000 */
[----:B------:R-:W-:Y:S01]  /*18d0*/  ISETP.GT.U32.AND P5, PT, R3, R8, PT ;  /* 0x000000080300720c */ /* 0x000fe20003fa4070 */
[----:B-1----:R-:W-:Y:S02]  /*18e0*/  IMAD.MOV.U32 R6, RZ, RZ, R14 ;  /* 0x000000ffff067224 */ /* 0x002fe400078e000e */
[----:B------:R-:W-:Y:S01]  /*18f0*/  @!P0 IMAD.IADD R0, R0, 0x1, -R3 ;  /* 0x0000000100008824 */ /* 0x000fe200078e0a03 */
[----:B------:R-:W-:Y:S01]  /*1900*/  ISETP.GE.AND P0, PT, R15, RZ, PT ;  /* 0x000000ff0f00720c */ /* 0x000fe20003f06270 */
[----:B------:R-:W-:Y:S01]  /*1910*/  @!P2 IMAD.MOV R6, RZ, RZ, -R6 ;  /* 0x000000ffff06a224 */ /* 0x000fe200078e0a06 */
[----:B------:R-:W-:Y:S01]  /*1920*/  ISETP.GE.AND P2, PT, R11, RZ, PT ;  /* 0x000000ff0b00720c */ /* 0x000fe20003f46270 */
[----:B------:R-:W-:Y:S01]  /*1930*/  IMAD.MOV R5, RZ, RZ, -R5 ;  /* 0x000000ffff057224 */ /* 0x000fe200078e0a05 */
[----:B------:R-:W-:Y:S01]  /*1940*/  IADD3 R15, R2, 0x21, RZ ;  /* 0x00000021020f7810 */ /* 0x000fe20007ffe0ff */
[----:B------:R-:W-:Y:S01]  /*1950*/  IMAD.MOV.U32 R12, RZ, RZ, R7 ;  /* 0x000000ffff0c7224 */ /* 0x000fe200078e0007 */
[----:B------:R1:W-:Y:S01]  /*1960*/  STL [R1+0x11c], R6 ;  /* 0x00011c0601007387 */ /* 0x0003e20000100800 */
[----:B------:R-:W-:Y:S01]  /*1970*/  @!P4 IMAD.IADD R16, R16, 0x1, -R3 ;  /* 0x000000011010c824 */ /* 0x000fe200078e0a03 */
[----:B------:R-:W-:Y:S01]  /*1980*/  ISETP.GE.AND P4, PT, R13, RZ, PT ;  /* 0x000000ff0d00720c */ /* 0x000fe20003f86270 */
[----:B--2---:R-:W-:Y:S01]  /*1990*/  IMAD R10, R3, R5, R18 ;  /* 0x00000005030a7224 */ /* 0x004fe200078e0212 */
[----:B------:R-:W-:Y:S01]  /*19a0*/  IABS R18, R15 ;  /* 0x0000000f00127213 */ /* 0x000fe20000000000 */
[----:B------:R-:W-:-:S04]  /*19b0*/  IMAD.HI.U32 R5, R251, R12, RZ ;  /* 0x0000000cfb057227 */ /* 0x000fc800078e00ff */
[--C-:B------:R-:W-:Y:S01]  /*19c0*/  @!P6 IMAD.IADD R4, R4, 0x1, -R3.reuse ;  /* 0x000000010404e824 */ /* 0x100fe200078e0a03 */
[----:B------:R-:W-:Y:S01]  /*19d0*/  ISETP.GT.U32.AND P6, PT, R3, R10, PT ;  /* 0x0000000a0300720c */ /* 0x000fe20003fc4070 */
[----:B-1----:R-:W-:Y:S01]  /*19e0*/  IMAD.MOV.U32 R6, RZ, RZ, R0 ;  /* 0x000000ffff067224 */ /* 0x002fe200078e0000 */
[----:B------:R-:W-:Y:S01]  /*19f0*/  IADD3 R5, -R5, RZ, RZ ;  /* 0x000000ff05057210 */ /* 0x000fe20007ffe1ff */
[----:B------:R-:W-:Y:S02]  /*1a00*/  @!P5 IMAD.IADD R8, R8, 0x1, -R3 ;  /* 0x000000010808d824 */ /* 0x000fe400078e0a03 */
[----:B------:R-:W-:Y:S01]  /*1a10*/  @!P3 IMAD.MOV R6, RZ, RZ, -R6 ;  /* 0x000000ffff06b224 */ /* 0x000fe200078e0a06 */
[C---:B------:R-:W-:Y:S01]  /*1a20*/  ISETP.GT.U32.AND P3, PT, R3.reuse, R16, PT ;  /* 0x000000100300720c */ /* 0x040fe20003f64070 */
[C---:B------:R-:W-:Y:S01]  /*1a30*/  IMAD R0, R3.reuse, R5, R12 ;  /* 0x0000000503007224 */ /* 0x040fe200078e020c */
[----:B------:R-:W-:Y:S01]  /*1a40*/  ISETP.GT.U32.AND P5, PT, R3, R8, PT ;  /* 0x000000080300720c */ /* 0x000fe20003fa4070 */
[C---:B------:R-:W-:Y:S01]  /*1a50*/  VIADD R5, R2.reuse, 0x1a ;  /* 0x0000001a02057836 */ /* 0x040fe20000000000 */
[----:B------:R1:W-:Y:S01]  /*1a60*/  STL [R1+0x118], R6 ;  /* 0x0001180601007387 */ /* 0x0003e20000100800 */
[----:B------:R-:W-:-:S02]  /*1a70*/  VIADD R7, R2, 0x1b ;  /* 0x0000001b02077836 */ /* 0x000fc40000000000 */
[--C-:B------:R-:W-:Y:S02]  /*1a80*/  @!P6 IMAD.IADD R10, R10, 0x1, -R3.reuse ;  /* 0x000000010a0ae824 */ /* 0x100fe400078e0a03 */
[C---:B------:R-:W-:Y:S01]  /*1a90*/  VIADD R13, R2.reuse, 0x20 ;  /* 0x00000020020d7836 */ /* 0x040fe20000000000 */
[----:B------:R-:W-:Y:S01]  /*1aa0*/  IABS R12, R7 ;  /* 0x00000007000c7213 */ /* 0x000fe20000000000 */
[----:B------:R-:W-:Y:S01]  /*1ab0*/  VIADD R17, R2, 0x22 ;  /* 0x0000002202117836 */ /* 0x000fe20000000000 */
[C---:B------:R-:W-:Y:S01]  /*1ac0*/  ISETP.GT.U32.AND P6, PT, R3.reuse, R10, PT ;  /* 0x0000000a0300720c */ /* 0x040fe20003fc4070 */
[--C-:B------:R-:W-:Y:S01]  /*1ad0*/  @!P3 IMAD.IADD R16, R16, 0x1, -R3.reuse ;  /* 0x000000011010b824 */ /* 0x100fe200078e0a03 */
[----:B------:R-:W-:Y:S01]  /*1ae0*/  ISETP.GT.U32.AND P3, PT, R3, R0, PT ;  /* 0x000000000300720c */ /* 0x000fe20003f64070 */
[----:B-1----:R-:W-:Y:S01]  /*1af0*/  IMAD.MOV.U32 R6, RZ, RZ, R4 ;  /* 0x000000ffff067224 */ /* 0x002fe200078e0004 */
[----:B------:R-:W-:Y:S01]  /*1b00*/  IABS R20, R17 ;  /* 0x0000001100147213 */ /* 0x000fe20000000000 */
[----:B------:R-:W-:Y:S01]  /*1b10*/  @!P5 IMAD.IADD R8, R8, 0x1, -R3 ;  /* 0x000000010808d824 */ /* 0x000fe200078e0a03 */
[----:B------:R-:W-:Y:S01]  /*1b20*/  ISETP.GE.AND P5, PT, R9, RZ, PT ;  /* 0x000000ff0900720c */ /* 0x000fe20003fa6270 */
[----:B------:R-:W-:Y:S01]  /*1b30*/  @!P1 IMAD.MOV R6, RZ, RZ, -R6 ;  /* 0x000000ffff069224 */ /* 0x000fe200078e0a06 */
[----:B------:R-:W-:Y:S01]  /*1b40*/  ISETP.GE.AND P1, PT, R5, RZ, PT ;  /* 0x000000ff0500720c */ /* 0x000fe20003f26270 */
[----:B------:R-:W-:-:S02]  /*1b50*/  VIADD R4, R2, 0x1c ;  /* 0x0000001c02047836 */ /* 0x000fc40000000000 */
[----:B------:R-:W-:Y:S01]  /*1b60*/  IMAD.MOV.U32 R11, RZ, RZ, R8 ;  /* 0x000000ffff0b7224 */ /* 0x000fe200078e0008 */
[----:B------:R1:W-:Y:S01]  /*1b70*/  STL [R1+0x108], R6 ;  /* 0x0001080601007387 */ /* 0x0003e20000100800 */
[----:B------:R-:W-:Y:S01]  /*1b80*/  IABS R8, R5 ;  /* 0x0000000500087213 */ /* 0x000fe20000000000 */
[----:B------:R-:W-:Y:S01]  /*1b90*/  IMAD.HI.U32 R5, R251, R12, RZ ;  /* 0x0000000cfb057227 */ /* 0x000fe200078e00ff */
[----:B------:R-:W-:Y:S02]  /*1ba0*/  IABS R14, R4 ;  /* 0x00000004000e7213 */ /* 0x000fe40000000000 */
[----:B------:R-:W-:Y:S01]  /*1bb0*/  @!P6 IADD3 R10, R10, -R3, RZ ;  /* 0x800000030a0ae210 */ /* 0x000fe20007ffe0ff */
[----:B------:R-:W-:Y:S02]  /*1bc0*/  @!P3 IMAD.IADD R0, R0, 0x1, -R3 ;  /* 0x000000010000b824 */ /* 0x000fe400078e0a03 */
[----:B------:R-:W-:Y:S01]  /*1bd0*/  @!P2 IMAD.MOV R11, RZ, RZ, -R11 ;  /* 0x000000ffff0ba224 */ /* 0x000fe200078e0a0b */
[----:B------:R-:W-:Y:S01]  /*1be0*/  ISETP.GE.AND P2, PT, R7, RZ, PT ;  /* 0x000000ff0700720c */ /* 0x000fe20003f46270 */
[----:B-1----:R-:W-:Y:S01]  /*1bf0*/  IMAD.MOV.U32 R6, RZ, RZ, R16 ;  /* 0x000000ffff067224 */ /* 0x002fe200078e0010 */
[----:B------:R-:W-:Y:S01]  /*1c00*/  ISETP.GT.U32.AND P3, PT, R3, R0, PT ;  /* 0x000000000300720c */ /* 0x000fe20003f64070 */
[C---:B------:R-:W-:Y:S01]  /*1c10*/  IMAD.HI.U32 R7, R251.reuse, R14, RZ ;  /* 0x0000000efb077227 */ /* 0x040fe200078e00ff */
[----:B------:R-:W-:Y:S03]  /*1c20*/  STL [R1+0x100], R11 ;  /* 0x0001000b01007387 */ /* 0x000fe60000100800 */
[----:B------:R-:W-:Y:S01]  /*1c30*/  @!P0 IMAD.MOV R6, RZ, RZ, -R6 ;  /* 0x000000ffff068224 */ /* 0x000fe200078e0a06 */
[----:B------:R-:W-:Y:S01]  /*1c40*/  ISETP.GE.AND P0, PT, R4, RZ, PT ;  /* 0x000000ff0400720c */ /* 0x000fe20003f06270 */
[----:B------:R-:W-:-:S03]  /*1c50*/  IMAD.HI.U32 R4, R251, R8, RZ ;  /* 0x00000008fb047227 */ /* 0x000fc600078e00ff */
[----:B------:R1:W-:Y:S01]  /*1c60*/  STL [R1+0xf8], R6 ;  /* 0x0000f80601007387 */ /* 0x0003e20000100800 */
[----:B------:R-:W-:Y:S02]  /*1c70*/  IMAD.MOV R4, RZ, RZ, -R4 ;  /* 0x000000ffff047224 */ /* 0x000fe400078e0a04 */
[----:B------:R-:W-:Y:S02]  /*1c80*/  IMAD.MOV R7, RZ, RZ, -R7 ;  /* 0x000000ffff077224 */ /* 0x000fe400078e0a07 */
[----:B------:R-:W-:Y:S02]  /*1c90*/  IMAD R4, R3, R4, R8 ;  /* 0x0000000403047224 */ /* 0x000fe400078e0208 */
[----:B------:R-:W-:Y:S02]  /*1ca0*/  @!P3 IMAD.IADD R0, R0, 0x1, -R3 ;  /* 0x000000010000b824 */ /* 0x000fe400078e0a03 */
[----:B------:R-:W-:Y:S02]  /*1cb0*/  VIADD R9, R2, 0x1d ;  /* 0x0000001d02097836 */ /* 0x000fe40000000000 */
[----:B-1----:R-:W-:-:S02]  /*1cc0*/  IMAD.MOV.U32 R6, RZ, RZ, R10 ;  /* 0x000000ffff067224 */ /* 0x002fc400078e000a */
[C---:B------:R-:W-:Y:S01]  /*1cd0*/  IMAD R10, R3.reuse, R7, R14 ;  /* 0x00000007030a7224 */ /* 0x040fe200078e020e */
[----:B------:R-:W-:Y:S01]  /*1ce0*/  IABS R16, R9 ;  /* 0x0000000900107213 */ /* 0x000fe20000000000 */
[----:B------:R-:W-:Y:S01]  /*1cf0*/  @!P4 IMAD.MOV R6, RZ, RZ, -R6 ;  /* 0x000000ffff06c224 */ /* 0x000fe200078e0a06 */
[----:B------:R-:W-:Y:S01]  /*1d00*/  ISETP.GT.U32.AND P4, PT, R3, R4, PT ;  /* 0x000000040300720c */ /* 0x000fe20003f84070 */
[----:B------:R-:W-:Y:S01]  /*1d10*/  IMAD.MOV R8, RZ, RZ, -R5 ;  /* 0x000000ffff087224 */ /* 0x000fe200078e0a05 */
[----:B------:R-:W-:Y:S01]  /*1d20*/  ISETP.GE.AND P6, PT, R9, RZ, PT ;  /* 0x000000ff0900720c */ /* 0x000fe20003fc6270 */
[----:B------:R-:W-:Y:S01]  /*1d30*/  VIADD R11, R2, 0x1f ;  /* 0x0000001f020b7836 */ /* 0x000fe20000000000 */
[----:B------:R1:W-:Y:S01]  /*1d40*/  STL [R1+0xec], R6 ;  /* 0x0000ec0601007387 */ /* 0x0003e20000100800 */
[----:B------:R-:W-:Y:S02]  /*1d50*/  IMAD R8, R3, R8, R12 ;  /* 0x0000000803087224 */ /* 0x000fe400078e020c */
[----:B------:R-:W-:Y:S01]  /*1d60*/  IMAD.HI.U32 R5, R251, R16, RZ ;  /* 0x00000010fb057227 */ /* 0x000fe200078e00ff */
[----:B------:R-:W-:-:S02]  /*1d70*/  IABS R14, R11 ;  /* 0x0000000b000e7213 */ /* 0x000fc40000000000 */
[C---:B------:R-:W-:Y:S01]  /*1d80*/  ISETP.GT.U32.AND P3, PT, R3.reuse, R8, PT ;  /* 0x000000080300720c */ /* 0x040fe20003f64070 */
[----:B------:R-:W-:Y:S02]  /*1d90*/  IMAD.MOV R5, RZ, RZ, -R5 ;  /* 0x000000ffff057224 */ /* 0x000fe400078e0a05 */
[--C-:B------:R-:W-:Y:S02]  /*1da0*/  @!P4 IMAD.IADD R4, R4, 0x1, -R3.reuse ;  /* 0x000000010404c824 */ /* 0x100fe400078e0a03 */
[----:B-1----:R-:W-:Y:S02]  /*1db0*/  IMAD.MOV.U32 R6, RZ, RZ, R0 ;  /* 0x000000ffff067224 */ /* 0x002fe400078e0000 */
[C---:B------:R-:W-:Y:S01]  /*1dc0*/  IMAD R0, R3.reuse, R5, R16 ;  /* 0x0000000503007224 */ /* 0x040fe200078e0210 */
[C---:B------:R-:W-:Y:S01]  /*1dd0*/  ISETP.GT.U32.AND P4, PT, R3.reuse, R4, PT ;  /* 0x000000040300720c */ /* 0x040fe20003f84070 */
[----:B------:R-:W-:Y:S01]  /*1de0*/  @!P5 IMAD.MOV R6, RZ, RZ, -R6 ;  /* 0x000000ffff06d224 */ /* 0x000fe200078e0a06 */
[----:B------:R-:W-:Y:S01]  /*1df0*/  ISETP.GT.U32.AND P5, PT, R3, R10, PT ;  /* 0x0000000a0300720c */ /* 0x000fe20003fa4070 */
[----:B------:R-:W-:Y:S01]  /*1e00*/  VIADD R9, R2, 0x1e ;  /* 0x0000001e02097836 */ /* 0x000fe20000000000 */
[----:B------:R-:W-:Y:S01]  /*1e10*/  IABS R16, R13 ;  /* 0x0000000d00107213 */ /* 0x000fe20000000000 */
[----:B------:R-:W-:Y:S01]  /*1e20*/  IMAD.HI.U32 R7, R251, R14, RZ ;  /* 0x0000000efb077227 */ /* 0x000fe200078e00ff */
[----:B------:R1:W-:Y:S02]  /*1e30*/  STL [R1+0xe8], R6 ;  /* 0x0000e80601007387 */ /* 0x0003e40000100800 */
[----:B------:R-:W-:Y:S01]  /*1e40*/  IABS R12, R9 ;  /* 0x00000009000c7213 */ /* 0x000fe20000000000 */
[----:B------:R-:W-:-:S02]  /*1e50*/  @!P3 IMAD.IADD R8, R8, 0x1, -R3 ;  /* 0x000000010808b824 */ /* 0x000fc400078e0a03 */
[----:B------:R-:W-:Y:S02]  /*1e60*/  IMAD.MOV R7, RZ, RZ, -R7 ;  /* 0x000000ffff077224 */ /* 0x000fe400078e0a07 */
[--C-:B------:R-:W-:Y:S01]  /*1e70*/  @!P4 IMAD.IADD R4, R4, 0x1, -R3.reuse ;  /* 0x000000010404c824 */ /* 0x100fe200078e0a03 */
[C---:B------:R-:W-:Y:S01]  /*1e80*/  ISETP.GT.U32.AND P4, PT, R3.reuse, R0, PT ;  /* 0x000000000300720c */ /* 0x040fe20003f84070 */
[----:B------:R-:W-:Y:S01]  /*1e90*/  @!P5 IMAD.IADD R10, R10, 0x1, -R3 ;  /* 0x000000010a0ad824 */ /* 0x000fe200078e0a03 */
[C---:B------:R-:W-:Y:S01]  /*1ea0*/  ISETP.GT.U32.AND P3, PT, R3.reuse, R8, PT ;  /* 0x000000080300720c */ /* 0x040fe20003f64070 */
[----:B------:R-:W-:Y:S02]  /*1eb0*/  IMAD R14, R3, R7, R14 ;  /* 0x00000007030e7224 */ /* 0x000fe400078e020e */
[----:B------:R-:W-:Y:S01]  /*1ec0*/  IMAD.HI.U32 R5, R251, R12, RZ ;  /* 0x0000000cfb057227 */ /* 0x000fe200078e00ff */
[----:B------:R-:W-:-:S03]  /*1ed0*/  ISETP.GT.U32.AND P5, PT, R3, R10, PT ;  /* 0x0000000a0300720c */ /* 0x000fc60003fa4070 */
[----:B------:R-:W-:Y:S02]  /*1ee0*/  IMAD.MOV R5, RZ, RZ, -R5 ;  /* 0x000000ffff057224 */ /* 0x000fe400078e0a05 */
[----:B-1----:R-:W-:Y:S02]  /*1ef0*/  IMAD.MOV.U32 R6, RZ, RZ, R4 ;  /* 0x000000ffff067224 */ /* 0x002fe400078e0004 */
[--C-:B------:R-:W-:Y:S01]  /*1f00*/  @!P4 IMAD.IADD R0, R0, 0x1, -R3.reuse ;  /* 0x000000010000c824 */ /* 0x100fe200078e0a03 */
[----:B------:R-:W-:Y:S01]  /*1f10*/  ISETP.GE.AND P4, PT, R9, RZ, PT ;  /* 0x000000ff0900720c */ /* 0x000fe20003f86270 */
[C---:B------:R-:W-:Y:S02]  /*1f20*/  IMAD R12, R3.reuse, R5, R12 ;  /* 0x00000005030c7224 */ /* 0x040fe400078e020c */
[----:B------:R-:W-:Y:S01]  /*1f30*/  @!P1 IMAD.MOV R6, RZ, RZ, -R6 ;  /* 0x000000ffff069224 */ /* 0x000fe200078e0a06 */
[C---:B------:R-:W-:Y:S01]  /*1f40*/  ISETP.GT.U32.AND P1, PT, R3.reuse, R0, PT ;  /* 0x000000000300720c */ /* 0x040fe20003f24070 */
[--C-:B------:R-:W-:Y:S01]  /*1f50*/  @!P5 IMAD.IADD R10, R10, 0x1, -R3.reuse ;  /* 0x000000010a0ad824 */ /* 0x100fe200078e0a03 */
[C---:B------:R-:W-:Y:S01]  /*1f60*/  ISETP.GT.U32.AND P5, PT, R3.reuse, R14, PT ;  /* 0x0000000e0300720c */ /* 0x040fe20003fa4070 */
[----:B------:R-:W-:Y:S01]  /*1f70*/  @!P3 IMAD.IADD R8, R8, 0x1, -R3 ;  /* 0x000000010808b824 */ /* 0x000fe200078e0a03 */
[----:B------:R-:W-:Y:S01]  /*1f80*/  ISETP.GT.U32.AND P3, PT, R3, R12, PT ;  /* 0x0000000c0300720c */ /* 0x000fe20003f64070 */
[----:B------:R-:W-:Y:S01]  /*1f90*/  IMAD.HI.U32 R5, R251, R16, RZ ;  /* 0x00000010fb057227 */ /* 0x000fe200078e00ff */
[----:B------:R1:W-:Y:S03]  /*1fa0*/  STL [R1+0xe0], R6 ;  /* 0x0000e00601007387 */ /* 0x0003e60000100800 */
[----:B------:R-:W-:-:S02]  /*1fb0*/  IMAD.MOV R5, RZ, RZ, -R5 ;  /* 0x000000ffff057224 */ /* 0x000fc400078e0a05 */
[----:B------:R-:W-:-:S04]  /*1fc0*/  IMAD.HI.U32 R7, R251, R18, RZ ;  /* 0x00000012fb077227 */ /* 0x000fc800078e00ff */
[----:B------:R-:W-:Y:S01]  /*1fd0*/  @!P5 IMAD.IADD R14, R14, 0x1, -R3 ;  /* 0x000000010e0ed824 */ /* 0x000fe200078e0a03 */
[----:B-1----:R-:W-:Y:S01]  /*1fe0*/  MOV R6, R8 ;  /* 0x0000000800067202 */ /* 0x002fe20000000f00 */
[----:B------:R-:W-:Y:S02]  /*1ff0*/  IMAD R4, R3, R5, R16 ;  /* 0x0000000503047224 */ /* 0x000fe400078e0210 */
[----:B------:R-:W-:Y:S01]  /*2000*/  IMAD.HI.U32 R5, R251, R20, RZ ;  /* 0x00000014fb057227 */ /* 0x000fe200078e00ff */
[----:B------:R-:W-:-:S03]  /*2010*/  ISETP.GT.U32.AND P5, PT, R3, R14, PT ;  /* 0x0000000e0300720c */ /* 0x000fc60003fa4070 */
[----:B------:R-:W-:Y:S02]  /*2020*/  @!P2 IMAD.MOV R6, RZ, RZ, -R6 ;  /* 0x000000ffff06a224 */ /* 0x000fe400078e0a06 */
[----:B------:R-:W-:Y:S01]  /*2030*/  @!P1 IMAD.IADD R0, R0, 0x1, -R3 ;  /* 0x0000000100009824 */ /* 0x000fe200078e0a03 */
[----:B------:R-:W-:Y:S01]  /*2040*/  ISETP.GT.U32.AND P1, PT, R3, R4, PT ;  /* 0x000000040300720c */ /* 0x000fe20003f24070 */
[----:B------:R-:W-:Y:S01]  /*2050*/  IMAD.MOV R7, RZ, RZ, -R7 ;  /* 0x000000ffff077224 */ /* 0x000fe200078e0a07 */
[----:B------:R1:W-:Y:S01]  /*2060*/  STL [R1+0xb0], R6 ;  /* 0x0000b00601007387 */ /* 0x0003e20000100800 */
[----:B------:R-:W-:Y:S01]  /*2070*/  @!P3 IMAD.IADD R12, R12, 0x1, -R3 ;  /* 0x000000010c0cb824 */ /* 0x000fe200078e0a03 */
[----:B------:R-:W-:Y:S01]  /*2080*/  ISETP.GE.AND P3, PT, R11, RZ, PT ;  /* 0x000000ff0b00720c */ /* 0x000fe20003f66270 */
[----:B------:R-:W-:Y:S02]  /*2090*/  IMAD.MOV R5, RZ, RZ, -R5 ;  /* 0x000000ffff057224 */ /* 0x000fe400078e0a05 */
[C---:B------:R-:W-:Y:S01]  /*20a0*/  IMAD R8, R3.reuse, R7, R18 ;  /* 0x0000000703087224 */ /* 0x040fe200078e0212 */
[----:B------:R-:W-:Y:S01]  /*20b0*/  ISETP.GT.U32.AND P2, PT, R3, R12, PT ;  /* 0x0000000c0300720c */ /* 0x000fe20003f44070 */
[----:B------:R-:W-:-:S02]  /*20c0*/  @!P5 IMAD.IADD R14, R14, 0x1, -R3 ;  /* 0x000000010e0ed824 */ /* 0x000fc400078e0a03 */
[----:B------:R-:W-:Y:S02]  /*20d0*/  IMAD.MOV.U32 R7, RZ, RZ, R10 ;  /* 0x000000ffff077224 */ /* 0x000fe400078e000a */
[----:B-1----:R-:W-:Y:S02]  /*20e0*/  IMAD.MOV.U32 R6, RZ, RZ, R0 ;  /* 0x000000ffff067224 */ /* 0x002fe400078e0000 */
[C---:B------:R-:W-:Y:S02]  /*20f0*/  IMAD R0, R3.reuse, R5, R20 ;  /* 0x0000000503007224 */ /* 0x040fe400078e0214 */
[----:B------:R-:W-:Y:S01]  /*2100*/  @!P6 IMAD.MOV R6, RZ, RZ, -R6 ;  /* 0x000000ffff06e224 */ /* 0x000fe200078e0a06 */
[C---:B------:R-:W-:Y:S01]  /*2110*/  ISETP.GT.U32.AND P6, PT, R3.reuse, R8, PT ;  /* 0x000000080300720c */ /* 0x040fe20003fc4070 */
[----:B------:R-:W-:Y:S01]  /*2120*/  @!P0 IMAD.MOV R7, RZ, RZ, -R7 ;  /* 0x000000ffff078224 */ /* 0x000fe200078e0a07 */
[----:B------:R-:W-:Y:S01]  /*2130*/  ISETP.GT.U32.AND P5, PT, R3, R0, PT ;  /* 0x000000000300720c */ /* 0x000fe20003fa4070 */
[C---:B------:R-:W-:Y:S01]  /*2140*/  VIADD R9, R2.reuse, 0x23 ;  /* 0x0000002302097836 */ /* 0x040fe20000000000 */
[----:B------:R-:W-:Y:S01]  /*2150*/  ISETP.GE.AND P0, PT, R13, RZ, PT ;  /* 0x000000ff0d00720c */ /* 0x000fe20003f06270 */
[----:B------:R-:W-:Y:S01]  /*2160*/  VIADD R11, R2, 0x24 ;  /* 0x00000024020b7836 */ /* 0x000fe20000000000 */
[----:B------:R1:W-:Y:S01]  /*2170*/  STL [R1+0xa0], R7 ;  /* 0x0000a00701007387 */ /* 0x0003e20000100800 */
[--C-:B------:R-:W-:Y:S01]  /*2180*/  @!P2 IMAD.IADD R12, R12, 0x1, -R3.reuse ;  /* 0x000000010c0ca824 */ /* 0x100fe200078e0a03 */
[----:B------:R-:W-:Y:S01]  /*2190*/  IABS R10, R9 ;  /* 0x00000009000a7213 */ /* 0x000fe20000000000 */
[----:B------:R-:W-:Y:S01]  /*21a0*/  @!P1 IMAD.IADD R4, R4, 0x1, -R3 ;  /* 0x0000000104049824 */ /* 0x000fe200078e0a03 */
[----:B------:R2:W-:Y:S01]  /*21b0*/  STL [R1+0x9c], R6 ;  /* 0x00009c0601007387 */ /* 0x0005e20000100800 */
[----:B------:R-:W-:Y:S01]  /*21c0*/  VIADD R13, R2, 0x25 ;  /* 0x00000025020d7836 */ /* 0x000fe20000000000 */
[----:B------:R-:W-:Y:S01]  /*21d0*/  ISETP.GE.AND P2, PT, R15, RZ, PT ;  /* 0x000000ff0f00720c */ /* 0x000fe20003f46270 */
[----:B------:R-:W-:Y:S01]  /*21e0*/  IMAD.HI.U32 R5, R251, R10, RZ ;  /* 0x0000000afb057227 */ /* 0x000fe200078e00ff */
[----:B------:R-:W-:-:S02]  /*21f0*/  @!P6 IADD3 R8, R8, -R3, RZ ;  /* 0x800000030808e210 */ /* 0x000fc40007ffe0ff */
[----:B-1----:R-:W-:Y:S01]  /*2200*/  IABS R7, R11 ;  /* 0x0000000b00077213 */ /* 0x002fe20000000000 */
[----:B------:R-:W-:Y:S01]  /*2210*/  @!P5 IMAD.IADD R0, R0, 0x1, -R3 ;  /* 0x000000010000d824 */ /* 0x000fe200078e0a03 */
[C---:B------:R-:W-:Y:S01]  /*2220*/  ISETP.GT.U32.AND P6, PT, R3.reuse, R4, PT ;  /* 0x000000040300720c */ /* 0x040fe20003fc4070 */
[----:B------:R-:W-:Y:S01]  /*2230*/  VIADD R15, R2, 0x26 ;  /* 0x00000026020f7836 */ /* 0x000fe20000000000 */
[C---:B------:R-:W-:Y:S01]  /*2240*/  ISETP.GT.U32.AND P5, PT, R3.reuse, R8, PT ;  /* 0x000000080300720c */ /* 0x040fe20003fa4070 */
[----:B--2---:R-:W-:Y:S01]  /*2250*/  IMAD.MOV.U32 R6, RZ, RZ, R12 ;  /* 0x000000ffff067224 */ /* 0x004fe200078e000c */
[----:B------:R-:W-:Y:S01]  /*2260*/  IABS R16, R13 ;  /* 0x0000000d00107213 */ /* 0x000fe20000000000 */
[----:B------:R-:W-:Y:S01]  /*2270*/  IMAD.MOV.U32 R12, RZ, RZ, R7 ;  /* 0x000000ffff0c7224 */ /* 0x000fe200078e0007 */
[----:B------:R-:W-:Y:S01]  /*2280*/  IABS R18, R15 ;  /* 0x0000000f00127213 */ /* 0x000fe20000000000 */
[----:B------:R-:W-:Y:S01]  /*2290*/  @!P4 IMAD.MOV R6, RZ, RZ, -R6 ;  /* 0x000000ffff06c224 */ /* 0x000fe200078e0a06 */
[----:B------:R-:W-:Y:S01]  /*22a0*/  ISETP.GT.U32.AND P4, PT, R3, R0, PT ;  /* 0x000000000300720c */ /* 0x000fe20003f84070 */
[----:B------:R-:W-:Y:S01]  /*22b0*/  IMAD.MOV R7, RZ, RZ, -R5 ;  /* 0x000000ffff077224 */ /* 0x000fe200078e0a05 */
[----:B------:R-:W-:Y:S01]  /*22c0*/  ISETP.GE.AND P1, PT, R17, RZ, PT ;  /* 0x000000ff1100720c */ /* 0x000fe20003f26270 */
[----:B------:R-:W-:Y:S01]  /*22d0*/  IMAD.HI.U32 R5, R251, R12, RZ ;  /* 0x0000000cfb057227 */ /* 0x000fe200078e00ff */
[----:B------:R1:W-:Y:S03]  /*22e0*/  STL [R1+0x8c], R6 ;  /* 0x00008c0601007387 */ /* 0x0003e60000100800 */
[----:B------:R-:W-:-:S02]  /*22f0*/  IMAD R10, R3, R7, R10 ;  /* 0x00000007030a7224 */ /* 0x000fc400078e020a */
[----:B------:R-:W-:Y:S02]  /*2300*/  IMAD.MOV R5, RZ, RZ, -R5 ;  /* 0x000000ffff057224 */ /* 0x000fe400078e0a05 */
[--C-:B------:R-:W-:Y:S01]  /*2310*/  @!P6 IMAD.IADD R4, R4, 0x1, -R3.reuse ;  /* 0x000000010404e824 */ /* 0x100fe200078e0a03 */
[C---:B------:R-:W-:Y:S01]  /*2320*/  ISETP.GT.U32.AND P6, PT, R3.reuse, R10, PT ;  /* 0x0000000a0300720c */ /* 0x040fe20003fc4070 */
[----:B------:R-:W-:Y:S02]  /*2330*/  IMAD R12, R3, R5, R12 ;  /* 0x00000005030c7224 */ /* 0x000fe400078e020c */
[----:B------:R-:W-:Y:S02]  /*2340*/  @!P4 IMAD.IADD R0, R0, 0x1, -R3 ;  /* 0x000000010000c824 */ /* 0x000fe400078e0a03 */
[----:B------:R-:W-:Y:S01]  /*2350*/  IMAD.HI.U32 R5, R251, R16, RZ ;  /* 0x00000010fb057227 */ /* 0x000fe200078e00ff */
[----:B------:R-:W-:-:S03]  /*2360*/  ISETP.GT.U32.AND P4, PT, R3, R12, PT ;  /* 0x0000000c0300720c */ /* 0x000fc60003f84070 */
[----:B------:R-:W-:Y:S01]  /*2370*/  @!P5 IMAD.IADD R8, R8, 0x1, -R3 ;  /* 0x000000010808d824 */ /* 0x000fe200078e0a03 */
[----:B------:R-:W-:Y:S01]  /*2380*/  ISETP.GE.AND P5, PT, R9, RZ, PT ;  /* 0x000000ff0900720c */ /* 0x000fe20003fa6270 */
[----:B------:R-:W-:Y:S02]  /*2390*/  IMAD.MOV.U32 R17, RZ, RZ, R14 ;  /* 0x000000ffff117224 */ /* 0x000fe400078e000e */
[----:B------:R-:W-:Y:S02]  /*23a0*/  VIADD R9, R2, 0x27 ;  /* 0x0000002702097836 */ /* 0x000fe40000000000 */
[----:B------:R-:W-:Y:S02]  /*23b0*/  IMAD.MOV R5, RZ, RZ, -R5 ;  /* 0x000000ffff057224 */ /* 0x000fe400078e0a05 */
[----:B------:R-:W-:Y:S01]  /*23c0*/  @!P6 IMAD.IADD R10, R10, 0x1, -R3 ;  /* 0x000000010a0ae824 */ /* 0x000fe200078e0a03 */
[----:B------:R-:W-:Y:S01]  /*23d0*/  ISETP.GE.AND P6, PT, R11, RZ, PT ;  /* 0x000000ff0b00720c */ /* 0x000fe20003fc6270 */
[----:B-1----:R-:W-:Y:S01]  /*23e0*/  IMAD.MOV.U32 R6, RZ, RZ, R4 ;  /* 0x000000ffff067224 */ /* 0x002fe200078e0004 */
[----:B------:R-:W-:Y:S01]  /*23f0*/  IADD3 R11, R2, 0x28, RZ ;  /* 0x00000028020b7810 */ /* 0x000fe20007ffe0ff */
[----:B------:R-:W-:-:S03]  /*2400*/  IMAD.HI.U32 R7, R251, R18, RZ ;  /* 0x00000012fb077227 */ /* 0x000fc600078e00ff */
[----:B------:R-:W-:Y:S01]  /*2410*/  IABS R20, R11 ;  /* 0x0000000b00147213 */ /* 0x000fe20000000000 */
[----:B------:R-:W-:Y:S01]  /*2420*/  @!P3 IMAD.MOV R17, RZ, RZ, -R17 ;  /* 0x000000ffff11b224 */ /* 0x000fe200078e0a11 */
[C---:B------:R-:W-:Y:S01]  /*2430*/  ISETP.GT.U32.AND P3, PT, R3.reuse, R10, PT ;  /* 0x0000000a0300720c */ /* 0x040fe20003f64070 */
[C---:B------:R-:W-:Y:S01]  /*2440*/  IMAD R16, R3.reuse, R5, R16 ;  /* 0x0000000503107224 */ /* 0x040fe200078e0210 */
[----:B------:R-:W-:Y:S01]  /*2450*/  IABS R5, R9 ;  /* 0x0000000900057213 */ /* 0x000fe20000000000 */
[----:B------:R-:W-:Y:S01]  /*2460*/  @!P4 IMAD.IADD R12, R12, 0x1, -R3 ;  /* 0x000000010c0cc824 */ /* 0x000fe200078e0a03 */
[----:B------:R-:W-:Y:S01]  /*2470*/  STL [R1+0x80], R17 ;  /* 0x0000801101007387 */ /* 0x000fe20000100800 */
[----:B------:R-:W-:Y:S01]  /*2480*/  @!P0 IMAD.MOV R6, RZ, RZ, -R6 ;  /* 0x000000ffff068224 */ /* 0x000fe200078e0a06 */
[C---:B------:R-:W-:Y:S01]  /*2490*/  ISETP.GT.U32.AND P0, PT, R3.reuse, R16, PT ;  /* 0x000000100300720c */ /* 0x040fe20003f04070 */
[----:B------:R-:W-:Y:S01]  /*24a0*/  IMAD.MOV R7, RZ, RZ, -R7 ;  /* 0x000000ffff077224 */ /* 0x000fe200078e0a07 */
[C---:B------:R-:W-:Y:S01]  /*24b0*/  ISETP.GT.U32.AND P4, PT, R3.reuse, R12, PT ;  /* 0x0000000c0300720c */ /* 0x040fe20003f84070 */
[----:B------:R-:W-:Y:S01]  /*24c0*/  IMAD.MOV.U32 R14, RZ, RZ, R5 ;  /* 0x000000ffff0e7224 */ /* 0x000fe200078e0005 */
[----:B------:R1:W-:Y:S01]  /*24d0*/  STL [R1+0x7c], R6 ;  /* 0x00007c0601007387 */ /* 0x0003e20000100800 */
[----:B------:R-:W-:-:S02]  /*24e0*/  IMAD R18, R3, R7, R18 ;  /* 0x0000000703127224 */ /* 0x000fc400078e0212 */
[----:B------:R-:W-:Y:S02]  /*24f0*/  IMAD.MOV.U32 R5, RZ, RZ, R0 ;  /* 0x000000ffff057224 */ /* 0x000fe400078e0000 */
[----:B------:R-:W-:-:S04]  /*2500*/  IMAD.HI.U32 R4, R251, R14, RZ ;  /* 0x0000000efb047227 */ /* 0x000fc800078e00ff */
[----:B------:R-:W-:Y:S01]  /*2510*/  @!P1 IMAD.MOV R5, RZ, RZ, -R5 ;  /* 0x000000ffff059224 */ /* 0x000fe200078e0a05 */
[----:B------:R-:W-:Y:S01]  /*2520*/  @!P0 IADD3 R16, R16, -R3, RZ ;  /* 0x8000000310108210 */ /* 0x000fe20007ffe0ff */
[----:B-1----:R-:W-:Y:S01]  /*2530*/  IMAD.MOV.U32 R6, RZ, RZ, R8 ;  /* 0x000000ffff067224 */ /* 0x002fe200078e0008 */
[----:B------:R-:W-:Y:S01]  /*2540*/  ISETP.GE.AND P1, PT, R13, RZ, PT ;  /* 0x000000ff0d00720c */ /* 0x000fe20003f26270 */
[----:B------:R-:W-:Y:S01]  /*2550*/  IMAD.HI.U32 R0, R251, R20, RZ ;  /* 0x00000014fb007227 */ /* 0x000fe200078e00ff */
[----:B------:R-:W-:-:S03]  /*2560*/  ISETP.GT.U32.AND P0, PT, R3, R16, PT ;  /* 0x000000100300720c */ /* 0x000fc60003f04070 */
[----:B------:R-:W-:Y:S01]  /*2570*/  @!P2 IMAD.MOV R6, RZ, RZ, -R6 ;  /* 0x000000ffff06a224 */ /* 0x000fe200078e0a06 */
[----:B------:R-:W-:Y:S01]  /*2580*/  ISETP.GT.U32.AND P2, PT, R3, R18, PT ;  /* 0x000000120300720c */ /* 0x000fe20003f44070 */
[--C-:B------:R-:W-:Y:S01]  /*2590*/  @!P3 IMAD.IADD R10, R10, 0x1, -R3.reuse ;  /* 0x000000010a0ab824 */ /* 0x100fe200078e0a03 */
[----:B------:R-:W-:Y:S01]  /*25a0*/  ISETP.GE.AND P3, PT, R15, RZ, PT ;  /* 0x000000ff0f00720c */ /* 0x000fe20003f66270 */
[----:B------:R-:W-:Y:S01]  /*25b0*/  IMAD.MOV R4, RZ, RZ, -R4 ;  /* 0x000000ffff047224 */ /* 0x000fe200078e0a04 */
[----:B------:R1:W-:Y:S01]  /*25c0*/  STL [R1+0x58], R6 ;  /* 0x0000580601007387 */ /* 0x0003e20000100800 */
[----:B------:R-:W-:Y:S01]  /*25d0*/  @!P4 IMAD.IADD R12, R12, 0x1, -R3 ;  /* 0x000000010c0cc824 */ /* 0x000fe200078e0a03 */
[----:B------:R-:W-:Y:S01]  /*25e0*/  ISETP.GE.AND P4, PT, R9, RZ, PT ;  /* 0x000000ff0900720c */ /* 0x000fe20003f86270 */
[----:B------:R-:W-:Y:S01]  /*25f0*/  IMAD.MOV.U32 R17, RZ, RZ, R10 ;  /* 0x000000ffff117224 */ /* 0x000fe200078e000a */
[----:B------:R2:W-:Y:S01]  /*2600*/  STL [R1+0x54], R5 ;  /* 0x0000540501007387 */ /* 0x0005e20000100800 */
[----:B------:R-:W-:-:S02]  /*2610*/  VIADD R7, R2, 0x29 ;  /* 0x0000002902077836 */ /* 0x000fc40000000000 */
[----:B------:R-:W-:Y:S02]  /*2620*/  @!P5 IMAD.MOV R17, RZ, RZ, -R17 ;  /* 0x000000ffff11d224 */ /* 0x000fe400078e0a11 */
[----:B------:R-:W-:Y:S01]  /*2630*/  @!P2 IMAD.IADD R18, R18, 0x1, -R3 ;  /* 0x000000011212a824 */ /* 0x000fe200078e0a03 */
[----:B------:R-:W-:Y:S01]  /*2640*/  IABS R8, R7 ;  /* 0x0000000700087213 */ /* 0x000fe20000000000 */
[----:B-1----:R-:W-:Y:S01]  /*2650*/  IMAD.MOV.U32 R6, RZ, RZ, R12 ;  /* 0x000000ffff067224 */ /* 0x002fe200078e000c */
[----:B------:R-:W-:Y:S01]  /*2660*/  STL [R1+0x50], R17 ;  /* 0x0000501101007387 */ /* 0x000fe20000100800 */
[----:B------:R-:W-:Y:S01]  /*2670*/  VIADD R9, R2, 0x2a ;  /* 0x0000002a02097836 */ /* 0x000fe20000000000 */
[C---:B------:R-:W-:Y:S01]  /*2680*/  ISETP.GT.U32.AND P2, PT, R3.reuse, R18, PT ;  /* 0x000000120300720c */ /* 0x040fe20003f44070 */
[----:B--2---:R-:W-:Y:S02]  /*2690*/  IMAD.MOV R5, RZ, RZ, -R0 ;  /* 0x000000ffff057224 */ /* 0x004fe400078e0a00 */
[C---:B------:R-:W-:Y:S01]  /*26a0*/  IMAD R0, R3.reuse, R4, R14 ;  /* 0x0000000403007224 */ /* 0x040fe200078e020e */
[----:B------:R-:W-:Y:S01]  /*26b0*/  IABS R10, R9 ;  /* 0x00000009000a7213 */ /* 0x000fe20000000000 */
[----:B------:R-:W-:-:S02]  /*26c0*/  IMAD R4, R3, R5, R20 ;  /* 0x0000000503047224 */ /* 0x000fc400078e0214 */
[----:B------:R-:W-:Y:S01]  /*26d0*/  @!P6 IMAD.MOV R6, RZ, RZ, -R6 ;  /* 0x000000ffff06e224 */ /* 0x000fe200078e0a06 */
[----:B------:R-:W-:Y:S01]  /*26e0*/  ISETP.GT.U32.AND P5, PT, R3, R0, PT ;  /* 0x000000000300720c */ /* 0x000fe20003fa4070 */
[----:B------:R-:W-:Y:S01]  /*26f0*/  IMAD.HI.U32 R5, R251, R8, RZ ;  /* 0x00000008fb057227 */ /* 0x000fe200078e00ff */
[----:B------:R-:W-:Y:S02]  /*2700*/  ISETP.GT.U32.AND P6, PT, R3, R4, PT ;  /* 0x000000040300720c */ /* 0x000fe40003fc4070 */
[----:B------:R1:W-:Y:S01]  /*2710*/  STL [R1+0x4c], R6 ;  /* 0x00004c0601007387 */ /* 0x0003e20000100800 */
[----:B------:R-:W-:Y:S01]  /*2720*/  @!P2 IMAD.IADD R18, R18, 0x1, -R3 ;  /* 0x000000011212a824 */ /* 0x000fe200078e0a03 */
[----:B------:R-:W-:Y:S01]  /*2730*/  ISETP.GE.AND P2, PT, R7, RZ, PT ;  /* 0x000000ff0700720c */ /* 0x000fe20003f46270 */
[----:B------:R-:W-:-:S04]  /*2740*/  IMAD.HI.U32 R7, R251, R10, RZ ;  /* 0x0000000afb077227 */ /* 0x000fc800078e00ff */
[----:B------:R-:W-:Y:S01]  /*2750*/  IMAD.MOV R5, RZ, RZ, -R5 ;  /* 0x000000ffff057224 */ /* 0x000fe200078e0a05 */
[----:B------:R-:W-:Y:S01]  /*2760*/  IADD3 R7, -R7, RZ, RZ ;  /* 0x000000ff07077210 */ /* 0x000fe20007ffe1ff */
[--C-:B------:R-:W-:Y:S02]  /*2770*/  @!P5 IMAD.IADD R0, R0, 0x1, -R3.reuse ;  /* 0x000000010000d824 */ /* 0x100fe400078e0a03 */
[--C-:B------:R-:W-:Y:S02]  /*2780*/  @!P6 IMAD.IADD R4, R4, 0x1, -R3.reuse ;  /* 0x000000010404e824 */ /* 0x100fe400078e0a03 */
[C---:B------:R-:W-:Y:S01]  /*2790*/  IMAD R8, R3.reuse, R5, R8 ;  /* 0x0000000503087224 */ /* 0x040fe200078e0208 */
[C---:B------:R-:W-:Y:S01]  /*27a0*/  ISETP.GT.U32.AND P5, PT, R3.reuse, R0, PT ;  /* 0x000000000300720c */ /* 0x040fe20003fa4070 */
[----:B------:R-:W-:Y:S01]  /*27b0*/  @!P0 IMAD.IADD R16, R16, 0x1, -R3 ;  /* 0x0000000110108824 */ /* 0x000fe200078e0a03 */
[C---:B------:R-:W-:Y:S01]  /*27c0*/  ISETP.GT.U32.AND P6, PT, R3.reuse, R4, PT ;  /* 0x000000040300720c */ /* 0x040fe20003fc4070 */
[----:B------:R-:W-:Y:S01]  /*27d0*/  IMAD R247, R3, R7, R10 ;  /* 0x0000000703f77224 */ /* 0x000fe200078e020a */
[----:B------:R-:W-:Y:S01]  /*27e0*/  ISETP.GE.AND P0, PT, R11, RZ, PT ;  /* 0x000000ff0b00720c */ /* 0x000fe20003f06270 */
[----:B------:R-:W-:-:S02]  /*27f0*/  VIADD R11, R2, 0x2b ;  /* 0x0000002b020b7836 */ /* 0x000fc40000000000 */
[C---:B------:R-:W-:Y:S02]  /*2800*/  VIADD R12, R2.reuse, 0x2c ;  /* 0x0000002c020c7836 */ /* 0x040fe40000000000 */
[----:B-1----:R-:W-:Y:S01]  /*2810*/  IMAD.MOV.U32 R6, RZ, RZ, R16 ;  /* 0x000000ffff067224 */ /* 0x002fe200078e0010 */
[----:B------:R-:W-:Y:S01]  /*2820*/  IABS R246, R11 ;  /* 0x0000000b00f67213 */ /* 0x000fe20000000000 */
[----:B------:R-:W-:Y:S01]  /*2830*/  VIADD R14, R2, 0x2e ;  /* 0x0000002e020e7836 */ /* 0x000fe20000000000 */
[----:B------:R-:W-:Y:S01]  /*2840*/  IABS R10, R12 ;  /* 0x0000000c000a7213 */ /* 0x000fe20000000000 */
[--C-:B------:R-:W-:Y:S01]  /*2850*/  @!P5 IMAD.IADD R0, R0, 0x1, -R3.reuse ;  /* 0x000000010000d824 */ /* 0x100fe200078e0a03 */
[C---:B------:R-:W-:Y:S01]  /*2860*/  ISETP.GT.U32.AND P5, PT, R3.reuse, R8, PT ;  /* 0x000000080300720c */ /* 0x040fe20003fa4070 */
[----:B------:R-:W-:Y:S01]  /*2870*/  @!P6 IMAD.IADD R4, R4, 0x1, -R3 ;  /* 0x000000010404e824 */ /* 0x000fe200078e0a03 */
[----:B------:R-:W-:Y:S01]  /*2880*/  ISETP.GT.U32.AND P6, PT, R3, R247, PT ;  /* 0x000000f70300720c */ /* 0x000fe20003fc4070 */
[----:B------:R-:W-:-:S04]  /*2890*/  IMAD.HI.U32 R5, R251, R246, RZ ;  /* 0x000000f6fb057227 */ /* 0x000fc800078e00ff */
[----:B------:R-:W-:Y:S02]  /*28a0*/  IMAD.MOV R5, RZ, RZ, -R5 ;  /* 0x000000ffff057224 */ /* 0x000fe400078e0a05 */
[----:B------:R-:W-:Y:S01]  /*28b0*/  @!P1 IMAD.MOV R6, RZ, RZ, -R6 ;  /* 0x000000ffff069224 */ /* 0x000fe200078e0a06 */
[----:B------:R-:W-:Y:S01]  /*28c0*/  ISETP.GE.AND P1, PT, R9, RZ, PT ;  /* 0x000000ff0900720c */ /* 0x000fe20003f26270 */
[----:B------:R-:W-:Y:S01]  /*28d0*/  IMAD R246, R3, R5, R246 ;  /* 0x0000000503f67224 */ /* 0x000fe200078e02f6 */
[----:B------:R-:W-:Y:S01]  /*28e0*/  IABS R9, R14 ;  /* 0x0000000e00097213 */ /* 0x000fe20000000000 */
[--C-:B------:R-:W-:Y:S01]  /*28f0*/  @!P5 IMAD.IADD R8, R8, 0x1, -R3.reuse ;  /* 0x000000010808d824 */ /* 0x100fe200078e0a03 */
[----:B------:R1:W-:Y:S01]  /*2900*/  STL [R1+0x48], R6 ;  /* 0x0000480601007387 */ /* 0x0003e20000100800 */
[----:B------:R-:W-:Y:S01]  /*2910*/  @!P6 IMAD.IADD R247, R247, 0x1, -R3 ;  /* 0x00000001f7f7e824 */ /* 0x000fe200078e0a03 */
[----:B------:R-:W-:Y:S01]  /*2920*/  ISETP.GT.U32.AND P5, PT, R3, R246, PT ;  /* 0x000000f60300720c */ /* 0x000fe20003fa4070 */
[----:B------:R-:W-:Y:S01]  /*2930*/  IMAD.HI.U32 R5, R251, R10, RZ ;  /* 0x0000000afb057227 */ /* 0x000fe200078e00ff */
[----:B------:R-:W-:-:S03]  /*2940*/  ISETP.GT.U32.AND P6, PT, R3, R8, PT ;  /* 0x000000080300720c */ /* 0x000fc60003fc4070 */
[----:B------:R-:W-:Y:S02]  /*2950*/  IMAD.MOV R5, RZ, RZ, -R5 ;  /* 0x000000ffff057224 */ /* 0x000fe400078e0a05 */
[----:B------:R-:W-:Y:S02]  /*2960*/  VIADD R13, R2, 0x2d ;  /* 0x0000002d020d7836 */ /* 0x000fe40000000000 */
[----:B-1----:R-:W-:Y:S02]  /*2970*/  IMAD.MOV.U32 R6, RZ, RZ, R18 ;  /* 0x000000ffff067224 */ /* 0x002fe400078e0012 */
[C---:B------:R-:W-:Y:S01]  /*2980*/  IMAD R245, R3.reuse, R5, R10 ;  /* 0x0000000503f57224 */ /* 0x040fe200078e020a */
[----:B------:R-:W-:Y:S01]  /*2990*/  MOV R10, R9 ;  /* 0x00000009000a7202 */ /* 0x000fe20000000f00 */
[----:B------:R-:W-:Y:S01]  /*29a0*/  @!P3 IMAD.MOV R6, RZ, RZ, -R6 ;  /* 0x000000ffff06b224 */ /* 0x000fe200078e0a06 */
[----:B------:R-:W-:Y:S01]  /*29b0*/  IABS R244, R13 ;  /* 0x0000000d00f47213 */ /* 0x000fe20000000000 */
[----:B------:R-:W-:Y:S01]  /*29c0*/  @!P6 IMAD.IADD R8, R8, 0x1, -R3 ;  /* 0x000000010808e824 */ /* 0x000fe200078e0a03 */
[----:B------:R-:W-:Y:S01]  /*29d0*/  ISETP.GT.U32.AND P6, PT, R3, R245, PT ;  /* 0x000000f50300720c */ /* 0x000fe20003fc4070 */
[----:B------:R-:W-:Y:S01]  /*29e0*/  VIADD R15, R2, 0x2f ;  /* 0x0000002f020f7836 */ /* 0x000fe20000000000 */
[----:B------:R1:W-:Y:S01]  /*29f0*/  STL [R1+0x44], R6 ;  /* 0x0000440601007387 */ /* 0x0003e20000100800 */
[----:B------:R-:W-:Y:S01]  /*2a00*/  IMAD.HI.U32 R7, R251, R244, RZ ;  /* 0x000000f4fb077227 */ /* 0x000fe200078e00ff */
[----:B------:R-:W-:-:S02]  /*2a10*/  ISETP.GE.AND P3, PT, R11, RZ, PT ;  /* 0x000000ff0b00720c */ /* 0x000fc40003f66270 */
[----:B------:R-:W-:Y:S01]  /*2a20*/  IABS R242, R15 ;  /* 0x0000000f00f27213 */ /* 0x000fe20000000000 */
[----:B------:R-:W-:Y:S01]  /*2a30*/  IMAD.MOV R7, RZ, RZ, -R7 ;  /* 0x000000ffff077224 */ /* 0x000fe200078e0a07 */
[----:B------:R-:W-:Y:S01]  /*2a40*/  IADD3 R9, R2, 0x31, RZ ;  /* 0x0000003102097810 */ /* 0x000fe20007ffe0ff */
[----:B------:R-:W-:Y:S02]  /*2a50*/  IMAD.MOV.U32 R5, RZ, RZ, R8 ;  /* 0x000000ffff057224 */ /* 0x000fe400078e0008 */
[----:B------:R-:W-:Y:S01]  /*2a60*/  IMAD R244, R3, R7, R244 ;  /* 0x0000000703f47224 */ /* 0x000fe200078e02f4 */
[----:B------:R-:W-:Y:S01]  /*2a70*/  IABS R240, R9 ;  /* 0x0000000900f07213 */ /* 0x000fe20000000000 */
[----:B-1----:R-:W-:Y:S02]  /*2a80*/  IMAD.MOV.U32 R6, RZ, RZ, R0 ;  /* 0x000000ffff067224 */ /* 0x002fe400078e0000 */
[----:B------:R-:W-:-:S04]  /*2a90*/  IMAD.HI.U32 R0, R251, R10, RZ ;  /* 0x0000000afb007227 */ /* 0x000fc800078e00ff */
[----:B------:R-:W-:Y:S02]  /*2aa0*/  IMAD.MOV R0, RZ, RZ, -R0 ;  /* 0x000000ffff007224 */ /* 0x000fe400078e0a00 */
[----:B------:R-:W-:Y:S01]  /*2ab0*/  @!P4 IMAD.MOV R6, RZ, RZ, -R6 ;  /* 0x000000ffff06c224 */ /* 0x000fe200078e0a06 */
[C---:B------:R-:W-:Y:S01]  /*2ac0*/  ISETP.GT.U32.AND P4, PT, R3.reuse, R247, PT ;  /* 0x000000f70300720c */ /* 0x040fe20003f84070 */
[----:B------:R-:W-:Y:S02]  /*2ad0*/  IMAD R243, R3, R0, R10 ;  /* 0x0000000003f37224 */ /* 0x000fe400078e020a */
[----:B------:R-:W-:Y:S01]  /*2ae0*/  @!P6 IMAD.IADD R245, R245, 0x1, -R3 ;  /* 0x00000001f5f5e824 */ /* 0x000fe200078e0a03 */
[----:B------:R1:W-:Y:S01]  /*2af0*/  STL [R1+0x40], R6 ;  /* 0x0000400601007387 */ /* 0x0003e20000100800 */
[C---:B------:R-:W-:Y:S01]  /*2b00*/  VIADD R7, R2.reuse, 0x30 ;  /* 0x0000003002077836 */ /* 0x040fe20000000000 */
[C---:B------:R-:W-:Y:S01]  /*2b10*/  ISETP.GT.U32.AND P6, PT, R3.reuse, R243, PT ;  /* 0x000000f30300720c */ /* 0x040fe20003fc4070 */
[----:B------:R-:W-:Y:S01]  /*2b20*/  @!P2 IMAD.MOV R5, RZ, RZ, -R5 ;  /* 0x000000ffff05a224 */ /* 0x000fe200078e0a05 */
[----:B------:R-:W-:Y:S01]  /*2b30*/  ISETP.GT.U32.AND P2, PT, R3, R244, PT ;  /* 0x000000f40300720c */ /* 0x000fe20003f44070 */
[----:B------:R-:W-:-:S02]  /*2b40*/  VIADD R11, R2, 0x33 ;  /* 0x00000033020b7836 */ /* 0x000fc40000000000 */
[--C-:B------:R-:W-:Y:S02]  /*2b50*/  @!P5 IMAD.IADD R246, R246, 0x1, -R3.reuse ;  /* 0x00000001f6f6d824 */ /* 0x100fe400078e0a03 */
[----:B------:R-:W-:Y:S01]  /*2b60*/  @!P4 IMAD.IADD R247, R247, 0x1, -R3 ;  /* 0x00000001f7f7c824 */ /* 0x000fe200078e0a03 */
[----:B------:R-:W-:Y:S01]  /*2b70*/  IABS R238, R11 ;  /* 0x0000000b00ee7213 */ /* 0x000fe20000000000 */
[----:B-1----:R-:W-:Y:S01]  /*2b80*/  IMAD.MOV.U32 R6, RZ, RZ, R4 ;  /* 0x000000ffff067224 */ /* 0x002fe200078e0004 */
[----:B------:R-:W-:Y:S01]  /*2b90*/  ISETP.GT.U32.AND P5, PT, R3, R246, PT ;  /* 0x000000f60300720c */ /* 0x000fe20003fa4070 */
[----:B------:R-:W-:Y:S01]  /*2ba0*/  IMAD.HI.U32 R4, R251, R242, RZ ;  /* 0x000000f2fb047227 */ /* 0x000fe200078e00ff */
[----:B------:R-:W-:-:S03]  /*2bb0*/  ISETP.GE.AND P4, PT, R13, RZ, PT ;  /* 0x000000ff0d00720c */ /* 0x000fc60003f86270 */
[----:B------:R-:W-:Y:S02]  /*2bc0*/  IMAD.MOV R4, RZ, RZ, -R4 ;  /* 0x000000ffff047224 */ /* 0x000fe400078e0a04 */
[----:B------:R-:W-:Y:S01]  /*2bd0*/  @!P1 IMAD.MOV R247, RZ, RZ, -R247 ;  /* 0x000000fffff79224 */ /* 0x000fe200078e0af7 */
[C---:B------:R-:W-:Y:S01]  /*2be0*/  ISETP.GT.U32.AND P1, PT, R3.reuse, R245, PT ;  /* 0x000000f50300720c */ /* 0x040fe20003f24070 */
[----:B------:R-:W-:Y:S01]  /*2bf0*/  IMAD R242, R3, R4, R242 ;  /* 0x0000000403f27224 */ /* 0x000fe200078e02f2 */
[----:B------:R-:W-:Y:S01]  /*2c00*/  IABS R4, R7 ;  /* 0x0000000700047213 */ /* 0x000fe20000000000 */
[----:B------:R-:W-:Y:S02]  /*2c10*/  @!P6 IMAD.IADD R243, R243, 0x1, -R3 ;  /* 0x00000001f3f3e824 */ /* 0x000fe400078e0a03 */
[----:B------:R-:W-:Y:S01]  /*2c20*/  @!P0 IMAD.MOV R6, RZ, RZ, -R6 ;  /* 0x000000ffff068224 */ /* 0x000fe200078e0a06 */
[----:B------:R-:W-:Y:S01]  /*2c30*/  ISETP.GE.AND P0, PT, R12, RZ, PT ;  /* 0x000000ff0c00720c */ /* 0x000fe20003f06270 */
[----:B------:R-:W-:Y:S01]  /*2c40*/  IMAD.HI.U32 R0, R251, R4, RZ ;  /* 0x00000004fb007227 */ /* 0x000fe200078e00ff */
[----:B------:R-:W-:-:S02]  /*2c50*/  ISETP.GT.U32.AND P6, PT, R3, R243, PT ;  /* 0x000000f30300720c */ /* 0x000fc40003fc4070 */
[----:B------:R-:W-:Y:S01]  /*2c60*/  STL [R1+0x3c], R6 ;  /* 0x00003c0601007387 */ /* 0x000fe20000100800 */
[----:B------:R-:W-:Y:S02]  /*2c70*/  IMAD.MOV R0, RZ, RZ, -R0 ;  /* 0x000000ffff007224 */ /* 0x000fe400078e0a00 */
[--C-:B------:R-:W-:Y:S01]  /*2c80*/  @!P1 IMAD.IADD R245, R245, 0x1, -R3.reuse ;  /* 0x00000001f5f59824 */ /* 0x100fe200078e0a03 */
[C---:B------:R-:W-:Y:S01]  /*2c90*/  ISETP.GT.U32.AND P1, PT, R3.reuse, R242, PT ;  /* 0x000000f20300720c */ /* 0x040fe20003f24070 */
[----:B------:R-:W-:Y:S01]  /*2ca0*/  IMAD R241, R3, R0, R4 ;  /* 0x0000000003f17224 */ /* 0x000fe200078e0204 */
[----:B------:R1:W-:Y:S01]  /*2cb0*/  STL [R1+0x34], R5 ;  /* 0x0000340501007387 */ /* 0x0003e20000100800 */
[----:B------:R-:W-:Y:S02]  /*2cc0*/  VIADD R10, R2, 0x32 ;  /* 0x00000032020a7836 */ /* 0x000fe40000000000 */
[--C-:B------:R-:W-:Y:S01]  /*2cd0*/  @!P2 IMAD.IADD R244, R244, 0x1, -R3.reuse ;  /* 0x00000001f4f4a824 */ /* 0x100fe200078e0a03 */
[----:B------:R-:W-:Y:S01]  /*2ce0*/  STL [R1+0x18a8], R247 ;  /* 0x0018a8f701007387 */ /* 0x000fe20000100800 */
[----:B------:R-:W-:Y:S01]  /*2cf0*/  @!P6 IMAD.IADD R243, R243, 0x1, -R3 ;  /* 0x00000001f3f3e824 */ /* 0x000fe200078e0a03 */
[----:B------:R-:W-:Y:S01]  /*2d00*/  ISETP.GT.U32.AND P6, PT, R3, R241, PT ;  /* 0x000000f10300720c */ /* 0x000fe20003fc4070 */
[----:B------:R-:W-:Y:S01]  /*2d10*/  IMAD.HI.U32 R0, R251, R240, RZ ;  /* 0x000000f0fb007227 */ /* 0x000fe200078e00ff */
[----:B------:R-:W-:-:S02]  /*2d20*/  ISETP.GT.U32.AND P2, PT, R3, R244, PT ;  /* 0x000000f40300720c */ /* 0x000fc40003f44070 */
[----:B------:R-:W-:Y:S01]  /*2d30*/  IABS R8, R10 ;  /* 0x0000000a00087213 */ /* 0x000fe20000000000 */
[----:B------:R-:W-:Y:S01]  /*2d40*/  @!P1 IMAD.IADD R242, R242, 0x1, -R3 ;  /* 0x00000001f2f29824 */ /* 0x000fe200078e0a03 */
[----:B------:R-:W-:Y:S01]  /*2d50*/  ISETP.GE.AND P1, PT, R7, RZ, PT ;  /* 0x000000ff0700720c */ /* 0x000fe20003f26270 */
[----:B-1----:R-:W-:-:S04]  /*2d60*/  IMAD.HI.U32 R5, R251, R238, RZ ;  /* 0x000000eefb057227 */ /* 0x002fc800078e00ff */
[----:B------:R-:W-:Y:S02]  /*2d70*/  IMAD.MOV R5, RZ, RZ, -R5 ;  /* 0x000000ffff057224 */ /* 0x000fe400078e0a05 */
[----:B------:R-:W-:Y:S01]  /*2d80*/  @!P6 IMAD.IADD R241, R241, 0x1, -R3 ;  /* 0x00000001f1f1e824 */ /* 0x000fe200078e0a03 */
[----:B------:R-:W-:Y:S01]  /*2d90*/  ISETP.GT.U32.AND P6, PT, R3, R242, PT ;  /* 0x000000f20300720c */ /* 0x000fe20003fc4070 */
[----:B------:R-:W-:-:S04]  /*2da0*/  IMAD.HI.U32 R4, R251, R8, RZ ;  /* 0x00000008fb047227 */ /* 0x000fc800078e00ff */
[----:B------:R-:W-:Y:S02]  /*2db0*/  IMAD.MOV R0, RZ, RZ, -R0 ;  /* 0x000000ffff007224 */ /* 0x000fe400078e0a00 */
[C---:B------:R-:W-:Y:S01]  /*2dc0*/  IMAD R238, R3.reuse, R5, R238 ;  /* 0x0000000503ee7224 */ /* 0x040fe200078e02ee */
[----:B------:R-:W-:Y:S01]  /*2dd0*/  IADD3 R5, R2, 0x35, RZ ;  /* 0x0000003502057810 */ /* 0x000fe20007ffe0ff */
[----:B------:R-:W-:Y:S02]  /*2de0*/  IMAD.MOV R4, RZ, RZ, -R4 ;  /* 0x000000ffff047224 */ /* 0x000fe400078e0a04 */
[----:B------:R-:W-:Y:S01]  /*2df0*/  @!P5 IMAD.IADD R246, R246, 0x1, -R3 ;  /* 0x00000001f6f6d824 */ /* 0x000fe200078e0a03 */
[----:B------:R-:W-:Y:S01]  /*2e00*/  ISETP.GE.AND P5, PT, R14, RZ, PT ;  /* 0x000000ff0e00720c */ /* 0x000fe20003fa6270 */
[----:B------:R-:W-:Y:S01]  /*2e10*/  IMAD R240, R3, R0, R240 ;  /* 0x0000000003f07224 */ /* 0x000fe200078e02f0 */
[----:B------:R-:W-:Y:S01]  /*2e20*/  IABS R236, R5 ;  /* 0x0000000500ec7213 */ /* 0x000fe20000000000 */
[----:B------:R-:W-:-:S02]  /*2e30*/  VIADD R7, R2, 0x34 ;  /* 0x0000003402077836 */ /* 0x000fc40000000000 */
[--C-:B------:R-:W-:Y:S01]  /*2e40*/  @!P6 IMAD.IADD R242, R242, 0x1, -R3.reuse ;  /* 0x00000001f2f2e824 */ /* 0x100fe200078e0a03 */
[----:B------:R-:W-:Y:S01]  /*2e50*/  ISETP.GT.U32.AND P6, PT, R3, R238, PT ;  /* 0x000000ee0300720c */ /* 0x000fe20003fc4070 */
[----:B------:R-:W-:Y:S01]  /*2e60*/  @!P2 IMAD.IADD R244, R244, 0x1, -R3 ;  /* 0x00000001f4f4a824 */ /* 0x000fe200078e0a03 */
[----:B------:R-:W-:Y:S01]  /*2e70*/  ISETP.GE.AND P2, PT, R15, RZ, PT ;  /* 0x000000ff0f00720c */ /* 0x000fe20003f46270 */
[C---:B------:R-:W-:Y:S01]  /*2e80*/  IMAD R239, R3.reuse, R4, R8 ;  /* 0x0000000403ef7224 */ /* 0x040fe200078e0208 */
[----:B------:R-:W-:Y:S01]  /*2e90*/  IABS R4, R7 ;  /* 0x0000000700047213 */ /* 0x000fe20000000000 */
[----:B------:R-:W-:Y:S01]  /*2ea0*/  @!P3 IMAD.MOV R246, RZ, RZ, -R246 ;  /* 0x000000fffff6b224 */ /* 0x000fe200078e0af6 */
[C---:B------:R-:W-:Y:S01]  /*2eb0*/  ISETP.GT.U32.AND P3, PT, R3.reuse, R240, PT ;  /* 0x000000f00300720c */ /* 0x040fe20003f64070 */
[----:B------:R-:W-:Y:S01]  /*2ec0*/  @!P0 IMAD.MOV R245, RZ, RZ, -R245 ;  /* 0x000000fffff58224 */ /* 0x000fe200078e0af5 */
[C---:B------:R-:W-:Y:S01]  /*2ed0*/  ISETP.GT.U32.AND P0, PT, R3.reuse, R241, PT ;  /* 0x000000f10300720c */ /* 0x040fe20003f04070 */
[----:B------:R-:W-:Y:S01]  /*2ee0*/  @!P4 IMAD.MOV R244, RZ, RZ, -R244 ;  /* 0x000000fffff4c224 */ /* 0x000fe200078e0af4 */
[----:B------:R-:W-:Y:S01]  /*2ef0*/  ISETP.GT.U32.AND P4, PT, R3, R239, PT ;  /* 0x000000ef0300720c */ /* 0x000fe20003f84070 */
[----:B------:R-:W-:Y:S01]  /*2f00*/  IMAD.HI.U32 R0, R251, R4, RZ ;  /* 0x00000004fb007227 */ /* 0x000fe200078e00ff */
[----:B------:R-:W-:Y:S03]  /*2f10*/  STL [R1+0x18ac], R246 ;  /* 0x0018acf601007387 */ /* 0x000fe60000100800 */
[----:B------:R-:W-:Y:S01]  /*2f20*/  IMAD.MOV R237, RZ, RZ, -R0 ;  /* 0x000000ffffed7224 */ /* 0x000fe200078e0a00 */
[----:B------:R1:W-:Y:S01]  /*2f30*/  STL [R1+0x18b0], R245 ;  /* 0x0018b0f501007387 */ /* 0x0003e20000100800 */
[----:B------:R-:W-:-:S02]  /*2f40*/  @!P6 IMAD.IADD R238, R238, 0x1, -R3 ;  /* 0x00000001eeeee824 */ /* 0x000fc400078e0a03 */
[--C-:B------:R-:W-:Y:S01]  /*2f50*/  @!P3 IMAD.IADD R240, R240, 0x1, -R3.reuse ;  /* 0x00000001f0f0b824 */ /* 0x100fe200078e0a03 */
[----:B------:R-:W-:Y:S01]  /*2f60*/  ISETP.GE.AND P3, PT, R11, RZ, PT ;  /* 0x000000ff0b00720c */ /* 0x000fe20003f66270 */
[--C-:B------:R-:W-:Y:S01]  /*2f70*/  @!P0 IMAD.IADD R241, R241, 0x1, -R3.reuse ;  /* 0x00000001f1f18824 */ /* 0x100fe200078e0a03 */
[----:B------:R-:W-:Y:S01]  /*2f80*/  ISETP.GE.AND P0, PT, R10, RZ, PT ;  /* 0x000000ff0a00720c */ /* 0x000fe20003f06270 */
[C---:B------:R-:W-:Y:S01]  /*2f90*/  IMAD R237, R3.reuse, R237, R4 ;  /* 0x000000ed03ed7224 */ /* 0x040fe200078e0204 */
[C---:B------:R-:W-:Y:S01]  /*2fa0*/  IADD3 R11, R2.reuse, 0x37, RZ ;  /* 0x00000037020b7810 */ /* 0x040fe20007ffe0ff */
[----:B------:R-:W-:Y:S01]  /*2fb0*/  @!P2 IMAD.MOV R242, RZ, RZ, -R242 ;  /* 0x000000fffff2a224 */ /* 0x000fe200078e0af2 */
[----:B------:R-:W-:Y:S01]  /*2fc0*/  ISETP.GT.U32.AND P2, PT, R3, R238, PT ;  /* 0x000000ee0300720c */ /* 0x000fe20003f44070 */
[----:B------:R-:W-:Y:S01]  /*2fd0*/  @!P4 IMAD.IADD R239, R239, 0x1, -R3 ;  /* 0x00000001efefc824 */ /* 0x000fe200078e0a03 */
[C---:B------:R-:W-:Y:S01]  /*2fe0*/  ISETP.GT.U32.AND P4, PT, R3.reuse, R240, PT ;  /* 0x000000f00300720c */ /* 0x040fe20003f84070 */
[----:B------:R-:W-:Y:S01]  /*2ff0*/  @!P1 IMAD.MOV R241, RZ, RZ, -R241 ;  /* 0x000000fffff19224 */ /* 0x000fe200078e0af1 */
[----:B------:R-:W-:Y:S01]  /*3000*/  ISETP.GT.U32.AND P1, PT, R3, R237, PT ;  /* 0x000000ed0300720c */ /* 0x000fe20003f24070 */
[----:B------:R-:W-:Y:S01]  /*3010*/  @!P5 IMAD.MOV R243, RZ, RZ, -R243 ;  /* 0x000000fffff3d224 */ /* 0x000fe200078e0af3 */
[----:B------:R-:W-:Y:S01]  /*3020*/  ISETP.GE.AND P5, PT, R9, RZ, PT ;  /* 0x000000ff0900720c */ /* 0x000fe20003fa6270 */
[----:B------:R-:W-:Y:S01]  /*3030*/  IMAD.HI.U32 R0, R251, R236, RZ ;  /* 0x000000ecfb007227 */ /* 0x000fe200078e00ff */
[C---:B------:R-:W-:Y:S01]  /*3040*/  ISETP.GT.U32.AND P6, PT, R3.reuse, R239, PT ;  /* 0x000000ef0300720c */ /* 0x040fe20003fc4070 */
[----:B------:R-:W-:Y:S01]  /*3050*/  STL [R1+0x18b4], R244 ;  /* 0x0018b4f401007387 */ /* 0x000fe20000100800 */
[----:B------:R-:W-:Y:S01]  /*3060*/  IABS R234, R11 ;  /* 0x0000000b00ea7213 */ /* 0x000fe20000000000 */
[C---:B------:R-:W-:Y:S01]  /*3070*/  VIADD R9, R2.reuse, 0x36 ;  /* 0x0000003602097836 */ /* 0x040fe20000000000 */
[----:B-1----:R-:W-:Y:S01]  /*3080*/  IADD3 R245, R2, 0x1fb, RZ ;  /* 0x000001fb02f57810 */ /* 0x002fe20007ffe0ff */
[----:B------:R-:W-:Y:S01]  /*3090*/  IMAD.MOV R0, RZ, RZ, -R0 ;  /* 0x000000ffff007224 */ /* 0x000fe200078e0a00 */
[----:B------:R-:W-:Y:S01]  /*30a0*/  STL [R1+0x18b8], R243 ;  /* 0x0018b8f301007387 */ /* 0x000fe20000100800 */
[--C-:B------:R-:W-:Y:S01]  /*30b0*/  @!P2 IMAD.IADD R238, R238, 0x1, -R3.reuse ;  /* 0x00000001eeeea824 */ /* 0x100fe200078e0a03 */
[----:B------:R-:W-:Y:S01]  /*30c0*/  IABS R8, R9 ;  /* 0x0000000900087213 */ /* 0x000fe20000000000 */
[----:B------:R-:W-:Y:S01]  /*30d0*/  IMAD R236, R3, R0, R236 ;  /* 0x0000000003ec7224 */ /* 0x000fe200078e02ec */
[----:B------:R-:W-:Y:S01]  /*30e0*/  ISETP.GE.AND P2, PT, R5, RZ, PT ;  /* 0x000000ff0500720c */ /* 0x000fe20003f46270 */
[--C-:B------:R-:W-:Y:S01]  /*30f0*/  @!P4 IMAD.IADD R240, R240, 0x1, -R3.reuse ;  /* 0x00000001f0f0c824 */ /* 0x100fe200078e0a03 */
[----:B------:R-:W-:Y:S01]  /*3100*/  ISETP.GE.AND P4, PT, R7, RZ, PT ;  /* 0x000000ff0700720c */ /* 0x000fe20003f86270 */
[----:B------:R-:W-:Y:S01]  /*3110*/  VIADD R5, R2, 0x38 ;  /* 0x0000003802057836 */ /* 0x000fe20000000000 */
[----:B------:R-:W-:Y:S01]  /*3120*/  STL [R1+0x18bc], R242 ;  /* 0x0018bcf201007387 */ /* 0x000fe20000100800 */
[--C-:B------:R-:W-:Y:S01]  /*3130*/  @!P1 IMAD.IADD R237, R237, 0x1, -R3.reuse ;  /* 0x00000001eded9824 */ /* 0x100fe200078e0a03 */
[----:B------:R-:W-:Y:S01]  /*3140*/  ISETP.GE.AND P1, PT, R9, RZ, PT ;  /* 0x000000ff0900720c */ /* 0x000fe20003f26270 */
[----:B------:R-:W-:Y:S01]  /*3150*/  IMAD.HI.U32 R0, R251, R8, RZ ;  /* 0x00000008fb007227 */ /* 0x000fe200078e00ff */
[----:B------:R-:W-:Y:S01]  /*3160*/  IABS R10, R5 ;  /* 0x00000005000a7213 */ /* 0x000fe20000000000 */
[----:B------:R-:W-:Y:S02]  /*3170*/  STL [R1+0x18c0], R241 ;  /* 0x0018c0f101007387 */ /* 0x000fe40000100800 */
[----:B------:R-:W-:Y:S01]  /*3180*/  @!P6 IMAD.IADD R239, R239, 0x1, -R3 ;  /* 0x00000001efefe824 */ /* 0x000fe200078e0a03 */
[C---:B------:R-:W-:Y:S01]  /*3190*/  ISETP.GT.U32.AND P6, PT, R3.reuse, R236, PT ;  /* 0x000000ec0300720c */ /* 0x040fe20003fc4070 */
[----:B------:R-:W-:Y:S01]  /*31a0*/  @!P5 IMAD.MOV R240, RZ, RZ, -R240 ;  /* 0x000000fffff0d224 */ /* 0x000fe200078e0af0 */
[----:B------:R-:W-:Y:S01]  /*31b0*/  ISETP.GT.U32.AND P5, PT, R3, R237, PT ;  /* 0x000000ed0300720c */ /* 0x000fe20003fa4070 */
[----:B------:R-:W-:-:S02]  /*31c0*/  IMAD.MOV R0, RZ, RZ, -R0 ;  /* 0x000000ffff007224 */ /* 0x000fc400078e0a00 */
[----:B------:R-:W-:Y:S01]  /*31d0*/  IMAD.HI.U32 R4, R251, R234, RZ ;  /* 0x000000eafb047227 */ /* 0x000fe200078e00ff */
[----:B------:R-:W-:Y:S03]  /*31e0*/  STL [R1+0x18c4], R240 ;  /* 0x0018c4f001007387 */ /* 0x000fe60000100800 */
[----:B------:R-:W-:Y:S02]  /*31f0*/  IMAD R235, R3, R0, R8 ;  /* 0x0000000003eb7224 */ /* 0x000fe400078e0208 */
[----:B------:R-:W-:-:S04]  /*3200*/  IMAD.HI.U32 R0, R251, R10, RZ ;  /* 0x0000000afb007227 */ /* 0x000fc800078e00ff */
[----:B------:R-:W-:Y:S02]  /*3210*/  IMAD.MOV R0, RZ, RZ, -R0 ;  /* 0x000000ffff007224 */ /* 0x000fe400078e0a00 */
[--C-:B------:R-:W-:Y:S02]  /*3220*/  @!P6 IMAD.IADD R236, R236, 0x1, -R3.reuse ;  /* 0x00000001ecece824 */ /* 0x100fe400078e0a03 */
[----:B------:R-:W-:Y:S02]  /*3230*/  @!P5 IMAD.IADD R237, R237, 0x1, -R3 ;  /* 0x00000001ededd824 */ /* 0x000fe400078e0a03 */
[C---:B------:R-:W-:Y:S01]  /*3240*/  IMAD R233, R3.reuse, R0, R10 ;  /* 0x0000000003e97224 */ /* 0x040fe200078e020a */
[C---:B------:R-:W-:Y:S01]  /*3250*/  ISETP.GT.U32.AND P6, PT, R3.reuse, R236, PT ;  /* 0x000000ec0300720c */ /* 0x040fe20003fc4070 */
[----:B------:R-:W-:Y:S02]  /*3260*/  @!P4 IMAD.MOV R237, RZ, RZ, -R237 ;  /* 0x000000ffffedc224 */ /* 0x000fe400078e0aed */
[----:B------:R-:W-:Y:S01]  /*3270*/  IMAD.MOV R4, RZ, RZ, -R4 ;  /* 0x000000ffff047224 */ /* 0x000fe200078e0a04 */
[C---:B------:R-:W-:Y:S01]  /*3280*/  ISETP.GT.U32.AND P4, PT, R3.reuse, R233, PT ;  /* 0x000000e90300720c */ /* 0x040fe20003f84070 */
[----:B------:R-:W-:Y:S01]  /*3290*/  @!P0 IMAD.MOV R239, RZ, RZ, -R239 ;  /* 0x000000ffffef8224 */ /* 0x000fe200078e0aef */
[C---:B------:R-:W-:Y:S01]  /*32a0*/  ISETP.GT.U32.AND P0, PT, R3.reuse, R235, PT ;  /* 0x000000eb0300720c */ /* 0x040fe20003f04070 */
[----:B------:R-:W-:-:S02]  /*32b0*/  IMAD R234, R3, R4, R234 ;  /* 0x0000000403ea7224 */ /* 0x000fc400078e02ea */
[C---:B------:R-:W-:Y:S02]  /*32c0*/  VIADD R7, R2.reuse, 0x3a ;  /* 0x0000003a02077836 */ /* 0x040fe40000000000 */
[C---:B------:R-:W-:Y:S01]  /*32d0*/  VIADD R4, R2.reuse, 0x39 ;  /* 0x0000003902047836 */ /* 0x040fe20000000000 */
[----:B------:R-:W-:Y:S01]  /*32e0*/  ISETP.GT.U32.AND P5, PT, R3, R234, PT ;  /* 0x000000ea0300720c */ /* 0x000fe20003fa4070 */
[----:B------:R-:W-:Y:S01]  /*32f0*/  VIADD R9, R2, 0x3b ;  /* 0x0000003b02097836 */ /* 0x000fe20000000000 */
[----:B------:R-:W-:Y:S01]  /*3300*/  @!P6 IADD3 R236, R236, -R3, RZ ;  /* 0x80000003ecece210 */ /* 0x000fe20007ffe0ff */
[----:B------:R-:W-:Y:S01]  /*3310*/  @!P3 IMAD.MOV R238, RZ, RZ, -R238 ;  /* 0x000000ffffeeb224 */ /* 0x000fe200078e0aee */
[----:B------:R-:W-:Y:S01]  /*3320*/  IABS R8, R7 ;  /* 0x0000000700087213 */ /* 0x000fe20000000000 */
[--C-:B------:R-:W-:Y:S01]  /*3330*/  @!P4 IMAD.IADD R233, R233, 0x1, -R3.reuse ;  /* 0x00000001e9e9c824 */ /* 0x100fe200078e0a03 */
[----:B------:R-:W-:Y:S01]  /*3340*/  IABS R232, R4 ;  /* 0x0000000400e87213 */ /* 0x000fe20000000000 */
[----:B------:R-:W-:Y:S01]  /*3350*/  @!P2 IMAD.MOV R236, RZ, RZ, -R236 ;  /* 0x000000ffffeca224 */ /* 0x000fe200078e0aec */
[----:B------:R-:W-:Y:S01]  /*3360*/  ISETP.GE.AND P2, PT, R4, RZ, PT ;  /* 0x000000ff0400720c */ /* 0x000fe20003f46270 */
[----:B------:R-:W-:Y:S01]  /*3370*/  @!P0 IMAD.IADD R235, R235, 0x1, -R3 ;  /* 0x00000001ebeb8824 */ /* 0x000fe200078e0a03 */
[----:B------:R-:W-:Y:S01]  /*3380*/  ISETP.GT.U32.AND P4, PT, R3, R233, PT ;  /* 0x000000e90300720c */ /* 0x000fe20003f84070 */
[----:B------:R-:W-:Y:S01]  /*3390*/  IMAD.HI.U32 R4, R251, R8, RZ ;  /* 0x00000008fb047227 */ /* 0x000fe200078e00ff */
[----:B------:R-:W-:-:S02]  /*33a0*/  IABS R230, R9 ;  /* 0x0000000900e67213 */ /* 0x000fc40000000000 */
[----:B------:R-:W-:Y:S01]  /*33b0*/  ISETP.GT.U32.AND P0, PT, R3, R235, PT ;  /* 0x000000eb0300720c */ /* 0x000fe20003f04070 */
[----:B------:R-:W-:Y:S01]  /*33c0*/  @!P5 IMAD.IADD R234, R234, 0x1, -R3 ;  /* 0x00000001eaead824 */ /* 0x000fe200078e0a03 */
[----:B------:R-:W-:Y:S01]  /*33d0*/  ISETP.GE.AND P3, PT, R11, RZ, PT ;  /* 0x000000ff0b00720c */ /* 0x000fe20003f66270 */
[----:B------:R-:W-:Y:S01]  /*33e0*/  IMAD.MOV R4, RZ, RZ, -R4 ;  /* 0x000000ffff047224 */ /* 0x000fe200078e0a04 */
[----:B------:R-:W-:Y:S01]  /*33f0*/  ISETP.GE.AND P6, PT, R5, RZ, PT ;  /* 0x000000ff0500720c */ /* 0x000fe20003fc6270 */
[----:B------:R-:W-:Y:S01]  /*3400*/  IMAD.HI.U32 R0, R251, R232, RZ ;  /* 0x000000e8fb007227 */ /* 0x000fe200078e00ff */
[----:B------:R-:W-:-:S03]  /*3410*/  ISETP.GT.U32.AND P5, PT, R3, R234, PT ;  /* 0x000000ea0300720c */ /* 0x000fc60003fa4070 */
[----:B------:R-:W-:Y:S02]  /*3420*/  IMAD R231, R3, R4, R8 ;  /* 0x0000000403e77224 */ /* 0x000fe400078e0208 */
[--C-:B------:R-:W-:Y:S02]  /*3430*/  @!P4 IMAD.IADD R233, R233, 0x1, -R3.reuse ;  /* 0x00000001e9e9c824 */ /* 0x100fe400078e0a03 */
[----:B------:R-:W-:Y:S01]  /*3440*/  IMAD.MOV R0, RZ, RZ, -R0 ;  /* 0x000000ffff007224 */ /* 0x000fe200078e0a00 */
[----:B------:R-:W-:Y:S01]  /*3450*/  ISETP.GT.U32.AND P4, PT, R3, R231, PT ;  /* 0x000000e70300720c */ /* 0x000fe20003f84070 */
[----:B------:R-:W-:Y:S01]  /*3460*/  @!P0 IMAD.IADD R235, R235, 0x1, -R3 ;  /* 0x00000001ebeb8824 */ /* 0x000fe200078e0a03 */
[----:B------:R-:W-:Y:S01]  /*3470*/  ISETP.GE.AND P0, PT, R7, RZ, PT ;  /* 0x000000ff0700720c */ /* 0x000fe20003f06270 */
[----:B------:R-:W-:Y:S02]  /*3480*/  IMAD R232, R3, R0, R232 ;  /* 0x0000000003e87224 */ /* 0x000fe400078e02e8 */
[----:B------:R-:W-:-:S04]  /*3490*/  IMAD.HI.U32 R5, R251, R230, RZ ;  /* 0x000000e6fb057227 */ /* 0x000fc800078e00ff */
[----:B------:R-:W-:Y:S01]  /*34a0*/  @!P5 IMAD.IADD R234, R234, 0x1, -R3 ;  /* 0x00000001eaead824 */ /* 0x000fe200078e0a03 */
[----:B------:R-:W-:Y:S01]  /*34b0*/  ISETP.GE.AND P5, PT, R9, RZ, PT ;  /* 0x000000ff0900720c */ /* 0x000fe20003fa6270 */
[----:B------:R-:W-:Y:S01]  /*34c0*/  @!P1 IMAD.MOV R235, RZ, RZ, -R235 ;  /* 0x000000ffffeb9224 */ /* 0x000fe200078e0aeb */
[C---:B------:R-:W-:Y:S01]  /*34d0*/  ISETP.GT.U32.AND P1, PT, R3.reuse, R232, PT ;  /* 0x000000e80300720c */ /* 0x040fe20003f24070 */
[----:B------:R-:W-:Y:S01]  /*34e0*/  IMAD.MOV R5, RZ, RZ, -R5 ;  /* 0x000000ffff057224 */ /* 0x000fe200078e0a05 */
[C---:B------:R-:W-:Y:S01]  /*34f0*/  IADD3 R9, R2.reuse, 0x3d, RZ ;  /* 0x0000003d02097810 */ /* 0x040fe20007ffe0ff */
[----:B------:R-:W-:Y:S02]  /*3500*/  VIADD R0, R2, 0x3c ;  /* 0x0000003c02007836 */ /* 0x000fe40000000000 */
[----:B------:R-:W-:Y:S01]  /*3510*/  IMAD R230, R3, R5, R230 ;  /* 0x0000000503e67224 */ /* 0x000fe200078e02e6 */
[----:B------:R-:W-:Y:S01]  /*3520*/  IABS R228, R9 ;  /* 0x0000000900e47213 */ /* 0x000fe20000000000 */
[----:B------:R-:W-:Y:S01]  /*3530*/  @!P4 IMAD.IADD R231, R231, 0x1, -R3 ;  /* 0x00000001e7e7c824 */ /* 0x000fe200078e0a03 */
[----:B------:R-:W-:Y:S01]  /*3540*/  IABS R8, R0 ;  /* 0x0000000000087213 */ /* 0x000fe20000000000 */
[----:B------:R-:W-:Y:S01]  /*3550*/  @!P3 IMAD.MOV R234, RZ, RZ, -R234 ;  /* 0x000000ffffeab224 */ /* 0x000fe200078e0aea */
[----:B------:R-:W-:Y:S01]  /*3560*/  ISETP.GE.AND P3, PT, R0, RZ, PT ;  /* 0x000000ff0000720c */ /* 0x000fe20003f66270 */
[----:B------:R-:W-:Y:S01]  /*3570*/  @!P6 IMAD.MOV R233, RZ, RZ, -R233 ;  /* 0x000000ffffe9e224 */ /* 0x000fe200078e0ae9 */
[----:B------:R-:W-:Y:S01]  /*3580*/  ISETP.GT.U32.AND P4, PT, R3, R231, PT ;  /* 0x000000e70300720c */ /* 0x000fe20003f84070 */
[----:B------:R-:W-:Y:S01]  /*3590*/  IMAD.HI.U32 R0, R251, R8, RZ ;  /* 0x00000008fb007227 */ /* 0x000fe200078e00ff */
[----:B------:R-:W-:-:S03]  /*35a0*/  ISETP.GT.U32.AND P6, PT, R3, R230, PT ;  /* 0x000000e60300720c */ /* 0x000fc60003fc4070 */
[----:B------:R-:W-:-:S04]  /*35b0*/  IMAD.HI.U32 R4, R251, R228, RZ ;  /* 0x000000e4fb047227 */ /* 0x000fc800078e00ff */
[--C-:B------:R-:W-:Y:S02]  /*35c0*/  @!P1 IMAD.IADD R232, R232, 0x1, -R3.reuse ;  /* 0x00000001e8e89824 */ /* 0x100fe400078e0a03 */
[----:B------:R-:W-:Y:S02]  /*35d0*/  IMAD.MOV R0, RZ, RZ, -R0 ;  /* 0x000000ffff007224 */ /* 0x000fe400078e0a00 */
[----:B------:R-:W-:Y:S01]  /*35e0*/  IMAD.MOV R4, RZ, RZ, -R4 ;  /* 0x000000ffff047224 */ /* 0x000fe200078e0a04 */
[C---:B------:R-:W-:Y:S01]  /*35f0*/  ISETP.GT.U32.AND P1, PT, R3.reuse, R232, PT ;  /* 0x000000e80300720c */ /* 0x040fe20003f24070 */
[----:B------:R-:W-:Y:S02]  /*3600*/  VIADD R12, R2, 0x3f ;  /* 0x0000003f020c7836 */ /* 0x000fe40000000000 */
[C---:B------:R-:W-:Y:S02]  /*3610*/  IMAD R229, R3.reuse, R0, R8 ;  /* 0x0000000003e57224 */ /* 0x040fe400078e0208 */
[----:B------:R-:W-:Y:S01]  /*3620*/  IMAD R228, R3, R4, R228 ;  /* 0x0000000403e47224 */ /* 0x000fe200078e02e4 */
[----:B------:R-:W-:Y:S01]  /*3630*/  IABS R226, R12 ;  /* 0x0000000c00e27213 */ /* 0x000fe20000000000 */
[--C-:B------:R-:W-:Y:S01]  /*3640*/  @!P4 IMAD.IADD R231, R231, 0x1, -R3.reuse ;  /* 0x00000001e7e7c824 */ /* 0x100fe200078e0a03 */
[C---:B------:R-:W-:Y:S01]  /*3650*/  ISETP.GT.U32.AND P4, PT, R3.reuse, R229, PT ;  /* 0x000000e50300720c */ /* 0x040fe20003f84070 */
[----:B------:R-:W-:Y:S01]  /*3660*/  @!P6 IMAD.IADD R230, R230, 0x1, -R3 ;  /* 0x00000001e6e6e824 */ /* 0x000fe200078e0a03 */
[----:B------:R-:W-:Y:S01]  /*3670*/  ISETP.GT.U32.AND P6, PT, R3, R228, PT ;  /* 0x000000e40300720c */ /* 0x000fe20003fc4070 */
[----:B------:R-:W-:-:S04]  /*3680*/  IMAD.HI.U32 R7, R251, R226, RZ ;  /* 0x000000e2fb077227 */ /* 0x000fc800078e00ff */
[----:B------:R-:W-:Y:S02]  /*3690*/  VIADD R11, R2, 0x3e ;  /* 0x0000003e020b7836 */ /* 0x000fe40000000000 */
[----:B------:R-:W-:Y:S02]  /*36a0*/  IMAD.MOV R7, RZ, RZ, -R7 ;  /* 0x000000ffff077224 */ /* 0x000fe400078e0a07 */
[--C-:B------:R-:W-:Y:S01]  /*36b0*/  @!P1 IMAD.IADD R232, R232, 0x1, -R3.reuse ;  /* 0x00000001e8e89824 */ /* 0x100fe200078e0a03 */
[----:B------:R-:W-:Y:S01]  /*36c0*/  IABS R10, R11 ;  /* 0x0000000b000a7213 */ /* 0x000fe20000000000 */
[----:B------:R-:W-:Y:S01]  /*36d0*/  IMAD R226, R3, R7, R226 ;  /* 0x0000000703e27224 */ /* 0x000fe200078e02e2 */
[----:B------:R-:W-:Y:S01]  /*36e0*/  ISETP.GE.AND P1, PT, R9, RZ, PT ;  /* 0x000000ff0900720c */ /* 0x000fe20003f26270 */
[C---:B------:R-:W-:Y:S01]  /*36f0*/  VIADD R7, R2.reuse, 0x40 ;  /* 0x0000004002077836 */ /* 0x040fe20000000000 */
[----:B------:R-:W-:Y:S01]  /*3700*/  IADD3 R9, R2, 0x41, RZ ;  /* 0x0000004102097810 */ /* 0x000fe20007ffe0ff */
[--C-:B------:R-:W-:Y:S01]  /*3710*/  @!P4 IMAD.IADD R229, R229, 0x1, -R3.reuse ;  /* 0x00000001e5e5c824 */ /* 0x100fe200078e0a03 */
[----:B------:R-:W-:Y:S01]  /*3720*/  ISETP.GT.U32.AND P4, PT, R3, R230, PT ;  /* 0x000000e60300720c */ /* 0x000fe20003f84070 */
[----:B------:R-:W-:Y:S01]  /*3730*/  @!P6 IMAD.IADD R228, R228, 0x1, -R3 ;  /* 0x00000001e4e4e824 */ /* 0x000fe200078e0a03 */
[----:B------:R-:W-:Y:S01]  /*3740*/  IABS R224, R9 ;  /* 0x0000000900e07213 */ /* 0x000fe20000000000 */
[----:B------:R-:W-:Y:S01]  /*3750*/  IMAD.HI.U32 R5, R251, R10, RZ ;  /* 0x0000000afb057227 */ /* 0x000fe200078e00ff */
[----:B------:R-:W-:-:S02]  /*3760*/  IABS R8, R7 ;  /* 0x0000000700087213 */ /* 0x000fc40000000000 */
[----:B------:R-:W-:Y:S01]  /*3770*/  ISETP.GT.U32.AND P6, PT, R3, R228, PT ;  /* 0x000000e40300720c */ /* 0x000fe20003fc4070 */
[----:B------:R-:W-:Y:S02]  /*3780*/  IMAD.MOV R5, RZ, RZ, -R5 ;  /* 0x000000ffff057224 */ /* 0x000fe400078e0a05 */
[----:B------:R-:W-:-:S04]  /*3790*/  IMAD.HI.U32 R4, R251, R224, RZ ;  /* 0x000000e0fb047227 */ /* 0x000fc800078e00ff */
[----:B------:R-:W-:Y:S01]  /*37a0*/  @!P2 IMAD.MOV R232, RZ, RZ, -R232 ;  /* 0x000000ffffe8a224 */ /* 0x000fe200078e0ae8 */
[----:B------:R-:W-:Y:S01]  /*37b0*/  ISETP.GT.U32.AND P2, PT, R3, R229, PT ;  /* 0x000000e50300720c */ /* 0x000fe20003f44070 */
[----:B------:R-:W-:-:S04]  /*37c0*/  IMAD.HI.U32 R0, R251, R8, RZ ;  /* 0x00000008fb007227 */ /* 0x000fc800078e00ff */
[C---:B------:R-:W-:Y:S01]  /*37d0*/  IMAD R227, R3.reuse, R5, R10 ;  /* 0x0000000503e37224 */ /* 0x040fe200078e020a */
[----:B------:R-:W-:Y:S01]  /*37e0*/  @!P6 IADD3 R228, R228, -R3, RZ ;  /* 0x80000003e4e4e210 */ /* 0x000fe20007ffe0ff */
[----:B------:R-:W-:Y:S02]  /*37f0*/  IMAD.MOV R5, RZ, RZ, -R4 ;  /* 0x000000ffff057224 */ /* 0x000fe400078e0a04 */
[----:B------:R-:W-:Y:S02]  /*3800*/  IMAD.MOV R0, RZ, RZ, -R0 ;  /* 0x000000ffff007224 */ /* 0x000fe400078e0a00 */
[----:B------:R-:W-:Y:S01]  /*3810*/  @!P4 IMAD.IADD R230, R230, 0x1, -R3 ;  /* 0x00000001e6e6c824 */ /* 0x000fe200078e0a03 */
[C---:B------:R-:W-:Y:S01]  /*3820*/  ISETP.GT.U32.AND P4, PT, R3.reuse, R226, PT ;  /* 0x000000e20300720c */ /* 0x040fe20003f84070 */
[C---:B------:R-:W-:Y:S02]  /*3830*/  IMAD R224, R3.reuse, R5, R224 ;  /* 0x0000000503e07224 */ /* 0x040fe400078e02e0 */
[----:B------:R-:W-:Y:S01]  /*3840*/  @!P0 IMAD.MOV R231, RZ, RZ, -R231 ;  /* 0x000000ffffe78224 */ /* 0x000fe200078e0ae7 */
[C---:B------:R-:W-:Y:S01]  /*3850*/  ISETP.GT.U32.AND P0, PT, R3.reuse, R227, PT ;  /* 0x000000e30300720c */ /* 0x040fe20003f04070 */
[C---:B------:R-:W-:Y:S01]  /*3860*/  IMAD R225, R3.reuse, R0, R8 ;  /* 0x0000000003e17224 */ /* 0x040fe200078e0208 */
[----:B------:R-:W-:Y:S01]  /*3870*/  ISETP.GT.U32.AND P6, PT, R3, R224, PT ;  /* 0x000000e00300720c */ /* 0x000fe20003fc4070 */
[----:B------:R-:W-:-:S02]  /*3880*/  @!P2 IMAD.IADD R229, R229, 0x1, -R3 ;  /* 0x00000001e5e5a824 */ /* 0x000fc400078e0a03 */
[C---:B------:R-:W-:Y:S01]  /*3890*/  VIADD R14, R2.reuse, 0x43 ;  /* 0x00000043020e7836 */ /* 0x040fe20000000000 */
[----:B------:R-:W-:Y:S01]  /*38a0*/  ISETP.GT.U32.AND P2, PT, R3, R225, PT ;  /* 0x000000e10300720c */ /* 0x000fe20003f44070 */
[----:B------:R-:W-:Y:S02]  /*38b0*/  VIADD R13, R2, 0x42 ;  /* 0x00000042020d7836 */ /* 0x000fe40000000000 */
[--C-:B------:R-:W-:Y:S01]  /*38c0*/  @!P4 IMAD.IADD R226, R226, 0x1, -R3.reuse ;  /* 0x00000001e2e2c824 */ /* 0x100fe200078e0a03 */
[----:B------:R-:W-:Y:S01]  /*38d0*/  IABS R222, R14 ;  /* 0x0000000e00de7213 */ /* 0x000fe20000000000 */
[----:B------:R-:W-:Y:S01]  /*38e0*/  VIADD R5, R2, 0x44 ;  /* 0x0000004402057836 */ /* 0x000fe20000000000 */
[----:B------:R-:W-:Y:S01]  /*38f0*/  IABS R10, R13 ;  /* 0x0000000d000a7213 */ /* 0x000fe20000000000 */
[--C-:B------:R-:W-:Y:S01]  /*3900*/  @!P0 IMAD.IADD R227, R227, 0x1, -R3.reuse ;  /* 0x00000001e3e38824 */ /* 0x100fe200078e0a03 */
[----:B------:R-:W-:Y:S01]  /*3910*/  ISETP.GE.AND P4, PT, R12, RZ, PT ;  /* 0x000000ff0c00720c */ /* 0x000fe20003f86270 */
[----:B------:R-:W-:Y:S01]  /*3920*/  @!P6 IMAD.IADD R224, R224, 0x1, -R3 ;  /* 0x00000001e0e0e824 */ /* 0x000fe200078e0a03 */
[----:B------:R-:W-:Y:S01]  /*3930*/  ISETP.GT.U32.AND P6, PT, R3, R226, PT ;  /* 0x000000e20300720c */ /* 0x000fe20003fc4070 */
[----:B------:R-:W-:Y:S01]  /*3940*/  IMAD.HI.U32 R4, R251, R222, RZ ;  /* 0x000000defb047227 */ /* 0x000fe200078e00ff */
[----:B------:R-:W-:-:S02]  /*3950*/  IABS R8, R5 ;  /* 0x0000000500087213 */ /* 0x000fc40000000000 */
[----:B------:R-:W-:Y:S01]  /*3960*/  ISETP.GE.AND P0, PT, R11, RZ, PT ;  /* 0x000000ff0b00720c */ /* 0x000fe20003f06270 */
[----:B------:R-:W-:Y:S01]  /*3970*/  @!P2 IMAD.IADD R225, R225, 0x1, -R3 ;  /* 0x00000001e1e1a824 */ /* 0x000fe200078e0a03 */
[----:B------:R-:W-:Y:S01]  /*3980*/  ISETP.GT.U32.AND P2, PT, R3, R227, PT ;  /* 0x000000e30300720c */ /* 0x000fe20003f44070 */
[----:B------:R-:W-:-:S04]  /*3990*/  IMAD.HI.U32 R0, R251, R10, RZ ;  /* 0x0000000afb007227 */ /* 0x000fc800078e00ff */
[----:B------:R-:W-:Y:S02]  /*39a0*/  IMAD.MOV R4, RZ, RZ, -R4 ;  /* 0x000000ffff047224 */ /* 0x000fe400078e0a04 */
[----:B------:R-:W-:Y:S01]  /*39b0*/  @!P5 IMAD.MOV R230, RZ, RZ, -R230 ;  /* 0x000000ffffe6d224 */ /* 0x000fe200078e0ae6 */
[C---:B------:R-:W-:Y:S01]  /*39c0*/  ISETP.GT.U32.AND P5, PT, R3.reuse, R225, PT ;  /* 0x000000e10300720c */ /* 0x040fe20003fa4070 */
[----:B------:R-:W-:Y:S02]  /*39d0*/  IMAD.MOV R0, RZ, RZ, -R0 ;  /* 0x000000ffff007224 */ /* 0x000fe400078e0a00 */
[C---:B------:R-:W-:Y:S02]  /*39e0*/  IMAD R222, R3.reuse, R4, R222 ;  /* 0x0000000403de7224 */ /* 0x040fe400078e02de */
[----:B------:R-:W-:Y:S02]  /*39f0*/  IMAD R223, R3, R0, R10 ;  /* 0x0000000003df7224 */ /* 0x000fe400078e020a */
[----:B------:R-:W-:-:S02]  /*3a00*/  VIADD R10, R2, 0x45 ;  /* 0x00000045020a7836 */ /* 0x000fc40000000000 */
[----:B------:R-:W-:Y:S01]  /*3a10*/  @!P6 IMAD.IADD R226, R226, 0x1, -R3 ;  /* 0x00000001e2e2e824 */ /* 0x000fe200078e0a03 */
[C---:B------:R-:W-:Y:S01]  /*3a20*/  ISETP.GT.U32.AND P6, PT, R3.reuse, R222, PT ;  /* 0x000000de0300720c */ /* 0x040fe20003fc4070 */
[----:B------:R-:W-:Y:S01]  /*3a30*/  @!P3 IMAD.MOV R229, RZ, RZ, -R229 ;  /* 0x000000ffffe5b224 */ /* 0x000fe200078e0ae5 */
[----:B------:R-:W-:Y:S01]  /*3a40*/  ISETP.GT.U32.AND P3, PT, R3, R224, PT ;  /* 0x000000e00300720c */ /* 0x000fe20003f64070 */
[----:B------:R-:W-:Y:S01]  /*3a50*/  @!P2 IMAD.IADD R227, R227, 0x1, -R3 ;  /* 0x00000001e3e3a824 */ /* 0x000fe200078e0a03 */
[----:B------:R-:W-:Y:S01]  /*3a60*/  IABS R220, R10 ;  /* 0x0000000a00dc7213 */ /* 0x000fe20000000000 */
[----:B------:R-:W-:Y:S01]  /*3a70*/  IMAD.HI.U32 R0, R251, R8, RZ ;  /* 0x00000008fb007227 */ /* 0x000fe200078e00ff */
[----:B------:R-:W-:-:S03]  /*3a80*/  ISETP.GE.AND P2, PT, R7, RZ, PT ;  /* 0x000000ff0700720c */ /* 0x000fc60003f46270 */
[----:B------:R-:W-:Y:S01]  /*3a90*/  @!P5 IMAD.IADD R225, R225, 0x1, -R3 ;  /* 0x00000001e1e1d824 */ /* 0x000fe200078e0a03 */
[----:B------:R-:W-:Y:S01]  /*3aa0*/  ISETP.GE.AND P5, PT, R9, RZ, PT ;  /* 0x000000ff0900720c */ /* 0x000fe20003fa6270 */
[----:B------:R-:W-:Y:S01]  /*3ab0*/  IMAD.HI.U32 R4, R251, R220, RZ ;  /* 0x000000dcfb047227 */ /* 0x000fe200078e00ff */
[----:B------:R-:W-:-:S03]  /*3ac0*/  IADD3 R0, -R0, RZ, RZ ;  /* 0x000000ff00007210 */ /* 0x000fc60007ffe1ff */
[----:B------:R-:W-:Y:S01]  /*3ad0*/  @!P1 IMAD.MOV R228, RZ, RZ, -R228 ;  /* 0x000000ffffe49224 */ /* 0x000fe200078e0ae4 */
[C---:B------:R-:W-:Y:S01]  /*3ae0*/  ISETP.GT.U32.AND P1, PT, R3.reuse, R223, PT ;  /* 0x000000df0300720c */ /* 0x040fe20003f24070 */
[----:B------:R-:W-:Y:S02]  /*3af0*/  IMAD.MOV R4, RZ, RZ, -R4 ;  /* 0x000000ffff047224 */ /* 0x000fe400078e0a04 */
[----:B------:R-:W-:Y:S02]  /*3b00*/  IMAD R221, R3, R0, R8 ;  /* 0x0000000003dd7224 */ /* 0x000fe400078e0208 */
[--C-:B------:R-:W-:Y:S01]  /*3b10*/  @!P6 IMAD.IADD R222, R222, 0x1, -R3.reuse ;  /* 0x00000001dedee824 */ /* 0x100fe200078e0a03 */
[----:B------:R-:W-:Y:S01]  /*3b20*/  ISETP.GE.AND P6, PT, R5, RZ, PT ;  /* 0x000000ff0500720c */ /* 0x000fe20003fc6270 */
[----:B------:R-:W-:Y:S01]  /*3b30*/  @!P3 IMAD.IADD R224, R224, 0x1, -R3 ;  /* 0x00000001e0e0b824 */ /* 0x000fe200078e0a03 */
[----:B------:R-:W-:Y:S01]  /*3b40*/  ISETP.GE.AND P3, PT, R13, RZ, PT ;  /* 0x000000ff0d00720c */ /* 0x000fe20003f66270 */
[----:B------:R-:W-:-:S02]  /*3b50*/  IMAD R220, R3, R4, R220 ;  /* 0x0000000403dc7224 */ /* 0x000fc400078e02dc */
[----:B------:R-:W-:Y:S01]  /*3b60*/  @!P2 IMAD.MOV R225, RZ, RZ, -R225 ;  /* 0x000000ffffe1a224 */ /* 0x000fe200078e0ae1 */
[C---:B------:R-:W-:Y:S01]  /*3b70*/  ISETP.GT.U32.AND P2, PT, R3.reuse, R221, PT ;  /* 0x000000dd0300720c */ /* 0x040fe20003f44070 */
[----:B------:R-:W-:Y:S01]  /*3b80*/  @!P4 IMAD.MOV R226, RZ, RZ, -R226 ;  /* 0x000000ffffe2c224 */ /* 0x000fe200078e0ae2 */
[C---:B------:R-:W-:Y:S01]  /*3b90*/  ISETP.GT.U32.AND P4, PT, R3.reuse, R222, PT ;  /* 0x000000de0300720c */ /* 0x040fe20003f84070 */
[----:B------:R-:W-:Y:S01]  /*3ba0*/  @!P5 IMAD.MOV R224, RZ, RZ, -R224 ;  /* 0x000000ffffe0d224 */ /* 0x000fe200078e0ae0 */
[----:B------:R-:W-:Y:S01]  /*3bb0*/  ISETP.GT.U32.AND P5, PT, R3, R220, PT ;  /* 0x000000dc0300720c */ /* 0x000fe20003fa4070 */
[----:B------:R-:W-:Y:S02]  /*3bc0*/  VIADD R0, R2, 0x46 ;  /* 0x0000004602007836 */ /* 0x000fe40000000000 */
[----:B------:R-:W-:Y:S01]  /*3bd0*/  @!P1 IMAD.IADD R223, R223, 0x1, -R3 ;  /* 0x00000001dfdf9824 */ /* 0x000fe200078e0a03 */
[----:B------:R-:W-:Y:S01]  /*3be0*/  ISETP.GE.AND P1, PT, R14, RZ, PT ;  /* 0x000000ff0e00720c */ /* 0x000fe20003f26270 */
[----:B------:R-:W-:Y:S01]  /*3bf0*/  @!P0 IMAD.MOV R227, RZ, RZ, -R227 ;  /* 0x000000ffffe38224 */ /* 0x000fe200078e0ae3 */
[----:B------:R-:W-:Y:S01]  /*3c00*/  IABS R8, R0 ;  /* 0x0000000000087213 */ /* 0x000fe20000000000 */
[----:B------:R-:W-:Y:S01]  /*3c10*/  VIADD R4, R2, 0x47 ;  /* 0x0000004702047836 */ /* 0x000fe20000000000 */
[----:B------:R-:W-:Y:S01]  /*3c20*/  ISETP.GT.U32.AND P0, PT, R3, R223, PT ;  /* 0x000000df0300720c */ /* 0x000fe20003f04070 */
[----:B------:R-:W-:-:S02]  /*3c30*/  @!P2 IMAD.IADD R221, R221, 0x1, -R3 ;  /* 0x00000001dddda824 */ /* 0x000fc400078e0a03 */
[--C-:B------:R-:W-:Y:S01]  /*3c40*/  @!P4 IMAD.IADD R222, R222, 0x1, -R3.reuse ;  /* 0x00000001dedec824 */ /* 0x100fe200078e0a03 */
[----:B------:R-:W-:Y:S01]  /*3c50*/  ISETP.GE.AND P4, PT, R0, RZ, PT ;  /* 0x000000ff0000720c */ /* 0x000fe20003f86270 */
[----:B------:R-:W-:Y:S01]  /*3c60*/  IMAD.HI.U32 R0, R251, R8, RZ ;  /* 0x00000008fb007227 */ /* 0x000fe200078e00ff */
[----:B------:R-:W-:Y:S02]  /*3c70*/  IABS R218, R4 ;  /* 0x0000000400da7213 */ /* 0x000fe40000000000 */
[----:B------:R-:W-:Y:S01]  /*3c80*/  ISETP.GE.AND P2, PT, R4, RZ, PT ;  /* 0x000000ff0400720c */ /* 0x000fe20003f46270 */
[----:B------:R-:W-:Y:S01]  /*3c90*/  @!P5 IMAD.IADD R220, R220, 0x1, -R3 ;  /* 0x00000001dcdcd824 */ /* 0x000fe200078e0a03 */
[----:B------:R-:W-:Y:S01]  /*3ca0*/  ISETP.GT.U32.AND P5, PT, R3, R221, PT ;  /* 0x000000dd0300720c */ /* 0x000fe20003fa4070 */
[----:B------:R-:W-:Y:S01]  /*3cb0*/  IMAD.HI.U32 R4, R251, R218, RZ ;  /* 0x000000dafb047227 */ /* 0x000fe200078e00ff */
[----:B------:R-:W-:-:S03]  /*3cc0*/  IADD3 R0, -R0, RZ, RZ ;  /* 0x000000ff00007210 */ /* 0x000fc60007ffe1ff */
[----:B------:R-:W-:Y:S01]  /*3cd0*/  @!P0 IMAD.IADD R223, R223, 0x1, -R3 ;  /* 0x00000001dfdf8824 */ /* 0x000fe200078e0a03 */
[----:B------:R-:W-:Y:S01]  /*3ce0*/  ISETP.GE.AND P0, PT, R10, RZ, PT ;  /* 0x000000ff0a00720c */ /* 0x000fe20003f06270 */
[C---:B------:R-:W-:Y:S02]  /*3cf0*/  IMAD R219, R3.reuse, R0, R8 ;  /* 0x0000000003db7224 */ /* 0x040fe400078e0208 */
[----:B------:R-:W-:Y:S01]  /*3d00*/  @!P3 IMAD.MOV R223, RZ, RZ, -R223 ;  /* 0x000000ffffdfb224 */ /* 0x000fe200078e0adf */
[----:B------:R-:W-:Y:S01]  /*3d10*/  ISETP.GT.U32.AND P3, PT, R3, R220, PT ;  /* 0x000000dc0300720c */ /* 0x000fe20003f64070 */
[----:B------:R-:W-:Y:S02]  /*3d20*/  VIADD R5, R2, 0x48 ;  /* 0x0000004802057836 */ /* 0x000fe40000000000 */
[----:B------:R-:W-:Y:S01]  /*3d30*/  @!P5 IMAD.IADD R221, R221, 0x1, -R3 ;  /* 0x00000001ddddd824 */ /* 0x000fe200078e0a03 */
[----:B------:R-:W-:Y:S01]  /*3d40*/  ISETP.GT.U32.AND P5, PT, R3, R219, PT ;  /* 0x000000db0300720c */ /* 0x000fe20003fa4070 */
[----:B------:R-:W-:-:S02]  /*3d50*/  IMAD.MOV R4, RZ, RZ, -R4 ;  /* 0x000000ffff047224 */ /* 0x000fc400078e0a04 */
[----:B------:R-:W-:Y:S01]  /*3d60*/  @!P1 IMAD.MOV R222, RZ, RZ, -R222 ;  /* 0x000000ffffde9224 */ /* 0x000fe200078e0ade */
[----:B------:R-:W-:Y:S01]  /*3d70*/  ISETP.GE.AND P1, PT, R5, RZ, PT ;  /* 0x000000ff0500720c */ /* 0x000fe20003f26270 */
[C---:B------:R-:W-:Y:S01]  /*3d80*/  IMAD R218, R3.reuse, R4, R218 ;  /* 0x0000000403da7224 */ /* 0x040fe200078e02da */
[----:B------:R-:W-:Y:S01]  /*3d90*/  IABS R5, R5 ;  /* 0x0000000500057213 */ /* 0x000fe20000000000 */
[----:B------:R-:W-:Y:S02]  /*3da0*/  VIADD R0, R2, 0x49 ;  /* 0x0000004902007836 */ /* 0x000fe40000000000 */
[----:B------:R-:W-:Y:S01]  /*3db0*/  @!P6 IMAD.MOV R221, RZ, RZ, -R221 ;  /* 0x000000ffffdde224 */ /* 0x000fe200078e0add */
[----:B------:R-:W-:Y:S01]  /*3dc0*/  ISETP.GT.U32.AND P6, PT, R3, R218, PT ;  /* 0x000000da0300720c */ /* 0x000fe20003fc4070 */
[----:B------:R-:W-:Y:S01]  /*3dd0*/  IMAD.MOV.U32 R4, RZ, RZ, R5 ;  /* 0x000000ffff047224 */ /* 0x000fe200078e0005 */
[----:B------:R-:W-:Y:S01]  /*3de0*/  IABS R216, R0 ;  /* 0x0000000000d87213 */ /* 0x000fe20000000000 */
[--C-:B------:R-:W-:Y:S01]  /*3df0*/  @!P3 IMAD.IADD R220, R220, 0x1, -R3.reuse ;  /* 0x00000001dcdcb824 */ /* 0x100fe200078e0a03 */
[----:B------:R-:W-:Y:S01]  /*3e00*/  ISETP.GE.AND P3, PT, R0, RZ, PT ;  /* 0x000000ff0000720c */ /* 0x000fe20003f66270 */
[----:B------:R-:W-:-:S02]  /*3e10*/  @!P5 IMAD.IADD R219, R219, 0x1, -R3 ;  /* 0x00000001dbdbd824 */ /* 0x000fc400078e0a03 */
[----:B------:R-:W-:-:S03]  /*3e20*/  IMAD.HI.U32 R0, R251, R4, RZ ;  /* 0x00000004fb007227 */ /* 0x000fc600078e00ff */
[----:B------:R-:W-:Y:S01]  /*3e30*/  ISETP.GT.U32.AND P5, PT, R3, R219, PT ;  /* 0x000000db0300720c */ /* 0x000fe20003fa4070 */
[----:B------:R-:W-:Y:S02]  /*3e40*/  VIADD R5, R2, 0x4a ;  /* 0x0000004a02057836 */ /* 0x000fe40000000000 */
[----:B------:R-:W-:Y:S01]  /*3e50*/  IMAD.MOV R217, RZ, RZ, -R0 ;  /* 0x000000ffffd97224 */ /* 0x000fe200078e0a00 */
[----:B------:R-:W-:Y:S01]  /*3e60*/  @!P6 IADD3 R218, R218, -R3, RZ ;  /* 0x80000003dadae210 */ /* 0x000fe20007ffe0ff */
[----:B------:R-:W-:Y:S01]  /*3e70*/  IMAD.HI.U32 R0, R251, R216, RZ ;  /* 0x000000d8fb007227 */ /* 0x000fe200078e00ff */
[----:B------:R-:W-:Y:S02]  /*3e80*/  IABS R8, R5 ;  /* 0x0000000500087213 */ /* 0x000fe40000000000 */
[----:B------:R-:W-:Y:S01]  /*3e90*/  ISETP.GT.U32.AND P6, PT, R3, R218, PT ;  /* 0x000000da0300720c */ /* 0x000fe20003fc4070 */
[----:B------:R-:W-:Y:S02]  /*3ea0*/  VIADD R7, R2, 0x4b ;  /* 0x0000004b02077836 */ /* 0x000fe40000000000 */
[----:B------:R-:W-:-:S02]  /*3eb0*/  IMAD.MOV R0, RZ, RZ, -R0 ;  /* 0x000000ffff007224 */ /* 0x000fc400078e0a00 */
[C---:B------:R-:W-:Y:S01]  /*3ec0*/  IMAD R217, R3.reuse, R217, R4 ;  /* 0x000000d903d97224 */ /* 0x040fe200078e0204 */
[----:B------:R-:W-:Y:S01]  /*3ed0*/  IABS R214, R7 ;  /* 0x0000000700d67213 */ /* 0x000fe20000000000 */
[----:B------:R-:W-:Y:S02]  /*3ee0*/  IMAD R216, R3, R0, R216 ;  /* 0x0000000003d87224 */ /* 0x000fe400078e02d8 */
[----:B------:R-:W-:-:S04]  /*3ef0*/  IMAD.HI.U32 R0, R251, R8, RZ ;  /* 0x00000008fb007227 */ /* 0x000fc800078e00ff */
[----:B------:R-:W-:Y:S01]  /*3f00*/  @!P5 IMAD.IADD R219, R219, 0x1, -R3 ;  /* 0x00000001dbdbd824 */ /* 0x000fe200078e0a03 */
[----:B------:R-:W-:Y:S01]  /*3f10*/  ISETP.GT.U32.AND P5, PT, R3, R217, PT ;  /* 0x000000d90300720c */ /* 0x000fe20003fa4070 */
[----:B------:R-:W-:-:S04]  /*3f20*/  IMAD.HI.U32 R4, R251, R214, RZ ;  /* 0x000000d6fb047227 */ /* 0x000fc800078e00ff */
[----:B------:R-:W-:Y:S02]  /*3f30*/  IMAD.MOV R0, RZ, RZ, -R0 ;  /* 0x000000ffff007224 */ /* 0x000fe400078e0a00 */
[----:B------:R-:W-:Y:S02]  /*3f40*/  IMAD.MOV R4, RZ, RZ, -R4 ;  /* 0x000000ffff047224 */ /* 0x000fe400078e0a04 */
[----:B------:R-:W-:Y:S02]  /*3f50*/  IMAD R215, R3, R0, R8 ;  /* 0x0000000003d77224 */ /* 0x000fe400078e0208 */
[----:B------:R-:W-:Y:S01]  /*3f60*/  @!P0 IMAD.MOV R220, RZ, RZ, -R220 ;  /* 0x000000ffffdc8224 */ /* 0x000fe200078e0adc */
[----:B------:R-:W-:Y:S01]  /*3f70*/  ISETP.GE.AND P0, PT, R5, RZ, PT ;  /* 0x000000ff0500720c */ /* 0x000fe20003f06270 */
[----:B------:R-:W-:Y:S02]  /*3f80*/  VIADD R5, R2, 0x4c ;  /* 0x0000004c02057836 */ /* 0x000fe40000000000 */
[----:B------:R-:W-:-:S02]  /*3f90*/  IMAD R214, R3, R4, R214 ;  /* 0x0000000403d67224 */ /* 0x000fc400078e02d6 */
[--C-:B------:R-:W-:Y:S01]  /*3fa0*/  @!P6 IMAD.IADD R218, R218, 0x1, -R3.reuse ;  /* 0x00000001dadae824 */ /* 0x100fe200078e0a03 */
[----:B------:R-:W-:Y:S01]  /*3fb0*/  ISETP.GT.U32.AND P6, PT, R3, R215, PT ;  /* 0x000000d70300720c */ /* 0x000fe20003fc4070 */
[----:B------:R-:W-:Y:S01]  /*3fc0*/  @!P5 IMAD.IADD R217, R217, 0x1, -R3 ;  /* 0x00000001d9d9d824 */ /* 0x000fe200078e0a03 */
[----:B------:R-:W-:Y:S01]  /*3fd0*/  IABS R10, R5 ;  /* 0x00000005000a7213 */ /* 0x000fe20000000000 */
[----:B------:R-:W-:Y:S01]  /*3fe0*/  @!P4 IMAD.MOV R219, RZ, RZ, -R219 ;  /* 0x000000ffffdbc224 */ /* 0x000fe200078e0adb */
[C---:B------:R-:W-:Y:S01]  /*3ff0*/  ISETP.GT.U32.AND P5, PT, R3.reuse, R214, PT ;  /* 0x000000d60300720c */ /* 0x040fe20003fa4070 */
[----:B------:R-:W-:Y:S01]  /*4000*/  VIADD R9, R2, 0x4d ;  /* 0x0000004d02097836 */ /* 0x000fe20000000000 */
[----:B------:R-:W-:Y:S01]  /*4010*/  ISETP.GT.U32.AND P4, PT, R3, R216, PT ;  /* 0x000000d80300720c */ /* 0x000fe20003f84070 */
[----:B------:R-:W-:-:S03]  /*4020*/  IMAD.HI.U32 R0, R251, R10, RZ ;  /* 0x0000000afb007227 */ /* 0x000fc600078e00ff */
[----:B------:R-:W-:Y:S01]  /*4030*/  IABS R212, R9 ;  /* 0x0000000900d47213 */ /* 0x000fe20000000000 */
[----:B------:R-:W-:Y:S02]  /*4040*/  IMAD.MOV R0, RZ, RZ, -R0 ;  /* 0x000000ffff007224 */ /* 0x000fe400078e0a00 */
[----:B------:R-:W-:Y:S02]  /*4050*/  @!P6 IMAD.IADD R215, R215, 0x1, -R3 ;  /* 0x00000001d7d7e824 */ /* 0x000fe400078e0a03 */
[----:B------:R-:W-:Y:S02]  /*4060*/  IMAD R213, R3, R0, R10 ;  /* 0x0000000003d57224 */ /* 0x000fe400078e020a */
[----:B------:R-:W-:-:S04]  /*4070*/  IMAD.HI.U32 R0, R251, R212, RZ ;  /* 0x000000d4fb007227 */ /* 0x000fc800078e00ff */
[--C-:B------:R-:W-:Y:S01]  /*4080*/  @!P5 IMAD.IADD R214, R214, 0x1, -R3.reuse ;  /* 0x00000001d6d6d824 */ /* 0x100fe200078e0a03 */
[C---:B------:R-:W-:Y:S01]  /*4090*/  ISETP.GT.U32.AND P5, PT, R3.reuse, R215, PT ;  /* 0x000000d70300720c */ /* 0x040fe20003fa4070 */
[--C-:B------:R-:W-:Y:S01]  /*40a0*/  @!P4 IMAD.IADD R216, R216, 0x1, -R3.reuse ;  /* 0x00000001d8d8c824 */ /* 0x100fe200078e0a03 */
[----:B------:R-:W-:Y:S01]  /*40b0*/  IADD3 R0, -R0, RZ, RZ ;  /* 0x000000ff00007210 */ /* 0x000fe20007ffe1ff */
[C---:B------:R-:W-:Y:S01]  /*40c0*/  VIADD R11, R2.reuse, 0x4e ;  /* 0x0000004e020b7836 */ /* 0x040fe20000000000 */
[C---:B------:R-:W-:Y:S01]  /*40d0*/  ISETP.GT.U32.AND P4, PT, R3.reuse, R217, PT ;  /* 0x000000d90300720c */ /* 0x040fe20003f84070 */
[C---:B------:R-:W-:Y:S01]  /*40e0*/  VIADD R12, R2.reuse, 0x4f ;  /* 0x0000004f020c7836 */ /* 0x040fe20000000000 */
[C---:B------:R-:W-:Y:S01]  /*40f0*/  ISETP.GT.U32.AND P6, PT, R3.reuse, R216, PT ;  /* 0x000000d80300720c */ /* 0x040fe20003fc4070 */
[C---:B------:R-:W-:Y:S01]  /*4100*/  IMAD R212, R3.reuse, R0, R212 ;  /* 0x0000000003d47224 */ /* 0x040fe200078e02d4 */
[----:B------:R-:W-:Y:S01]  /*4110*/  IABS R8, R11 ;  /* 0x0000000b00087213 */ /* 0x000fe20000000000 */
[----:B------:R-:W-:Y:S01]  /*4120*/  @!P2 IMAD.MOV R218, RZ, RZ, -R218 ;  /* 0x000000ffffdaa224 */ /* 0x000fe200078e0ada */
[----:B------:R-:W-:Y:S01]  /*4130*/  ISETP.GT.U32.AND P2, PT, R3, R214, PT ;  /* 0x000000d60300720c */ /* 0x000fe20003f44070 */
[----:B------:R-:W-:Y:S01]  /*4140*/  VIADD R13, R2, 0x6d ;  /* 0x0000006d020d7836 */ /* 0x000fe20000000000 */
[----:B------:R-:W-:Y:S01]  /*4150*/  IABS R210, R12 ;  /* 0x0000000c00d27213 */ /* 0x000fe20000000000 */
[----:B------:R-:W-:Y:S01]  /*4160*/  @!P5 IMAD.IADD R215, R215, 0x1, -R3 ;  /* 0x00000001d7d7d824 */ /* 0x000fe200078e0a03 */
[----:B------:R-:W-:Y:S01]  /*4170*/  ISETP.GT.U32.AND P5, PT, R3, R212, PT ;  /* 0x000000d40300720c */ /* 0x000fe20003fa4070 */
[----:B------:R-:W-:Y:S01]  /*4180*/  IMAD.HI.U32 R0, R251, R8, RZ ;  /* 0x00000008fb007227 */ /* 0x000fe200078e00ff */
[----:B------:R-:W-:-:S03]  /*4190*/  IABS R180, R13 ;  /* 0x0000000d00b47213 */ /* 0x000fc60000000000 */
[--C-:B------:R-:W-:Y:S01]  /*41a0*/  @!P6 IMAD.IADD R216, R216, 0x1, -R3.reuse ;  /* 0x00000001d8d8e824 */ /* 0x100fe200078e0a03 */
[----:B------:R-:W-:Y:S01]  /*41b0*/  ISETP.GE.AND P6, PT, R7, RZ, PT ;  /* 0x000000ff0700720c */ /* 0x000fe20003fc6270 */
[----:B------:R-:W-:Y:S02]  /*41c0*/  VIADD R7, R2, 0x50 ;  /* 0x0000005002077836 */ /* 0x000fe40000000000 */
[----:B------:R-:W-:Y:S02]  /*41d0*/  IMAD.MOV R0, RZ, RZ, -R0 ;  /* 0x000000ffff007224 */ /* 0x000fe400078e0a00 */
[--C-:B------:R-:W-:Y:S01]  /*41e0*/  @!P4 IMAD.IADD R217, R217, 0x1, -R3.reuse ;  /* 0x00000001d9d9c824 */ /* 0x100fe200078e0a03 */
[----:B------:R-:W-:Y:S01]  /*41f0*/  IABS R10, R7 ;  /* 0x00000007000a7213 */ /* 0x000fe20000000000 */
[----:B------:R-:W-:Y:S01]  /*4200*/  @!P5 IMAD.IADD R212, R212, 0x1, -R3 ;  /* 0x00000001d4d4d824 */ /* 0x000fe200078e0a03 */
[C---:B------:R-:W-:Y:S01]  /*4210*/  ISETP.GT.U32.AND P4, PT, R3.reuse, R213, PT ;  /* 0x000000d50300720c */ /* 0x040fe20003f84070 */
[----:B------:R-:W-:-:S02]  /*4220*/  IMAD R211, R3, R0, R8 ;  /* 0x0000000003d37224 */ /* 0x000fc400078e0208 */
[----:B------:R-:W-:Y:S01]  /*4230*/  IMAD.HI.U32 R0, R251, R10, RZ ;  /* 0x0000000afb007227 */ /* 0x000fe200078e00ff */
[----:B------:R-:W-:-:S03]  /*4240*/  ISETP.GT.U32.AND P5, PT, R3, R212, PT ;  /* 0x000000d40300720c */ /* 0x000fc60003fa4070 */
[----:B------:R-:W-:Y:S02]  /*4250*/  IMAD.MOV R0, RZ, RZ, -R0 ;  /* 0x000000ffff007224 */ /* 0x000fe400078e0a00 */
[----:B------:R-:W-:-:S04]  /*4260*/  IMAD.HI.U32 R4, R251, R210, RZ ;  /* 0x000000d2fb047227 */ /* 0x000fc800078e00ff */
[C---:B------:R-:W-:Y:S02]  /*4270*/  IMAD R209, R3.reuse, R0, R10 ;  /* 0x0000000003d17224 */ /* 0x040fe400078e020a */
[----:B------:R-:W-:Y:S02]  /*4280*/  IMAD.MOV R4, RZ, RZ, -R4 ;  /* 0x000000ffff047224 */ /* 0x000fe400078e0a04 */
[--C-:B------:R-:W-:Y:S01]  /*4290*/  @!P5 IMAD.IADD R212, R212, 0x1, -R3.reuse ;  /* 0x00000001d4d4d824 */ /* 0x100fe200078e0a03 */
[----:B------:R-:W-:Y:S01]  /*42a0*/  ISETP.GT.U32.AND P5, PT, R3, R209, PT ;  /* 0x000000d10300720c */ /* 0x000fe20003fa4070 */
[--C-:B------:R-:W-:Y:S01]  /*42b0*/  @!P2 IMAD.IADD R214, R214, 0x1, -R3.reuse ;  /* 0x00000001d6d6a824 */ /* 0x100fe200078e0a03 */
[----:B------:R-:W-:Y:S01]  /*42c0*/  ISETP.GE.AND P2, PT, R5, RZ, PT ;  /* 0x000000ff0500720c */ /* 0x000fe20003f46270 */
[----:B------:R-:W-:Y:S01]  /*42d0*/  @!P4 IMAD.IADD R213, R213, 0x1, -R3 ;  /* 0x00000001d5d5c824 */ /* 0x000fe200078e0a03 */
[----:B------:R-:W-:Y:S01]  /*42e0*/  ISETP.GE.AND P4, PT, R9, RZ, PT ;  /* 0x000000ff0900720c */ /* 0x000fe20003f86270 */
[----:B------:R-:W-:Y:S01]  /*42f0*/  IMAD R210, R3, R4, R210 ;  /* 0x0000000403d27224 */ /* 0x000fe200078e02d2 */
[----:B------:R-:W-:Y:S01]  /*4300*/  @!P6 IADD3 R214, -R214, RZ, RZ ;  /* 0x000000ffd6d6e210 */ /* 0x000fe20007ffe1ff */
[----:B------:R-:W-:-:S02]  /*4310*/  VIADD R5, R2, 0x51 ;  /* 0x0000005102057836 */ /* 0x000fc40000000000 */
[----:B------:R-:W-:Y:S01]  /*4320*/  @!P1 IMAD.MOV R217, RZ, RZ, -R217 ;  /* 0x000000ffffd99224 */ /* 0x000fe200078e0ad9 */
[C---:B------:R-:W-:Y:S01]  /*4330*/  ISETP.GT.U32.AND P1, PT, R3.reuse, R213, PT ;  /* 0x000000d50300720c */ /* 0x040fe20003f24070 */
[----:B------:R-:W-:Y:S01]  /*4340*/  VIADD R9, R2, 0x52 ;  /* 0x0000005202097836 */ /* 0x000fe20000000000 */
[----:B------:R-:W-:Y:S01]  /*4350*/  ISETP.GT.U32.AND P6, PT, R3, R210, PT ;  /* 0x000000d20300720c */ /* 0x000fe20003fc4070 */
[----:B------:R-:W-:Y:S01]  /*4360*/  @!P5 IMAD.IADD R209, R209, 0x1, -R3 ;  /* 0x00000001d1d1d824 */ /* 0x000fe200078e0a03 */
[----:B------:R-:W-:Y:S01]  /*4370*/  IABS R208, R5 ;  /* 0x0000000500d07213 */ /* 0x000fe20000000000 */
[----:B------:R-:W-:Y:S01]  /*4380*/  @!P3 IMAD.MOV R216, RZ, RZ, -R216 ;  /* 0x000000ffffd8b224 */ /* 0x000fe200078e0ad8 */
[----:B------:R-:W-:Y:S01]  /*4390*/  IABS R8, R9 ;  /* 0x0000000900087213 */ /* 0x000fe20000000000 */
[----:B------:R-:W-:Y:S01]  /*43a0*/  @!P0 IMAD.MOV R215, RZ, RZ, -R215 ;  /* 0x000000ffffd78224 */ /* 0x000fe200078e0ad7 */
[----:B------:R-:W-:Y:S01]  /*43b0*/  ISETP.GT.U32.AND P3, PT, R3, R211, PT ;  /* 0x000000d30300720c */ /* 0x000fe20003f64070 */
[----:B------:R-:W-:Y:S01]  /*43c0*/  IMAD.HI.U32 R0, R251, R208, RZ ;  /* 0x000000d0fb007227 */ /* 0x000fe200078e00ff */
[----:B------:R-:W-:-:S02]  /*43d0*/  ISETP.GT.U32.AND P5, PT, R3, R209, PT ;  /* 0x000000d10300720c */ /* 0x000fc40003fa4070 */
[----:B------:R-:W-:Y:S01]  /*43e0*/  ISETP.GE.AND P0, PT, R11, RZ, PT ;  /* 0x000000ff0b00720c */ /* 0x000fe20003f06270 */
[----:B------:R-:W-:Y:S02]  /*43f0*/  IMAD.MOV R4, RZ, RZ, -R0 ;  /* 0x000000ffff047224 */ /* 0x000fe400078e0a00 */
[----:B------:R-:W-:-:S04]  /*4400*/  IMAD.HI.U32 R0, R251, R8, RZ ;  /* 0x00000008fb007227 */ /* 0x000fc800078e00ff */
[--C-:B------:R-:W-:Y:S01]  /*4410*/  @!P1 IMAD.IADD R213, R213, 0x1, -R3.reuse ;  /* 0x00000001d5d59824 */ /* 0x100fe200078e0a03 */
[----:B------:R-:W-:Y:S01]  /*4420*/  ISETP.GE.AND P1, PT, R12, RZ, PT ;  /* 0x000000ff0c00720c */ /* 0x000fe20003f26270 */
[----:B------:R-:W-:Y:S02]  /*4430*/  @!P6 IMAD.IADD R210, R210, 0x1, -R3 ;  /* 0x00000001d2d2e824 */ /* 0x000fe400078e0a03 */
[----:B------:R-:W-:Y:S01]  /*4440*/  IMAD.MOV R0, RZ, RZ, -R0 ;  /* 0x000000ffff007224 */ /* 0x000fe200078e0a00 */
[----:B------:R-:W-:Y:S01]  /*4450*/  @!P5 IADD3 R209, R209, -R3, RZ ;  /* 0x80000003d1d1d210 */ /* 0x000fe20007ffe0ff */
[----:B------:R-:W-:Y:S01]  /*4460*/  @!P2 IMAD.MOV R213, RZ, RZ, -R213 ;  /* 0x000000ffffd5a224 */ /* 0x000fe200078e0ad5 */
[C---:B------:R-:W-:Y:S01]  /*4470*/  ISETP.GT.U32.AND P2, PT, R3.reuse, R210, PT ;  /* 0x000000d20300720c */ /* 0x040fe20003f44070 */
[----:B------:R-:W-:Y:S02]  /*4480*/  IMAD R207, R3, R0, R8 ;  /* 0x0000000003cf7224 */ /* 0x000fe400078e0208 */
[--C-:B------:R-:W-:Y:S01]  /*4490*/  @!P3 IMAD.IADD R211, R211, 0x1, -R3.reuse ;  /* 0x00000001d3d3b824 */ /* 0x100fe200078e0a03 */
[----:B------:R-:W-:Y:S01]  /*44a0*/  ISETP.GE.AND P3, PT, R7, RZ, PT ;  /* 0x000000ff0700720c */ /* 0x000fe20003f66270 */
[C---:B------:R-:W-:Y:S01]  /*44b0*/  VIADD R7, R2.reuse, 0x53 ;  /* 0x0000005302077836 */ /* 0x040fe20000000000 */
[C---:B------:R-:W-:Y:S01]  /*44c0*/  ISETP.GT.U32.AND P5, PT, R3.reuse, R207, PT ;  /* 0x000000cf0300720c */ /* 0x040fe20003fa4070 */
[C---:B------:R-:W-:Y:S01]  /*44d0*/  VIADD R11, R2.reuse, 0x54 ;  /* 0x00000054020b7836 */ /* 0x040fe20000000000 */
[C---:B------:R-:W-:Y:S01]  /*44e0*/  ISETP.GT.U32.AND P6, PT, R3.reuse, R211, PT ;  /* 0x000000d30300720c */ /* 0x040fe20003fc4070 */
[----:B------:R-:W-:Y:S01]  /*44f0*/  IMAD R208, R3, R4, R208 ;  /* 0x0000000403d07224 */ /* 0x000fe200078e02d0 */
[----:B------:R-:W-:Y:S01]  /*4500*/  IABS R206, R7 ;  /* 0x0000000700ce7213 */ /* 0x000fe20000000000 */
[----:B------:R-:W-:Y:S01]  /*4510*/  VIADD R8, R2, 0x56 ;  /* 0x0000005602087836 */ /* 0x000fe20000000000 */
[----:B------:R-:W-:Y:S01]  /*4520*/  IABS R10, R11 ;  /* 0x0000000b000a7213 */ /* 0x000fe20000000000 */
[----:B------:R-:W-:Y:S01]  /*4530*/  @!P2 IMAD.IADD R210, R210, 0x1, -R3 ;  /* 0x00000001d2d2a824 */ /* 0x000fe200078e0a03 */
[----:B------:R-:W-:Y:S01]  /*4540*/  ISETP.GE.AND P2, PT, R5, RZ, PT ;  /* 0x000000ff0500720c */ /* 0x000fe20003f46270 */
[----:B------:R-:W-:-:S02]  /*4550*/  VIADD R5, R2, 0x55 ;  /* 0x0000005502057836 */ /* 0x000fc40000000000 */
[----:B------:R-:W-:-:S03]  /*4560*/  IMAD.HI.U32 R0, R251, R206, RZ ;  /* 0x000000cefb007227 */ /* 0x000fc600078e00ff */
[----:B------:R-:W-:Y:S01]  /*4570*/  IABS R204, R5 ;  /* 0x0000000500cc7213 */ /* 0x000fe20000000000 */
[--C-:B------:R-:W-:Y:S02]  /*4580*/  @!P5 IMAD.IADD R207, R207, 0x1, -R3.reuse ;  /* 0x00000001cfcfd824 */ /* 0x100fe400078e0a03 */
[----:B------:R-:W-:Y:S02]  /*4590*/  IMAD.MOV R0, RZ, RZ, -R0 ;  /* 0x000000ffff007224 */ /* 0x000fe400078e0a00 */
[----:B------:R-:W-:Y:S01]  /*45a0*/  @!P6 IMAD.IADD R211, R211, 0x1, -R3 ;  /* 0x00000001d3d3e824 */ /* 0x000fe200078e0a03 */
[C---:B------:R-:W-:Y:S01]  /*45b0*/  ISETP.GT.U32.AND P5, PT, R3.reuse, R207, PT ;  /* 0x000000cf0300720c */ /* 0x040fe20003fa4070 */
[C---:B------:R-:W-:Y:S01]  /*45c0*/  IMAD R206, R3.reuse, R0, R206 ;  /* 0x0000000003ce7224 */ /* 0x040fe200078e02ce */
[----:B------:R-:W-:Y:S01]  /*45d0*/  ISETP.GT.U32.AND P6, PT, R3, R208, PT ;  /* 0x000000d00300720c */ /* 0x000fe20003fc4070 */
[----:B------:R-:W-:-:S04]  /*45e0*/  IMAD.HI.U32 R0, R251, R204, RZ ;  /* 0x000000ccfb007227 */ /* 0x000fc800078e00ff */
[----:B------:R-:W-:-:S04]  /*45f0*/  IMAD.HI.U32 R4, R251, R10, RZ ;  /* 0x0000000afb047227 */ /* 0x000fc800078e00ff */
[----:B------:R-:W-:Y:S02]  /*4600*/  IMAD.MOV R0, RZ, RZ, -R0 ;  /* 0x000000ffff007224 */ /* 0x000fe400078e0a00 */
[----:B------:R-:W-:Y:S02]  /*4610*/  IMAD.MOV R4, RZ, RZ, -R4 ;  /* 0x000000ffff047224 */ /* 0x000fe400078e0a04 */
[C---:B------:R-:W-:Y:S02]  /*4620*/  IMAD R204, R3.reuse, R0, R204 ;  /* 0x0000000003cc7224 */ /* 0x040fe400078e02cc */
[C---:B------:R-:W-:Y:S01]  /*4630*/  IMAD R205, R3.reuse, R4, R10 ;  /* 0x0000000403cd7224 */ /* 0x040fe200078e020a */
[----:B------:R-:W-:Y:S01]  /*4640*/  IABS R4, R8 ;  /* 0x0000000800047213 */ /* 0x000fe20000000000 */
[----:B------:R-:W-:Y:S01]  /*4650*/  @!P0 IMAD.MOV R211, RZ, RZ, -R211 ;  /* 0x000000ffffd38224 */ /* 0x000fe200078e0ad3 */
[----:B------:R-:W-:Y:S01]  /*4660*/  ISETP.GT.U32.AND P0, PT, R3, R206, PT ;  /* 0x000000ce0300720c */ /* 0x000fe20003f04070 */
[--C-:B------:R-:W-:Y:S01]  /*4670*/  @!P5 IMAD.IADD R207, R207, 0x1, -R3.reuse ;  /* 0x00000001cfcfd824 */ /* 0x100fe200078e0a03 */
[----:B------:R-:W-:Y:S01]  /*4680*/  ISETP.GT.U32.AND P5, PT, R3, R204, PT ;  /* 0x000000cc0300720c */ /* 0x000fe20003fa4070 */
[----:B------:R-:W-:Y:S01]  /*4690*/  @!P6 IMAD.IADD R208, R208, 0x1, -R3 ;  /* 0x00000001d0d0e824 */ /* 0x000fe200078e0a03 */
[----:B------:R-:W-:Y:S01]  /*46a0*/  ISETP.GE.AND P6, PT, R9, RZ, PT ;  /* 0x000000ff0900720c */ /* 0x000fe20003fc6270 */
[----:B------:R-:W-:Y:S01]  /*46b0*/  @!P3 IMAD.MOV R209, RZ, RZ, -R209 ;  /* 0x000000ffffd1b224 */ /* 0x000fe200078e0ad1 */
[C---:B------:R-:W-:Y:S01]  /*46c0*/  ISETP.GT.U32.AND P3, PT, R3.reuse, R205, PT ;  /* 0x000000cd0300720c */ /* 0x040fe20003f64070 */
[----:B------:R-:W-:Y:S01]  /*46d0*/  @!P4 IMAD.MOV R212, RZ, RZ, -R212 ;  /* 0x000000ffffd4c224 */ /* 0x000fe200078e0ad4 */
[----:B------:R-:W-:Y:S01]  /*46e0*/  ISETP.GT.U32.AND P4, PT, R3, R208, PT ;  /* 0x000000d00300720c */ /* 0x000fe20003f84070 */
[----:B------:R-:W-:Y:S01]  /*46f0*/  @!P1 IMAD.MOV R210, RZ, RZ, -R210 ;  /* 0x000000ffffd29224 */ /* 0x000fe200078e0ad2 */
[----:B------:R-:W-:Y:S01]  /*4700*/  ISETP.GE.AND P1, PT, R7, RZ, PT ;  /* 0x000000ff0700720c */ /* 0x000fe20003f26270 */
[----:B------:R-:W-:-:S02]  /*4710*/  VIADD R7, R2, 0x57 ;  /* 0x0000005702077836 */ /* 0x000fc40000000000 */
[----:B------:R-:W-:-:S03]  /*4720*/  IMAD.HI.U32 R0, R251, R4, RZ ;  /* 0x00000004fb007227 */ /* 0x000fc600078e00ff */
[----:B------:R-:W-:Y:S01]  /*4730*/  IABS R202, R7 ;  /* 0x0000000700ca7213 */ /* 0x000fe20000000000 */
[--C-:B------:R-:W-:Y:S01]  /*4740*/  @!P0 IMAD.IADD R206, R206, 0x1, -R3.reuse ;  /* 0x00000001cece8824 */ /* 0x100fe200078e0a03 */
[----:B------:R-:W-:Y:S01]  /*4750*/  ISETP.GE.AND P0, PT, R5, RZ, PT ;  /* 0x000000ff0500720c */ /* 0x000fe20003f06270 */
[--C-:B------:R-:W-:Y:S01]  /*4760*/  @!P5 IMAD.IADD R204, R204, 0x1, -R3.reuse ;  /* 0x00000001ccccd824 */ /* 0x100fe200078e0a03 */
[----:B------:R-:W-:Y:S01]  /*4770*/  IADD3 R5, R2, 0x58, RZ ;  /* 0x0000005802057810 */ /* 0x000fe20007ffe0ff */
[----:B------:R-:W-:Y:S02]  /*4780*/  IMAD.MOV R0, RZ, RZ, -R0 ;  /* 0x000000ffff007224 */ /* 0x000fe400078e0a00 */
[----:B------:R-:W-:Y:S01]  /*4790*/  @!P3 IMAD.IADD R205, R205, 0x1, -R3 ;  /* 0x00000001cdcdb824 */ /* 0x000fe200078e0a03 */
[C---:B------:R-:W-:Y:S01]  /*47a0*/  ISETP.GT.U32.AND P3, PT, R3.reuse, R206, PT ;  /* 0x000000ce0300720c */ /* 0x040fe20003f64070 */
[C---:B------:R-:W-:Y:S01]  /*47b0*/  IMAD R203, R3.reuse, R0, R4 ;  /* 0x0000000003cb7224 */ /* 0x040fe200078e0204 */
[----:B------:R-:W-:Y:S01]  /*47c0*/  ISETP.GT.U32.AND P5, PT, R3, R204, PT ;  /* 0x000000cc0300720c */ /* 0x000fe20003fa4070 */
[----:B------:R-:W-:Y:S01]  /*47d0*/  IMAD.HI.U32 R0, R251, R202, RZ ;  /* 0x000000cafb007227 */ /* 0x000fe200078e00ff */
[----:B------:R-:W-:-:S03]  /*47e0*/  IABS R4, R5 ;  /* 0x0000000500047213 */ /* 0x000fc60000000000 */
[--C-:B------:R-:W-:Y:S01]  /*47f0*/  @!P4 IMAD.IADD R208, R208, 0x1, -R3.reuse ;  /* 0x00000001d0d0c824 */ /* 0x100fe200078e0a03 */
[----:B------:R-:W-:Y:S01]  /*4800*/  ISETP.GE.AND P4, PT, R11, RZ, PT ;  /* 0x000000ff0b00720c */ /* 0x000fe20003f86270 */
[----:B------:R-:W-:Y:S02]  /*4810*/  IMAD.MOV R0, RZ, RZ, -R0 ;  /* 0x000000ffff007224 */ /* 0x000fe400078e0a00 */
[----:B------:R-:W-:Y:S01]  /*4820*/  @!P2 IMAD.MOV R208, RZ, RZ, -R208 ;  /* 0x000000ffffd0a224 */ /* 0x000fe200078e0ad0 */
[C---:B------:R-:W-:Y:S01]  /*4830*/  ISETP.GT.U32.AND P2, PT, R3.reuse, R205, PT ;  /* 0x000000cd0300720c */ /* 0x040fe20003f44070 */
[C---:B------:R-:W-:Y:S02]  /*4840*/  IMAD R202, R3.reuse, R0, R202 ;  /* 0x0000000003ca7224 */ /* 0x040fe400078e02ca */
[--C-:B------:R-:W-:Y:S01]  /*4850*/  @!P3 IMAD.IADD R206, R206, 0x1, -R3.reuse ;  /* 0x00000001ceceb824 */ /* 0x100fe200078e0a03 */
[C---:B------:R-:W-:Y:S01]  /*4860*/  ISETP.GT.U32.AND P3, PT, R3.reuse, R203, PT ;  /* 0x000000cb0300720c */ /* 0x040fe20003f64070 */
[----:B------:R-:W-:Y:S01]  /*4870*/  @!P5 IMAD.IADD R204, R204, 0x1, -R3 ;  /* 0x00000001ccccd824 */ /* 0x000fe200078e0a03 */
[----:B------:R-:W-:Y:S01]  /*4880*/  ISETP.GT.U32.AND P5, PT, R3, R202, PT ;  /* 0x000000ca0300720c */ /* 0x000fe20003fa4070 */
[----:B------:R-:W-:-:S04]  /*4890*/  IMAD.HI.U32 R0, R251, R4, RZ ;  /* 0x00000004fb007227 */ /* 0x000fc800078e00ff */
[C---:B------:R-:W-:Y:S02]  /*48a0*/  VIADD R9, R2.reuse, 0x5a ;  /* 0x0000005a02097836 */ /* 0x040fe40000000000 */
[--C-:B------:R-:W-:Y:S01]  /*48b0*/  @!P2 IMAD.IADD R205, R205, 0x1, -R3.reuse ;  /* 0x00000001cdcda824 */ /* 0x100fe200078e0a03 */
[----:B------:R-:W-:Y:S01]  /*48c0*/  ISETP.GE.AND P2, PT, R7, RZ, PT ;  /* 0x000000ff0700720c */ /* 0x000fe20003f46270 */
[----:B------:R-:W-:Y:S02]  /*48d0*/  VIADD R7, R2, 0x59 ;  /* 0x0000005902077836 */ /* 0x000fe40000000000 */
[----:B------:R-:W-:Y:S01]  /*48e0*/  @!P3 IMAD.IADD R203, R203, 0x1, -R3 ;  /* 0x00000001cbcbb824 */ /* 0x000fe200078e0a03 */
[----:B------:R-:W-:Y:S01]  /*48f0*/  ISETP.GE.AND P3, PT, R5, RZ, PT ;  /* 0x000000ff0500720c */ /* 0x000fe20003f66270 */
[----:B------:R-:W-:Y:S01]  /*4900*/  IMAD.MOV R0, RZ, RZ, -R0 ;  /* 0x000000ffff007224 */ /* 0x000fe200078e0a00 */
[----:B------:R-:W-:Y:S01]  /*4910*/  IABS R200, R7 ;  /* 0x0000000700c87213 */ /* 0x000fe20000000000 */
[----:B------:R-:W-:Y:S01]  /*4920*/  @!P6 IMAD.MOV R207, RZ, RZ, -R207 ;  /* 0x000000ffffcfe224 */ /* 0x000fe200078e0acf */
[----:B------:R-:W-:Y:S01]  /*4930*/  @!P5 IADD3 R202, R202, -R3, RZ ;  /* 0x80000003cacad210 */ /* 0x000fe20007ffe0ff */
[----:B------:R-:W-:Y:S01]  /*4940*/  @!P1 IMAD.MOV R206, RZ, RZ, -R206 ;  /* 0x000000ffffce9224 */ /* 0x000fe200078e0ace */
[----:B------:R-:W-:Y:S01]  /*4950*/  ISETP.GE.AND P6, PT, R8, RZ, PT ;  /* 0x000000ff0800720c */ /* 0x000fe20003fc6270 */
[----:B------:R-:W-:Y:S01]  /*4960*/  IMAD R201, R3, R0, R4 ;  /* 0x0000000003c97224 */ /* 0x000fe200078e0204 */
[----:B------:R-:W-:Y:S01]  /*4970*/  IABS R8, R9 ;  /* 0x0000000900087213 */ /* 0x000fe20000000000 */
[----:B------:R-:W-:Y:S01]  /*4980*/  IMAD.HI.U32 R0, R251, R200, RZ ;  /* 0x000000c8fb007227 */ /* 0x000fe200078e00ff */
[----:B------:R-:W-:-:S02]  /*4990*/  ISETP.GT.U32.AND P1, PT, R3, R203, PT ;  /* 0x000000cb0300720c */ /* 0x000fc40003f24070 */
[----:B------:R-:W-:Y:S01]  /*49a0*/  ISETP.GT.U32.AND P5, PT, R3, R202, PT ;  /* 0x000000ca0300720c */ /* 0x000fe20003fa4070 */
[----:B------:R-:W-:-:S04]  /*49b0*/  IMAD.HI.U32 R4, R251, R8, RZ ;  /* 0x00000008fb047227 */ /* 0x000fc800078e00ff */
[----:B------:R-:W-:Y:S02]  /*49c0*/  IMAD.MOV R0, RZ, RZ, -R0 ;  /* 0x000000ffff007224 */ /* 0x000fe400078e0a00 */
[----:B------:R-:W-:Y:S01]  /*49d0*/  @!P4 IMAD.MOV R205, RZ, RZ, -R205 ;  /* 0x000000ffffcdc224 */ /* 0x000fe200078e0acd */
[C---:B------:R-:W-:Y:S01]  /*49e0*/  ISETP.GT.U32.AND P4, PT, R3.reuse, R201, PT ;  /* 0x000000c90300720c */ /* 0x040fe20003f84070 */
[----:B------:R-:W-:Y:S02]  /*49f0*/  IMAD.MOV R4, RZ, RZ, -R4 ;  /* 0x000000ffff047224 */ /* 0x000fe400078e0a04 */
[----:B------:R-:W-:Y:S02]  /*4a00*/  IMAD R200, R3, R0, R200 ;  /* 0x0000000003c87224 */ /* 0x000fe400078e02c8 */
[----:B------:R-:W-:Y:S01]  /*4a10*/  @!P1 IMAD.IADD R203, R203, 0x1, -R3 ;  /* 0x00000001cbcb9824 */ /* 0x000fe200078e0a03 */
[----:B------:R-:W-:Y:S01]  /*4a20*/  ISETP.GE.AND P1, PT, R9, RZ, PT ;  /* 0x000000ff0900720c */ /* 0x000fe20003f26270 */
[----:B------:R-:W-:-:S02]  /*4a30*/  IMAD R199, R3, R4, R8 ;  /* 0x0000000403c77224 */ /* 0x000fc400078e0208 */
[----:B------:R-:W-:Y:S01]  /*4a40*/  @!P5 IMAD.IADD R202, R202, 0x1, -R3 ;  /* 0x00000001cacad824 */ /* 0x000fe200078e0a03 */
[C---:B------:R-:W-:Y:S01]  /*4a50*/  ISETP.GT.U32.AND P5, PT, R3.reuse, R200, PT ;  /* 0x000000c80300720c */ /* 0x040fe20003fa4070 */
[----:B------:R-:W-:Y:S01]  /*4a60*/  @!P6 IMAD.MOV R203, RZ, RZ, -R203 ;  /* 0x000000ffffcbe224 */ /* 0x000fe200078e0acb */
[----:B------:R-:W-:Y:S01]  /*4a70*/  ISETP.GT.U32.AND P6, PT, R3, R199, PT ;  /* 0x000000c70300720c */ /* 0x000fe20003fc4070 */
[--C-:B------:R-:W-:Y:S02]  /*4a80*/  @!P4 IMAD.IADD R201, R201, 0x1, -R3.reuse ;  /* 0x00000001c9c9c824 */ /* 0x100fe400078e0a03 */
[C---:B------:R-:W-:Y:S02]  /*4a90*/  VIADD R5, R2.reuse, 0x5b ;  /* 0x0000005b02057836 */ /* 0x040fe40000000000 */
[----:B------:R-:W-:Y:S01]  /*4aa0*/  @!P0 IMAD.MOV R204, RZ, RZ, -R204 ;  /* 0x000000ffffcc8224 */ /* 0x000fe200078e0acc */
[----:B------:R-:W-:Y:S01]  /*4ab0*/  ISETP.GT.U32.AND P4, PT, R3, R201, PT ;  /* 0x000000c90300720c */ /* 0x000fe20003f84070 */
[----:B------:R-:W-:Y:S01]  /*4ac0*/  VIADD R4, R2, 0x5c ;  /* 0x0000005c02047836 */ /* 0x000fe20000000000 */
[----:B------:R-:W-:Y:S01]  /*4ad0*/  IABS R198, R5 ;  /* 0x0000000500c67213 */ /* 0x000fe20000000000 */
[----:B------:R-:W-:Y:S01]  /*4ae0*/  @!P2 IMAD.MOV R202, RZ, RZ, -R202 ;  /* 0x000000ffffcaa224 */ /* 0x000fe200078e0aca */
[----:B------:R-:W-:Y:S01]  /*4af0*/  ISETP.GE.AND P0, PT, R7, RZ, PT ;  /* 0x000000ff0700720c */ /* 0x000fe20003f06270 */
[--C-:B------:R-:W-:Y:S01]  /*4b00*/  @!P5 IMAD.IADD R200, R200, 0x1, -R3.reuse ;  /* 0x00000001c8c8d824 */ /* 0x100fe200078e0a03 */
[----:B------:R-:W-:Y:S01]  /*4b10*/  ISETP.GE.AND P2, PT, R5, RZ, PT ;  /* 0x000000ff0500720c */ /* 0x000fe20003f46270 */
[----:B------:R-:W-:Y:S01]  /*4b20*/  VIADD R7, R2, 0x5d ;  /* 0x0000005d02077836 */ /* 0x000fe20000000000 */
[----:B------:R-:W-:Y:S01]  /*4b30*/  IABS R8, R4 ;  /* 0x0000000400087213 */ /* 0x000fe20000000000 */
[----:B------:R-:W-:Y:S01]  /*4b40*/  @!P6 IMAD.IADD R199, R199, 0x1, -R3 ;  /* 0x00000001c7c7e824 */ /* 0x000fe200078e0a03 */
[----:B------:R-:W-:Y:S01]  /*4b50*/  ISETP.GT.U32.AND P5, PT, R3, R200, PT ;  /* 0x000000c80300720c */ /* 0x000fe20003fa4070 */
[----:B------:R-:W-:Y:S01]  /*4b60*/  IMAD.HI.U32 R0, R251, R198, RZ ;  /* 0x000000c6fb007227 */ /* 0x000fe200078e00ff */
[----:B------:R-:W-:-:S02]  /*4b70*/  IABS R196, R7 ;  /* 0x0000000700c47213 */ /* 0x000fc40000000000 */
[----:B------:R-:W-:Y:S01]  /*4b80*/  ISETP.GT.U32.AND P6, PT, R3, R199, PT ;  /* 0x000000c70300720c */ /* 0x000fe20003fc4070 */
[----:B------:R-:W-:Y:S01]  /*4b90*/  IMAD.MOV R5, RZ, RZ, -R0 ;  /* 0x000000ffff057224 */ /* 0x000fe200078e0a00 */
[----:B------:R-:W-:Y:S01]  /*4ba0*/  @!P4 IADD3 R201, R201, -R3, RZ ;  /* 0x80000003c9c9c210 */ /* 0x000fe20007ffe0ff */
[----:B------:R-:W-:Y:S01]  /*4bb0*/  IMAD.HI.U32 R0, R251, R8, RZ ;  /* 0x00000008fb007227 */ /* 0x000fe200078e00ff */
[----:B------:R-:W-:-:S03]  /*4bc0*/  ISETP.GE.AND P4, PT, R4, RZ, PT ;  /* 0x000000ff0400720c */ /* 0x000fc60003f86270 */
[----:B------:R-:W-:-:S04]  /*4bd0*/  IMAD.HI.U32 R4, R251, R196, RZ ;  /* 0x000000c4fb047227 */ /* 0x000fc800078e00ff */
[C---:B------:R-:W-:Y:S02]  /*4be0*/  IMAD R198, R3.reuse, R5, R198 ;  /* 0x0000000503c67224 */ /* 0x040fe400078e02c6 */
[----:B------:R-:W-:Y:S02]  /*4bf0*/  IMAD.MOV R4, RZ, RZ, -R4 ;  /* 0x000000ffff047224 */ /* 0x000fe400078e0a04 */
[--C-:B------:R-:W-:Y:S01]  /*4c00*/  @!P5 IMAD.IADD R200, R200, 0x1, -R3.reuse ;  /* 0x00000001c8c8d824 */ /* 0x100fe200078e0a03 */
[C---:B------:R-:W-:Y:S01]  /*4c10*/  ISETP.GT.U32.AND P5, PT, R3.reuse, R198, PT ;  /* 0x000000c60300720c */ /* 0x040fe20003fa4070 */
[----:B------:R-:W-:Y:S02]  /*4c20*/  IMAD R196, R3, R4, R196 ;  /* 0x0000000403c47224 */ /* 0x000fe400078e02c4 */
[----:B------:R-:W-:Y:S02]  /*4c30*/  @!P6 IMAD.IADD R199, R199, 0x1, -R3 ;  /* 0x00000001c7c7e824 */ /* 0x000fe400078e0a03 */
[----:B------:R-:W-:-:S02]  /*4c40*/  IMAD.MOV R0, RZ, RZ, -R0 ;  /* 0x000000ffff007224 */ /* 0x000fc400078e0a00 */
[----:B------:R-:W-:Y:S01]  /*4c50*/  @!P1 IMAD.MOV R199, RZ, RZ, -R199 ;  /* 0x000000ffffc79224 */ /* 0x000fe200078e0ac7 */
[C---:B------:R-:W-:Y:S01]  /*4c60*/  ISETP.GT.U32.AND P1, PT, R3.reuse, R196, PT ;  /* 0x000000c40300720c */ /* 0x040fe20003f24070 */
[C---:B------:R-:W-:Y:S02]  /*4c70*/  IMAD R197, R3.reuse, R0, R8 ;  /* 0x0000000003c57224 */ /* 0x040fe400078e0208 */
[----:B------:R-:W-:Y:S02]  /*4c80*/  VIADD R5, R2, 0x5f ;  /* 0x0000005f02057836 */ /* 0x000fe40000000000 */
[--C-:B------:R-:W-:Y:S02]  /*4c90*/  @!P5 IMAD.IADD R198, R198, 0x1, -R3.reuse ;  /* 0x00000001c6c6d824 */ /* 0x100fe400078e0a03 */
[----:B------:R-:W-:Y:S01]  /*4ca0*/  @!P0 IMAD.MOV R200, RZ, RZ, -R200 ;  /* 0x000000ffffc88224 */ /* 0x000fe200078e0ac8 */
[C---:B------:R-:W-:Y:S01]  /*4cb0*/  ISETP.GT.U32.AND P0, PT, R3.reuse, R197, PT ;  /* 0x000000c50300720c */ /* 0x040fe20003f04070 */
[C---:B------:R-:W-:Y:S01]  /*4cc0*/  VIADD R9, R2.reuse, 0x61 ;  /* 0x0000006102097836 */ /* 0x040fe20000000000 */
[----:B------:R-:W-:Y:S01]  /*4cd0*/  IABS R194, R5 ;  /* 0x0000000500c27213 */ /* 0x000fe20000000000 */
[----:B------:R-:W-:Y:S01]  /*4ce0*/  VIADD R0, R2, 0x5e ;  /* 0x0000005e02007836 */ /* 0x000fe20000000000 */
[----:B------:R-:W-:Y:S01]  /*4cf0*/  ISETP.GT.U32.AND P5, PT, R3, R198, PT ;  /* 0x000000c60300720c */ /* 0x000fe20003fa4070 */
[----:B------:R-:W-:Y:S01]  /*4d00*/  @!P1 IMAD.IADD R196, R196, 0x1, -R3 ;  /* 0x00000001c4c49824 */ /* 0x000fe200078e0a03 */
[----:B------:R-:W-:Y:S01]  /*4d10*/  IABS R192, R9 ;  /* 0x0000000900c07213 */ /* 0x000fe20000000000 */
[----:B------:R-:W-:Y:S01]  /*4d20*/  IMAD.HI.U32 R4, R251, R194, RZ ;  /* 0x000000c2fb047227 */ /* 0x000fe200078e00ff */
[----:B------:R-:W-:-:S02]  /*4d30*/  IABS R8, R0 ;  /* 0x0000000000087213 */ /* 0x000fc40000000000 */
[----:B------:R-:W-:Y:S01]  /*4d40*/  ISETP.GT.U32.AND P1, PT, R3, R196, PT ;  /* 0x000000c40300720c */ /* 0x000fe20003f24070 */
[----:B------:R-:W-:Y:S01]  /*4d50*/  IMAD.MOV R4, RZ, RZ, -R4 ;  /* 0x000000ffff047224 */ /* 0x000fe200078e0a04 */
[----:B------:R-:W-:Y:S01]  /*4d60*/  ISETP.GE.AND P6, PT, R0, RZ, PT ;  /* 0x000000ff0000720c */ /* 0x000fe20003fc6270 */
[----:B------:R-:W-:Y:S01]  /*4d70*/  @!P3 IMAD.MOV R201, RZ, RZ, -R201 ;  /* 0x000000ffffc9b224 */ /* 0x000fe200078e0ac9 */
[----:B------:R-:W-:Y:S01]  /*4d80*/  ISETP.GE.AND P3, PT, R7, RZ, PT ;  /* 0x000000ff0700720c */ /* 0x000fe20003f66270 */
[--C-:B------:R-:W-:Y:S02]  /*4d90*/  @!P0 IMAD.IADD R197, R197, 0x1, -R3.reuse ;  /* 0x00000001c5c58824 */ /* 0x100fe400078e0a03 */
[----:B------:R-:W-:Y:S01]  /*4da0*/  @!P5 IMAD.IADD R198, R198, 0x1, -R3 ;  /* 0x00000001c6c6d824 */ /* 0x000fe200078e0a03 */
[----:B------:R-:W-:Y:S01]  /*4db0*/  ISETP.GE.AND P5, PT, R5, RZ, PT ;  /* 0x000000ff0500720c */ /* 0x000fe20003fa6270 */
[C---:B------:R-:W-:Y:S01]  /*4dc0*/  IMAD R194, R3.reuse, R4, R194 ;  /* 0x0000000403c27224 */ /* 0x040fe200078e02c2 */
[----:B------:R-:W-:Y:S01]  /*4dd0*/  ISETP.GT.U32.AND P0, PT, R3, R197, PT ;  /* 0x000000c50300720c */ /* 0x000fe20003f04070 */
[----:B------:R-:W-:-:S04]  /*4de0*/  IMAD.HI.U32 R4, R251, R192, RZ ;  /* 0x000000c0fb047227 */ /* 0x000fc800078e00ff */
[----:B------:R-:W-:Y:S02]  /*4df0*/  VIADD R7, R2, 0x60 ;  /* 0x0000006002077836 */ /* 0x000fe40000000000 */
[----:B------:R-:W-:Y:S01]  /*4e00*/  @!P2 IMAD.MOV R198, RZ, RZ, -R198 ;  /* 0x000000ffffc6a224 */ /* 0x000fe200078e0ac6 */
[----:B------:R-:W-:Y:S01]  /*4e10*/  ISETP.GT.U32.AND P2, PT, R3, R194, PT ;  /* 0x000000c20300720c */ /* 0x000fe20003f44070 */
[----:B------:R-:W-:Y:S01]  /*4e20*/  IMAD.MOV R4, RZ, RZ, -R4 ;  /* 0x000000ffff047224 */ /* 0x000fe200078e0a04 */
[----:B------:R-:W-:Y:S01]  /*4e30*/  IABS R10, R7 ;  /* 0x00000007000a7213 */ /* 0x000fe20000000000 */
[----:B------:R-:W-:-:S04]  /*4e40*/  IMAD.HI.U32 R0, R251, R8, RZ ;  /* 0x00000008fb007227 */ /* 0x000fc800078e00ff */
[--C-:B------:R-:W-:Y:S01]  /*4e50*/  @!P1 IMAD.IADD R196, R196, 0x1, -R3.reuse ;  /* 0x00000001c4c49824 */ /* 0x100fe200078e0a03 */
[----:B------:R-:W-:Y:S01]  /*4e60*/  IADD3 R195, -R0, RZ, RZ ;  /* 0x000000ff00c37210 */ /* 0x000fe20007ffe1ff */
[----:B------:R-:W-:Y:S02]  /*4e70*/  IMAD R192, R3, R4, R192 ;  /* 0x0000000403c07224 */ /* 0x000fe400078e02c0 */
[----:B------:R-:W-:Y:S01]  /*4e80*/  IMAD.HI.U32 R0, R251, R10, RZ ;  /* 0x0000000afb007227 */ /* 0x000fe200078e00ff */
[----:B------:R-:W-:Y:S02]  /*4e90*/  @!P3 IADD3 R196, -R196, RZ, RZ ;  /* 0x000000ffc4c4b210 */ /* 0x000fe40007ffe1ff */
[----:B------:R-:W-:Y:S01]  /*4ea0*/  ISETP.GT.U32.AND P3, PT, R3, R192, PT ;  /* 0x000000c00300720c */ /* 0x000fe20003f64070 */
[----:B------:R-:W-:Y:S02]  /*4eb0*/  VIADD R5, R2, 0x62 ;  /* 0x0000006202057836 */ /* 0x000fe40000000000 */
[----:B------:R-:W-:-:S02]  /*4ec0*/  @!P0 IMAD.IADD R197, R197, 0x1, -R3 ;  /* 0x00000001c5c58824 */ /* 0x000fc400078e0a03 */
[----:B------:R-:W-:Y:S01]  /*4ed0*/  IMAD.MOV R0, RZ, RZ, -R0 ;  /* 0x000000ffff007224 */ /* 0x000fe200078e0a00 */
[----:B------:R-:W-:Y:S01]  /*4ee0*/  IABS R4, R5 ;  /* 0x0000000500047213 */ /* 0x000fe20000000000 */
[----:B------:R-:W-:Y:S02]  /*4ef0*/  @!P2 IMAD.IADD R194, R194, 0x1, -R3 ;  /* 0x00000001c2c2a824 */ /* 0x000fe400078e0a03 */
[----:B------:R-:W-:Y:S01]  /*4f00*/  @!P4 IMAD.MOV R197, RZ, RZ, -R197 ;  /* 0x000000ffffc5c224 */ /* 0x000fe200078e0ac5 */
[----:B------:R-:W-:Y:S01]  /*4f10*/  ISETP.GE.AND P4, PT, R7, RZ, PT ;  /* 0x000000ff0700720c */ /* 0x000fe20003f86270 */
[C---:B------:R-:W-:Y:S01]  /*4f20*/  IMAD R193, R3.reuse, R0, R10 ;  /* 0x0000000003c17224 */ /* 0x040fe200078e020a */
[C---:B------:R-:W-:Y:S01]  /*4f30*/  ISETP.GT.U32.AND P2, PT, R3.reuse, R194, PT ;  /* 0x000000c20300720c */ /* 0x040fe20003f44070 */
[----:B------:R-:W-:Y:S02]  /*4f40*/  VIADD R7, R2, 0x63 ;  /* 0x0000006302077836 */ /* 0x000fe40000000000 */
[C---:B------:R-:W-:Y:S01]  /*4f50*/  IMAD R195, R3.reuse, R195, R8 ;  /* 0x000000c303c37224 */ /* 0x040fe200078e0208 */
[----:B------:R-:W-:Y:S01]  /*4f60*/  ISETP.GT.U32.AND P1, PT, R3, R193, PT ;  /* 0x000000c10300720c */ /* 0x000fe20003f24070 */
[----:B------:R-:W-:Y:S01]  /*4f70*/  IMAD.HI.U32 R0, R251, R4, RZ ;  /* 0x00000004fb007227 */ /* 0x000fe200078e00ff */
[----:B------:R-:W-:-:S02]  /*4f80*/  IABS R190, R7 ;  /* 0x0000000700be7213 */ /* 0x000fc40000000000 */
[C---:B------:R-:W-:Y:S01]  /*4f90*/  ISETP.GT.U32.AND P0, PT, R3.reuse, R195, PT ;  /* 0x000000c30300720c */ /* 0x040fe20003f04070 */
[--C-:B------:R-:W-:Y:S02]  /*4fa0*/  @!P3 IMAD.IADD R192, R192, 0x1, -R3.reuse ;  /* 0x00000001c0c0b824 */ /* 0x100fe400078e0a03 */
[----:B------:R-:W-:Y:S02]  /*4fb0*/  IMAD.MOV R0, RZ, RZ, -R0 ;  /* 0x000000ffff007224 */ /* 0x000fe400078e0a00 */
[----:B------:R-:W-:Y:S01]  /*4fc0*/  @!P2 IMAD.IADD R194, R194, 0x1, -R3 ;  /* 0x00000001c2c2a824 */ /* 0x000fe200078e0a03 */
[C---:B------:R-:W-:Y:S01]  /*4fd0*/  ISETP.GT.U32.AND P3, PT, R3.reuse, R192, PT ;  /* 0x000000c00300720c */ /* 0x040fe20003f64070 */
[----:B------:R-:W-:Y:S02]  /*4fe0*/  IMAD R191, R3, R0, R4 ;  /* 0x0000000003bf7224 */ /* 0x000fe400078e0204 */
[----:B------:R-:W-:-:S03]  /*4ff0*/  IMAD.HI.U32 R0, R251, R190, RZ ;  /* 0x000000befb007227 */ /* 0x000fc600078e00ff */
[----:B------:R-:W-:Y:S01]  /*5000*/  ISETP.GT.U32.AND P2, PT, R3, R191, PT ;  /* 0x000000bf0300720c */ /* 0x000fe20003f44070 */
[----:B------:R-:W-:Y:S02]  /*5010*/  IMAD.MOV R0, RZ, RZ, -R0 ;  /* 0x000000ffff007224 */ /* 0x000fe400078e0a00 */
[--C-:B------:R-:W-:Y:S02]  /*5020*/  @!P1 IMAD.IADD R193, R193, 0x1, -R3.reuse ;  /* 0x00000001c1c19824 */ /* 0x100fe400078e0a03 */
[----:B------:R-:W-:Y:S02]  /*5030*/  IMAD R190, R3, R0, R190 ;  /* 0x0000000003be7224 */ /* 0x000fe400078e02be */
[--C-:B------:R-:W-:Y:S01]  /*5040*/  @!P0 IMAD.IADD R195, R195, 0x1, -R3.reuse ;  /* 0x00000001c3c38824 */ /* 0x100fe200078e0a03 */
[C---:B------:R-:W-:Y:S01]  /*5050*/  ISETP.GT.U32.AND P1, PT, R3.reuse, R193, PT ;  /* 0x000000c10300720c */ /* 0x040fe20003f24070 */
[--C-:B------:R-:W-:Y:S01]  /*5060*/  @!P3 IMAD.IADD R192, R192, 0x1, -R3.reuse ;  /* 0x00000001c0c0b824 */ /* 0x100fe200078e0a03 */
[C---:B------:R-:W-:Y:S01]  /*5070*/  ISETP.GT.U32.AND P3, PT, R3.reuse, R190, PT ;  /* 0x000000be0300720c */ /* 0x040fe20003f64070 */
[----:B------:R-:W-:Y:S01]  /*5080*/  VIADD R10, R2, 0x64 ;  /* 0x00000064020a7836 */ /* 0x000fe20000000000 */
[----:B------:R-:W-:Y:S01]  /*5090*/  ISETP.GT.U32.AND P0, PT, R3, R195, PT ;  /* 0x000000c30300720c */ /* 0x000fe20003f04070 */
[----:B------:R-:W-:-:S02]  /*50a0*/  @!P2 IMAD.IADD R191, R191, 0x1, -R3 ;  /* 0x00000001bfbfa824 */ /* 0x000fc400078e0a03 */
[C---:B------:R-:W-:Y:S01]  /*50b0*/  VIADD R0, R2.reuse, 0x65 ;  /* 0x0000006502007836 */ /* 0x040fe20000000000 */
[----:B------:R-:W-:Y:S01]  /*50c0*/  IABS R8, R10 ;  /* 0x0000000a00087213 */ /* 0x000fe20000000000 */
[----:B------:R-:W-:Y:S01]  /*50d0*/  @!P5 IMAD.MOV R194, RZ, RZ, -R194 ;  /* 0x000000ffffc2d224 */ /* 0x000fe200078e0ac2 */
[----:B------:R-:W-:Y:S01]  /*50e0*/  ISETP.GT.U32.AND P2, PT, R3, R191, PT ;  /* 0x000000bf0300720c */ /* 0x000fe20003f44070 */
[----:B------:R-:W-:Y:S01]  /*50f0*/  VIADD R11, R2, 0x6b ;  /* 0x0000006b020b7836 */ /* 0x000fe20000000000 */
[----:B------:R-:W-:Y:S01]  /*5100*/  IABS R188, R0 ;  /* 0x0000000000bc7213 */ /* 0x000fe20000000000 */
[----:B------:R-:W-:Y:S01]  /*5110*/  IMAD.HI.U32 R4, R251, R8, RZ ;  /* 0x00000008fb047227 */ /* 0x000fe200078e00ff */
[----:B------:R-:W-:Y:S02]  /*5120*/  ISETP.GE.AND P5, PT, R7, RZ, PT ;  /* 0x000000ff0700720c */ /* 0x000fe40003fa6270 */
[----:B------:R-:W-:Y:S01]  /*5130*/  IABS R182, R11 ;  /* 0x0000000b00b67213 */ /* 0x000fe20000000000 */
[--C-:B------:R-:W-:Y:S01]  /*5140*/  @!P1 IMAD.IADD R193, R193, 0x1, -R3.reuse ;  /* 0x00000001c1c19824 */ /* 0x100fe200078e0a03 */
[----:B------:R-:W-:Y:S01]  /*5150*/  ISETP.GE.AND P1, PT, R10, RZ, PT ;  /* 0x000000ff0a00720c */ /* 0x000fe20003f26270 */
[----:B------:R-:W-:-:S02]  /*5160*/  @!P3 IMAD.IADD R190, R190, 0x1, -R3 ;  /* 0x00000001bebeb824 */ /* 0x000fc400078e0a03 */
[--C-:B------:R-:W-:Y:S01]  /*5170*/  @!P0 IMAD.IADD R195, R195, 0x1, -R3.reuse ;  /* 0x00000001c3c38824 */ /* 0x100fe200078e0a03 */
[----:B------:R-:W-:Y:S01]  /*5180*/  ISETP.GE.AND P0, PT, R9, RZ, PT ;  /* 0x000000ff0900720c */ /* 0x000fe20003f06270 */
[----:B------:R-:W-:Y:S01]  /*5190*/  IMAD.MOV R4, RZ, RZ, -R4 ;  /* 0x000000ffff047224 */ /* 0x000fe200078e0a04 */
[----:B------:R-:W-:Y:S01]  /*51a0*/  @!P4 IADD3 R193, -R193, RZ, RZ ;  /* 0x000000ffc1c1c210 */ /* 0x000fe20007ffe1ff */
[----:B------:R-:W-:Y:S01]  /*51b0*/  @!P2 IMAD.IADD R191, R191, 0x1, -R3 ;  /* 0x00000001bfbfa824 */ /* 0x000fe200078e0a03 */
[----:B------:R-:W-:Y:S01]  /*51c0*/  ISETP.GE.AND P4, PT, R0, RZ, PT ;  /* 0x000000ff0000720c */ /* 0x000fe20003f86270 */
[C---:B------:R-:W-:Y:S01]  /*51d0*/  IMAD R189, R3.reuse, R4, R8 ;  /* 0x0000000403bd7224 */ /* 0x040fe200078e0208 */
[----:B------:R-:W-:Y:S01]  /*51e0*/  ISETP.GT.U32.AND P3, PT, R3, R190, PT ;  /* 0x000000be0300720c */ /* 0x000fe20003f64070 */
[----:B------:R-:W-:-:S03]  /*51f0*/  IMAD.HI.U32 R0, R251, R188, RZ ;  /* 0x000000bcfb007227 */ /* 0x000fc600078e00ff */
[C---:B------:R-:W-:Y:S01]  /*5200*/  ISETP.GT.U32.AND P2, PT, R3.reuse, R189, PT ;  /* 0x000000bd0300720c */ /* 0x040fe20003f44070 */
[----:B------:R-:W-:Y:S02]  /*5210*/  VIADD R4, R2, 0x66 ;  /* 0x0000006602047836 */ /* 0x000fe40000000000 */
[----:B------:R-:W-:Y:S02]  /*5220*/  IMAD.MOV R0, RZ, RZ, -R0 ;  /* 0x000000ffff007224 */ /* 0x000fe400078e0a00 */
[----:B------:R-:W-:Y:S01]  /*5230*/  @!P6 IMAD.MOV R195, RZ, RZ, -R195 ;  /* 0x000000ffffc3e224 */ /* 0x000fe200078e0ac3 */
[----:B------:R-:W-:Y:S01]  /*5240*/  IABS R8, R4 ;  /* 0x0000000400087213 */ /* 0x000fe20000000000 */
[----:B------:R-:W-:Y:S01]  /*5250*/  IMAD R188, R3, R0, R188 ;  /* 0x0000000003bc7224 */ /* 0x000fe200078e02bc */
[----:B------:R-:W-:Y:S01]  /*5260*/  ISETP.GE.AND P6, PT, R5, RZ, PT ;  /* 0x000000ff0500720c */ /* 0x000fe20003fc6270 */
[----:B------:R-:W-:Y:S01]  /*5270*/  @!P0 IMAD.MOV R192, RZ, RZ, -R192 ;  /* 0x000000ffffc08224 */ /* 0x000fe200078e0ac0 */
[----:B------:R-:W-:Y:S01]  /*5280*/  ISETP.GE.AND P0, PT, R4, RZ, PT ;  /* 0x000000ff0400720c */ /* 0x000fe20003f06270 */
[----:B------:R-:W-:-:S04]  /*5290*/  IMAD.HI.U32 R4, R251, R8, RZ ;  /* 0x00000008fb047227 */ /* 0x000fc800078e00ff */
[--C-:B------:R-:W-:Y:S01]  /*52a0*/  @!P3 IMAD.IADD R190, R190, 0x1, -R3.reuse ;  /* 0x00000001bebeb824 */ /* 0x100fe200078e0a03 */
[----:B------:R-:W-:Y:S01]  /*52b0*/  ISETP.GT.U32.AND P3, PT, R3, R188, PT ;  /* 0x000000bc0300720c */ /* 0x000fe20003f64070 */
[----:B------:R-:W-:Y:S02]  /*52c0*/  IMAD.MOV R4, RZ, RZ, -R4 ;  /* 0x000000ffff047224 */ /* 0x000fe400078e0a04 */
[----:B------:R-:W-:Y:S02]  /*52d0*/  @!P2 IMAD.IADD R189, R189, 0x1, -R3 ;  /* 0x00000001bdbda824 */ /* 0x000fe400078e0a03 */
[C---:B------:R-:W-:Y:S02]  /*52e0*/  IMAD R187, R3.reuse, R4, R8 ;  /* 0x0000000403bb7224 */ /* 0x040fe400078e0208 */
[C---:B------:R-:W-:Y:S01]  /*52f0*/  VIADD R5, R2.reuse, 0x67 ;  /* 0x0000006702057836 */ /* 0x040fe20000000000 */
[C---:B------:R-:W-:Y:S01]  /*5300*/  ISETP.GT.U32.AND P2, PT, R3.reuse, R189, PT ;  /* 0x000000bd0300720c */ /* 0x040fe20003f44070 */
[----:B------:R-:W-:Y:S01]  /*5310*/  @!P6 IMAD.MOV R191, RZ, RZ, -R191 ;  /* 0x000000ffffbfe224 */ /* 0x000fe200078e0abf */
[----:B------:R-:W-:Y:S01]  /*5320*/  ISETP.GT.U32.AND P6, PT, R3, R187, PT ;  /* 0x000000bb0300720c */ /* 0x000fe20003fc4070 */
[----:B------:R-:W-:Y:S01]  /*5330*/  VIADD R7, R2, 0x68 ;  /* 0x0000006802077836 */ /* 0x000fe20000000000 */
[----:B------:R-:W-:Y:S01]  /*5340*/  IABS R186, R5 ;  /* 0x0000000500ba7213 */ /* 0x000fe20000000000 */
[----:B------:R-:W-:-:S02]  /*5350*/  @!P3 IMAD.IADD R188, R188, 0x1, -R3 ;  /* 0x00000001bcbcb824 */ /* 0x000fc400078e0a03 */
[C---:B------:R-:W-:Y:S01]  /*5360*/  VIADD R9, R2.reuse, 0x6a ;  /* 0x0000006a02097836 */ /* 0x040fe20000000000 */
[----:B------:R-:W-:Y:S01]  /*5370*/  IABS R10, R7 ;  /* 0x00000007000a7213 */ /* 0x000fe20000000000 */
[----:B------:R-:W-:Y:S01]  /*5380*/  IMAD.HI.U32 R0, R251, R186, RZ ;  /* 0x000000bafb007227 */ /* 0x000fe200078e00ff */
[----:B------:R-:W-:Y:S02]  /*5390*/  ISETP.GT.U32.AND P3, PT, R3, R188, PT ;  /* 0x000000bc0300720c */ /* 0x000fe40003f64070 */
[----:B------:R-:W-:Y:S01]  /*53a0*/  IABS R8, R9 ;  /* 0x0000000900087213 */ /* 0x000fe20000000000 */
[--C-:B------:R-:W-:Y:S01]  /*53b0*/  @!P2 IMAD.IADD R189, R189, 0x1, -R3.reuse ;  /* 0x00000001bdbda824 */ /* 0x100fe200078e0a03 */
[----:B------:R-:W-:Y:S01]  /*53c0*/  ISETP.GE.AND P2, PT, R7, RZ, PT ;  /* 0x000000ff0700720c */ /* 0x000fe20003f46270 */
[----:B------:R-:W-:Y:S01]  /*53d0*/  IMAD.MOV R0, RZ, RZ, -R0 ;  /* 0x000000ffff007224 */ /* 0x000fe200078e0a00 */
[----:B------:R-:W-:Y:S01]  /*53e0*/  IADD3 R7, R2, 0x69, RZ ;  /* 0x0000006902077810 */ /* 0x000fe20007ffe0ff */
[----:B------:R-:W-:-:S02]  /*53f0*/  @!P6 IMAD.IADD R187, R187, 0x1, -R3 ;  /* 0x00000001bbbbe824 */ /* 0x000fc400078e0a03 */
[----:B------:R-:W-:Y:S01]  /*5400*/  IMAD R186, R3, R0, R186 ;  /* 0x0000000003ba7224 */ /* 0x000fe200078e02ba */
[----:B------:R-:W-:Y:S01]  /*5410*/  IABS R184, R7 ;  /* 0x0000000700b87213 */ /* 0x000fe20000000000 */
[----:B------:R-:W-:Y:S01]  /*5420*/  IMAD.HI.U32 R4, R251, R10, RZ ;  /* 0x0000000afb047227 */ /* 0x000fe200078e00ff */
[----:B------:R-:W-:-:S03]  /*5430*/  ISETP.GT.U32.AND P6, PT, R3, R187, PT ;  /* 0x000000bb0300720c */ /* 0x000fc60003fc4070 */
[----:B------:R-:W-:Y:S01]  /*5440*/  @!P3 IMAD.IADD R188, R188, 0x1, -R3 ;  /* 0x00000001bcbcb824 */ /* 0x000fe200078e0a03 */
[----:B------:R-:W-:Y:S01]  /*5450*/  ISETP.GT.U32.AND P3, PT, R3, R186, PT ;  /* 0x000000ba0300720c */ /* 0x000fe20003f64070 */
[----:B------:R-:W-:-:S04]  /*5460*/  IMAD.HI.U32 R0, R251, R184, RZ ;  /* 0x000000b8fb007227 */ /* 0x000fc800078e00ff */
[----:B------:R-:W-:Y:S02]  /*5470*/  IMAD.MOV R4, RZ, RZ, -R4 ;  /* 0x000000ffff047224 */ /* 0x000fe400078e0a04 */
[----:B------:R-:W-:Y:S01]  /*5480*/  @!P5 IMAD.MOV R190, RZ, RZ, -R190 ;  /* 0x000000ffffbed224 */ /* 0x000fe200078e0abe */
[----:B------:R-:W-:Y:S01]  /*5490*/  ISETP.GE.AND P5, PT, R5, RZ, PT ;  /* 0x000000ff0500720c */ /* 0x000fe20003fa6270 */
[----:B------:R-:W-:Y:S02]  /*54a0*/  IMAD.MOV R5, RZ, RZ, -R0 ;  /* 0x000000ffff057224 */ /* 0x000fe400078e0a00 */
[C---:B------:R-:W-:Y:S02]  /*54b0*/  IMAD R185, R3.reuse, R4, R10 ;  /* 0x0000000403b97224 */ /* 0x040fe400078e020a */
[----:B------:R-:W-:Y:S02]  /*54c0*/  IMAD R184, R3, R5, R184 ;  /* 0x0000000503b87224 */ /* 0x000fe400078e02b8 */
[----:B------:R-:W-:Y:S01]  /*54d0*/  @!P6 IMAD.IADD R187, R187, 0x1, -R3 ;  /* 0x00000001bbbbe824 */ /* 0x000fe200078e0a03 */
[----:B------:R-:W-:Y:S01]  /*54e0*/  ISETP.GT.U32.AND P6, PT, R3, R185, PT ;  /* 0x000000b90300720c */ /* 0x000fe20003fc4070 */
[----:B------:R-:W-:-:S04]  /*54f0*/  IMAD.HI.U32 R0, R251, R8, RZ ;  /* 0x00000008fb007227 */ /* 0x000fc800078e00ff */
[----:B------:R-:W-:Y:S01]  /*5500*/  @!P3 IMAD.IADD R186, R186, 0x1, -R3 ;  /* 0x00000001babab824 */ /* 0x000fe200078e0a03 */
[----:B------:R-:W-:Y:S01]  /*5510*/  ISETP.GT.U32.AND P3, PT, R3, R184, PT ;  /* 0x000000b80300720c */ /* 0x000fe20003f64070 */
[----:B------:R-:W-:-:S04]  /*5520*/  IMAD.HI.U32 R4, R251, R182, RZ ;  /* 0x000000b6fb047227 */ /* 0x000fc800078e00ff */
[----:B------:R-:W-:Y:S02]  /*5530*/  IMAD.MOV R183, RZ, RZ, -R0 ;  /* 0x000000ffffb77224 */ /* 0x000fe400078e0a00 */
[----:B------:R-:W-:Y:S01]  /*5540*/  VIADD R12, R2, 0x6c ;  /* 0x0000006c020c7836 */ /* 0x000fe20000000000 */
[----:B------:R-:W-:Y:S01]  /*5550*/  @!P6 IADD3 R185, R185, -R3, RZ ;  /* 0x80000003b9b9e210 */ /* 0x000fe20007ffe0ff */
[----:B------:R-:W-:Y:S02]  /*5560*/  IMAD.MOV R4, RZ, RZ, -R4 ;  /* 0x000000ffff047224 */ /* 0x000fe400078e0a04 */
[C---:B------:R-:W-:Y:S01]  /*5570*/  IMAD R183, R3.reuse, R183, R8 ;  /* 0x000000b703b77224 */ /* 0x040fe200078e0208 */
[----:B------:R-:W-:Y:S01]  /*5580*/  IABS R10, R12 ;  /* 0x0000000c000a7213 */ /* 0x000fe20000000000 */
[C---:B------:R-:W-:Y:S02]  /*5590*/  IMAD R182, R3.reuse, R4, R182 ;  /* 0x0000000403b67224 */ /* 0x040fe400078e02b6 */
[----:B------:R-:W-:Y:S01]  /*55a0*/  @!P3 IMAD.IADD R184, R184, 0x1, -R3 ;  /* 0x00000001b8b8b824 */ /* 0x000fe200078e0a03 */
[C---:B------:R-:W-:Y:S01]  /*55b0*/  ISETP.GT.U32.AND P6, PT, R3.reuse, R183, PT ;  /* 0x000000b70300720c */ /* 0x040fe20003fc4070 */
[----:B------:R-:W-:Y:S01]  /*55c0*/  @!P0 IMAD.MOV R187, RZ, RZ, -R187 ;  /* 0x000000ffffbb8224 */ /* 0x000fe200078e0abb */
[----:B------:R-:W-:Y:S01]  /*55d0*/  ISETP.GT.U32.AND P3, PT, R3, R186, PT ;  /* 0x000000ba0300720c */ /* 0x000fe20003f64070 */
[----:B------:R-:W-:Y:S01]  /*55e0*/  IMAD.HI.U32 R5, R251, R10, RZ ;  /* 0x0000000afb057227 */ /* 0x000fe200078e00ff */
[----:B------:R-:W-:-:S03]  /*55f0*/  ISETP.GT.U32.AND P0, PT, R3, R182, PT ;  /* 0x000000b60300720c */ /* 0x000fc60003f04070 */
[----:B------:R-:W-:Y:S02]  /*5600*/  IMAD.MOV R5, RZ, RZ, -R5 ;  /* 0x000000ffff057224 */ /* 0x000fe400078e0a05 */
[----:B------:R-:W-:Y:S01]  /*5610*/  @!P1 IMAD.MOV R189, RZ, RZ, -R189 ;  /* 0x000000ffffbd9224 */ /* 0x000fe200078e0abd */
[C---:B------:R-:W-:Y:S01]  /*5620*/  ISETP.GT.U32.AND P1, PT, R3.reuse, R185, PT ;  /* 0x000000b90300720c */ /* 0x040fe20003f24070 */
[----:B------:R-:W-:Y:S02]  /*5630*/  IMAD R181, R3, R5, R10 ;  /* 0x0000000503b57224 */ /* 0x000fe400078e020a */
[C---:B------:R-:W-:Y:S02]  /*5640*/  VIADD R10, R2.reuse, 0x6f ;  /* 0x0000006f020a7836 */ /* 0x040fe40000000000 */
[----:B------:R-:W-:Y:S01]  /*5650*/  @!P6 IMAD.IADD R183, R183, 0x1, -R3 ;  /* 0x00000001b7b7e824 */ /* 0x000fe200078e0a03 */
[----:B------:R-:W-:Y:S01]  /*5660*/  ISETP.GT.U32.AND P6, PT, R3, R184, PT ;  /* 0x000000b80300720c */ /* 0x000fe20003fc4070 */
[----:B------:R-:W-:Y:S01]  /*5670*/  VIADD R5, R2, 0x6e ;  /* 0x0000006e02057836 */ /* 0x000fe20000000000 */
[----:B------:R-:W-:Y:S01]  /*5680*/  IABS R178, R10 ;  /* 0x0000000a00b27213 */ /* 0x000fe20000000000 */
[----:B------:R-:W-:-:S03]  /*5690*/  IMAD.HI.U32 R0, R251, R180, RZ ;  /* 0x000000b4fb007227 */ /* 0x000fc600078e00ff */
[----:B------:R-:W-:Y:S01]  /*56a0*/  IABS R8, R5 ;  /* 0x0000000500087213 */ /* 0x000fe20000000000 */
[--C-:B------:R-:W-:Y:S01]  /*56b0*/  @!P3 IMAD.IADD R186, R186, 0x1, -R3.reuse ;  /* 0x00000001babab824 */ /* 0x100fe200078e0a03 */
[----:B------:R-:W-:Y:S01]  /*56c0*/  ISETP.GT.U32.AND P3, PT, R3, R181, PT ;  /* 0x000000b50300720c */ /* 0x000fe20003f64070 */
[--C-:B------:R-:W-:Y:S01]  /*56d0*/  @!P0 IMAD.IADD R182, R182, 0x1, -R3.reuse ;  /* 0x00000001b6b68824 */ /* 0x100fe200078e0a03 */
[----:B------:R-:W-:Y:S01]  /*56e0*/  ISETP.GE.AND P0, PT, R11, RZ, PT ;  /* 0x000000ff0b00720c */ /* 0x000fe20003f06270 */
[----:B------:R-:W-:Y:S02]  /*56f0*/  IMAD.MOV R0, RZ, RZ, -R0 ;  /* 0x000000ffff007224 */ /* 0x000fe400078e0a00 */
[----:B------:R-:W-:Y:S01]  /*5700*/  @!P5 IMAD.MOV R186, RZ, RZ, -R186 ;  /* 0x000000ffffbad224 */ /* 0x000fe200078e0aba */
[C---:B------:R-:W-:Y:S01]  /*5710*/  ISETP.GT.U32.AND P5, PT, R3.reuse, R182, PT ;  /* 0x000000b60300720c */ /* 0x040fe20003fa4070 */
[----:B------:R-:W-:Y:S01]  /*5720*/  @!P4 IMAD.MOV R188, RZ, RZ, -R188 ;  /* 0x000000ffffbcc224 */ /* 0x000fe200078e0abc */
[----:B------:R-:W-:Y:S01]  /*5730*/  ISETP.GT.U32.AND P4, PT, R3, R183, PT ;  /* 0x000000b70300720c */ /* 0x000fe20003f84070 */
[----:B------:R-:W-:Y:S01]  /*5740*/  @!P1 IMAD.IADD R185, R185, 0x1, -R3 ;  /* 0x00000001b9b99824 */ /* 0x000fe200078e0a03 */
[----:B------:R-:W-:Y:S01]  /*5750*/  ISETP.GE.AND P1, PT, R7, RZ, PT ;  /* 0x000000ff0700720c */ /* 0x000fe20003f26270 */
[----:B------:R-:W-:-:S02]  /*5760*/  IMAD.HI.U32 R4, R251, R178, RZ ;  /* 0x000000b2fb047227 */ /* 0x000fc400078e00ff */
[----:B------:R-:W-:Y:S02]  /*5770*/  @!P3 IADD3 R181, R181, -R3, RZ ;  /* 0x80000003b5b5b210 */ /* 0x000fe40007ffe0ff */
[----:B------:R-:W-:Y:S01]  /*5780*/  IMAD R180, R3, R0, R180 ;  /* 0x0000000003b47224 */ /* 0x000fe200078e02b4 */
[----:B------:R-:W-:Y:S01]  /*5790*/  ISETP.GE.AND P3, PT, R12, RZ, PT ;  /* 0x000000ff0c00720c */ /* 0x000fe20003f66270 */
[----:B------:R-:W-:-:S04]  /*57a0*/  IMAD.HI.U32 R0, R251, R8, RZ ;  /* 0x00000008fb007227 */ /* 0x000fc800078e00ff */
[----:B------:R-:W-:Y:S02]  /*57b0*/  IMAD.MOV R4, RZ, RZ, -R4 ;  /* 0x000000ffff047224 */ /* 0x000fe400078e0a04 */
[--C-:B------:R-:W-:Y:S01]  /*57c0*/  @!P6 IMAD.IADD R184, R184, 0x1, -R3.reuse ;  /* 0x00000001b8b8e824 */ /* 0x100fe200078e0a03 */
[C---:B------:R-:W-:Y:S01]  /*57d0*/  ISETP.GT.U32.AND P6, PT, R3.reuse, R180, PT ;  /* 0x000000b40300720c */ /* 0x040fe20003fc4070 */
[----:B------:R-:W-:Y:S02]  /*57e0*/  IMAD.MOV R0, RZ, RZ, -R0 ;  /* 0x000000ffff007224 */ /* 0x000fe400078e0a00 */
[C---:B------:R-:W-:Y:S02]  /*57f0*/  IMAD R178, R3.reuse, R4, R178 ;  /* 0x0000000403b27224 */ /* 0x040fe400078e02b2 */
[C---:B------:R-:W-:Y:S02]  /*5800*/  IMAD R179, R3.reuse, R0, R8 ;  /* 0x0000000003b37224 */ /* 0x040fe400078e0208 */
[--C-:B------:R-:W-:Y:S01]  /*5810*/  @!P5 IMAD.IADD R182, R182, 0x1, -R3.reuse ;  /* 0x00000001b6b6d824 */ /* 0x100fe200078e0a03 */
[----:B------:R-:W-:Y:S01]  /*5820*/  ISETP.GT.U32.AND P5, PT, R3, R178, PT ;  /* 0x000000b20300720c */ /* 0x000fe20003fa4070 */
[----:B------:R-:W-:Y:S01]  /*5830*/  @!P4 IMAD.IADD R183, R183, 0x1, -R3 ;  /* 0x00000001b7b7c824 */ /* 0x000fe200078e0a03 */
[----:B------:R-:W-:Y:S01]  /*5840*/  ISETP.GE.AND P4, PT, R9, RZ, PT ;  /* 0x000000ff0900720c */ /* 0x000fe20003f86270 */
[----:B------:R-:W-:Y:S01]  /*5850*/  @!P1 IMAD.MOV R184, RZ, RZ, -R184 ;  /* 0x000000ffffb89224 */ /* 0x000fe200078e0ab8 */
[----:B------:R-:W-:Y:S01]  /*5860*/  ISETP.GT.U32.AND P1, PT, R3, R179, PT ;  /* 0x000000b30300720c */ /* 0x000fe20003f24070 */
[----:B------:R-:W-:-:S02]  /*5870*/  VIADD R4, R2, 0x70 ;  /* 0x0000007002047836 */ /* 0x000fc40000000000 */
[----:B------:R-:W-:Y:S02]  /*5880*/  @!P6 IMAD.IADD R180, R180, 0x1, -R3 ;  /* 0x00000001b4b4e824 */ /* 0x000fe400078e0a03 */
[----:B------:R-:W-:Y:S01]  /*5890*/  VIADD R7, R2, 0x71 ;  /* 0x0000007102077836 */ /* 0x000fe20000000000 */
[----:B------:R-:W-:Y:S01]  /*58a0*/  IABS R8, R4 ;  /* 0x0000000400087213 */ /* 0x000fe20000000000 */
[----:B------:R-:W-:Y:S01]  /*58b0*/  @!P2 IMAD.MOV R185, RZ, RZ, -R185 ;  /* 0x000000ffffb9a224 */ /* 0x000fe200078e0ab9 */
[----:B------:R-:W-:Y:S01]  /*58c0*/  ISETP.GT.U32.AND P6, PT, R3, R180, PT ;  /* 0x000000b40300720c */ /* 0x000fe20003fc4070 */
[----:B------:R-:W-:Y:S01]  /*58d0*/  @!P5 IMAD.IADD R178, R178, 0x1, -R3 ;  /* 0x00000001b2b2d824 */ /* 0x000fe200078e0a03 */
[----:B------:R-:W-:Y:S01]  /*58e0*/  IABS R176, R7 ;  /* 0x0000000700b07213 */ /* 0x000fe20000000000 */
[----:B------:R-:W-:Y:S01]  /*58f0*/  @!P4 IMAD.MOV R183, RZ, RZ, -R183 ;  /* 0x000000ffffb7c224 */ /* 0x000fe200078e0ab7 */
[----:B------:R-:W-:Y:S01]  /*5900*/  ISETP.GE.AND P4, PT, R13, RZ, PT ;  /* 0x000000ff0d00720c */ /* 0x000fe20003f86270 */
[----:B------:R-:W-:Y:S01]  /*5910*/  @!P1 IMAD.IADD R179, R179, 0x1, -R3 ;  /* 0x00000001b3b39824 */ /* 0x000fe200078e0a03 */
[----:B------:R-:W-:Y:S01]  /*5920*/  ISETP.GE.AND P1, PT, R4, RZ, PT ;  /* 0x000000ff0400720c */ /* 0x000fe20003f26270 */
[----:B------:R-:W-:Y:S01]  /*5930*/  IMAD.HI.U32 R0, R251, R8, RZ ;  /* 0x00000008fb007227 */ /* 0x000fe200078e00ff */
[----:B------:R-:W-:-:S02]  /*5940*/  ISETP.GT.U32.AND P5, PT, R3, R178, PT ;  /* 0x000000b20300720c */ /* 0x000fc40003fa4070 */
[----:B------:R-:W-:Y:S01]  /*5950*/  ISETP.GT.U32.AND P2, PT, R3, R181, PT ;  /* 0x000000b50300720c */ /* 0x000fe20003f44070 */
[----:B------:R-:W-:-:S04]  /*5960*/  IMAD.HI.U32 R4, R251, R176, RZ ;  /* 0x000000b0fb047227 */ /* 0x000fc800078e00ff */
[----:B------:R-:W-:Y:S01]  /*5970*/  IMAD.MOV R0, RZ, RZ, -R0 ;  /* 0x000000ffff007224 */ /* 0x000fe200078e0a00 */
[----:B------:R-:W-:Y:S01]  /*5980*/  IADD3 R4, -R4, RZ, RZ ;  /* 0x000000ff04047210 */ /* 0x000fe20007ffe1ff */
[--C-:B------:R-:W-:Y:S01]  /*5990*/  @!P6 IMAD.IADD R180, R180, 0x1, -R3.reuse ;  /* 0x00000001b4b4e824 */ /* 0x100fe200078e0a03 */
[----:B------:R-:W-:Y:S01]  /*59a0*/  ISETP.GE.AND P6, PT, R10, RZ, PT ;  /* 0x000000ff0a00720c */ /* 0x000fe20003fc6270 */
[C---:B------:R-:W-:Y:S02]  /*59b0*/  IMAD R177, R3.reuse, R0, R8 ;  /* 0x0000000003b17224 */ /* 0x040fe400078e0208 */
[C---:B------:R-:W-:Y:S02]  /*59c0*/  IMAD R176, R3.reuse, R4, R176 ;  /* 0x0000000403b07224 */ /* 0x040fe400078e02b0 */
[----:B------:R-:W-:Y:S01]  /*59d0*/  @!P4 IMAD.MOV R180, RZ, RZ, -R180 ;  /* 0x000000ffffb4c224 */ /* 0x000fe200078e0ab4 */
[C---:B------:R-:W-:Y:S01]  /*59e0*/  ISETP.GT.U32.AND P4, PT, R3.reuse, R177, PT ;  /* 0x000000b10300720c */ /* 0x040fe20003f84070 */
[----:B------:R-:W-:Y:S01]  /*59f0*/  @!P0 IMAD.MOV R182, RZ, RZ, -R182 ;  /* 0x000000ffffb68224 */ /* 0x000fe200078e0ab6 */
[C---:B------:R-:W-:Y:S01]  /*5a00*/  ISETP.GT.U32.AND P0, PT, R3.reuse, R179, PT ;  /* 0x000000b30300720c */ /* 0x040fe20003f04070 */
[--C-:B------:R-:W-:Y:S01]  /*5a10*/  @!P5 IMAD.IADD R178, R178, 0x1, -R3.reuse ;  /* 0x00000001b2b2d824 */ /* 0x100fe200078e0a03 */
[----:B------:R-:W-:Y:S01]  /*5a20*/  ISETP.GT.U32.AND P5, PT, R3, R176, PT ;  /* 0x000000b00300720c */ /* 0x000fe20003fa4070 */
[----:B------:R-:W-:Y:S01]  /*5a30*/  @!P2 IMAD.IADD R181, R181, 0x1, -R3 ;  /* 0x00000001b5b5a824 */ /* 0x000fe200078e0a03 */
[----:B------:R-:W-:Y:S01]  /*5a40*/  ISETP.GE.AND P2, PT, R5, RZ, PT ;  /* 0x000000ff0500720c */ /* 0x000fe20003f46270 */
[----:B------:R-:W-:-:S02]  /*5a50*/  VIADD R4, R2, 0x73 ;  /* 0x0000007302047836 */ /* 0x000fc40000000000 */
[----:B------:R-:W-:Y:S01]  /*5a60*/  @!P3 IMAD.MOV R181, RZ, RZ, -R181 ;  /* 0x000000ffffb5b224 */ /* 0x000fe200078e0ab5 */
[----:B------:R-:W-:Y:S01]  /*5a70*/  ISETP.GE.AND P3, PT, R7, RZ, PT ;  /* 0x000000ff0700720c */ /* 0x000fe20003f66270 */
[C---:B------:R-:W-:Y:S01]  /*5a80*/  VIADD R0, R2.reuse, 0x72 ;  /* 0x0000007202007836 */ /* 0x040fe20000000000 */
[----:B------:R-:W-:Y:S01]  /*5a90*/  IABS R174, R4 ;  /* 0x0000000400ae7213 */ /* 0x000fe20000000000 */
[----:B------:R-:W-:Y:S02]  /*5aa0*/  VIADD R7, R2, 0x74 ;  /* 0x0000007402077836 */ /* 0x000fe40000000000 */
[--C-:B------:R-:W-:Y:S01]  /*5ab0*/  @!P4 IMAD.IADD R177, R177, 0x1, -R3.reuse ;  /* 0x00000001b1b1c824 */ /* 0x100fe200078e0a03 */
[----:B------:R-:W-:Y:S01]  /*5ac0*/  IABS R8, R0 ;  /* 0x0000000000087213 */ /* 0x000fe20000000000 */
[--C-:B------:R-:W-:Y:S01]  /*5ad0*/  @!P0 IMAD.IADD R179, R179, 0x1, -R3.reuse ;  /* 0x00000001b3b38824 */ /* 0x100fe200078e0a03 */
[----:B------:R-:W-:Y:S01]  /*5ae0*/  IABS R10, R7 ;  /* 0x00000007000a7213 */ /* 0x000fe20000000000 */
[----:B------:R-:W-:Y:S01]  /*5af0*/  @!P5 IMAD.IADD R176, R176, 0x1, -R3 ;  /* 0x00000001b0b0d824 */ /* 0x000fe200078e0a03 */
[----:B------:R-:W-:Y:S01]  /*5b00*/  ISETP.GT.U32.AND P4, PT, R3, R177, PT ;  /* 0x000000b10300720c */ /* 0x000fe20003f84070 */
[----:B------:R-:W-:Y:S01]  /*5b10*/  @!P2 IMAD.MOV R179, RZ, RZ, -R179 ;  /* 0x000000ffffb3a224 */ /* 0x000fe200078e0ab3 */
[----:B------:R-:W-:Y:S01]  /*5b20*/  ISETP.GE.AND P2, PT, R4, RZ, PT ;  /* 0x000000ff0400720c */ /* 0x000fe20003f46270 */
[----:B------:R-:W-:Y:S01]  /*5b30*/  IMAD.HI.U32 R4, R251, R174, RZ ;  /* 0x000000aefb047227 */ /* 0x000fe200078e00ff */
[----:B------:R-:W-:-:S02]  /*5b40*/  ISETP.GT.U32.AND P5, PT, R3, R176, PT ;  /* 0x000000b00300720c */ /* 0x000fc40003fa4070 */
[----:B------:R-:W-:Y:S01]  /*5b50*/  ISETP.GE.AND P0, PT, R0, RZ, PT ;  /* 0x000000ff0000720c */ /* 0x000fe20003f06270 */
[----:B------:R-:W-:-:S04]  /*5b60*/  IMAD.HI.U32 R0, R251, R8, RZ ;  /* 0x00000008fb007227 */ /* 0x000fc800078e00ff */
[----:B------:R-:W-:-:S04]  /*5b70*/  IMAD.HI.U32 R5, R251, R10, RZ ;  /* 0x0000000afb057227 */ /* 0x000fc800078e00ff */
[----:B------:R-:W-:Y:S02]  /*5b80*/  IMAD.MOV R4, RZ, RZ, -R4 ;  /* 0x000000ffff047224 */ /* 0x000fe400078e0a04 */
[----:B------:R-:W-:Y:S02]  /*5b90*/  IMAD.MOV R0, RZ, RZ, -R0 ;  /* 0x000000ffff007224 */ /* 0x000fe400078e0a00 */
[----:B------:R-:W-:Y:S02]  /*5ba0*/  IMAD.MOV R5, RZ, RZ, -R5 ;  /* 0x000000ffff057224 */ /* 0x000fe400078e0a05 */
[C---:B------:R-:W-:Y:S01]  /*5bb0*/  IMAD R174, R3.reuse, R4, R174 ;  /* 0x0000000403ae7224 */ /* 0x040fe200078e02ae */
[----:B------:R-:W-:Y:S01]  /*5bc0*/  IADD3 R4, R2, 0x75, RZ ;  /* 0x0000007502047810 */ /* 0x000fe20007ffe0ff */
[----:B------:R-:W-:Y:S02]  /*5bd0*/  IMAD R175, R3, R0, R8 ;  /* 0x0000000003af7224 */ /* 0x000fe400078e0208 */
[--C-:B------:R-:W-:Y:S01]  /*5be0*/  @!P4 IMAD.IADD R177, R177, 0x1, -R3.reuse ;  /* 0x00000001b1b1c824 */ /* 0x100fe200078e0a03 */
[----:B------:R-:W-:Y:S01]  /*5bf0*/  IABS R172, R4 ;  /* 0x0000000400ac7213 */ /* 0x000fe20000000000 */
[C---:B------:R-:W-:Y:S01]  /*5c00*/  IMAD R173, R3.reuse, R5, R10 ;  /* 0x0000000503ad7224 */ /* 0x040fe200078e020a */
[C---:B------:R-:W-:Y:S01]  /*5c10*/  ISETP.GT.U32.AND P4, PT, R3.reuse, R175, PT ;  /* 0x000000af0300720c */ /* 0x040fe20003f84070 */
[----:B------:R-:W-:Y:S01]  /*5c20*/  @!P5 IMAD.IADD R176, R176, 0x1, -R3 ;  /* 0x00000001b0b0d824 */ /* 0x000fe200078e0a03 */
[C---:B------:R-:W-:Y:S01]  /*5c30*/  ISETP.GT.U32.AND P5, PT, R3.reuse, R174, PT ;  /* 0x000000ae0300720c */ /* 0x040fe20003fa4070 */
[----:B------:R-:W-:Y:S01]  /*5c40*/  @!P1 IMAD.MOV R177, RZ, RZ, -R177 ;  /* 0x000000ffffb19224 */ /* 0x000fe200078e0ab1 */
[----:B------:R-:W-:Y:S01]  /*5c50*/  ISETP.GT.U32.AND P1, PT, R3, R173, PT ;  /* 0x000000ad0300720c */ /* 0x000fe20003f24070 */
[----:B------:R-:W-:-:S02]  /*5c60*/  VIADD R9, R2, 0x77 ;  /* 0x0000007702097836 */ /* 0x000fc40000000000 */
[----:B------:R-:W-:Y:S02]  /*5c70*/  VIADD R11, R2, 0x78 ;  /* 0x00000078020b7836 */ /* 0x000fe40000000000 */
[----:B------:R-:W-:Y:S01]  /*5c80*/  @!P3 IMAD.MOV R176, RZ, RZ, -R176 ;  /* 0x000000ffffb0b224 */ /* 0x000fe200078e0ab0 */
[----:B------:R-:W-:Y:S01]  /*5c90*/  IABS R170, R9 ;  /* 0x0000000900aa7213 */ /* 0x000fe20000000000 */
[----:B------:R-:W-:Y:S01]  /*5ca0*/  IMAD.HI.U32 R0, R251, R172, RZ ;  /* 0x000000acfb007227 */ /* 0x000fe200078e00ff */
[----:B------:R-:W-:Y:S02]  /*5cb0*/  IABS R10, R11 ;  /* 0x0000000b000a7213 */ /* 0x000fe40000000000 */
[----:B------:R-:W-:Y:S01]  /*5cc0*/  ISETP.GE.AND P3, PT, R4, RZ, PT ;  /* 0x000000ff0400720c */ /* 0x000fe20003f66270 */
[--C-:B------:R-:W-:Y:S02]  /*5cd0*/  @!P5 IMAD.IADD R174, R174, 0x1, -R3.reuse ;  /* 0x00000001aeaed824 */ /* 0x100fe400078e0a03 */
[----:B------:R-:W-:-:S02]  /*5ce0*/  @!P4 IMAD.IADD R175, R175, 0x1, -R3 ;  /* 0x00000001afafc824 */ /* 0x000fc400078e0a03 */
[----:B------:R-:W-:Y:S01]  /*5cf0*/  @!P1 IMAD.IADD R173, R173, 0x1, -R3 ;  /* 0x00000001adad9824 */ /* 0x000fe200078e0a03 */
[----:B------:R-:W-:Y:S01]  /*5d00*/  ISETP.GT.U32.AND P5, PT, R3, R174, PT ;  /* 0x000000ae0300720c */ /* 0x000fe20003fa4070 */
[----:B------:R-:W-:Y:S01]  /*5d10*/  IMAD.HI.U32 R4, R251, R170, RZ ;  /* 0x000000aafb047227 */ /* 0x000fe200078e00ff */
[C---:B------:R-:W-:Y:S02]  /*5d20*/  ISETP.GT.U32.AND P4, PT, R3.reuse, R175, PT ;  /* 0x000000af0300720c */ /* 0x040fe40003f84070 */
[----:B------:R-:W-:Y:S01]  /*5d30*/  ISETP.GT.U32.AND P1, PT, R3, R173, PT ;  /* 0x000000ad0300720c */ /* 0x000fe20003f24070 */
[----:B------:R-:W-:Y:S01]  /*5d40*/  @!P6 IMAD.MOV R178, RZ, RZ, -R178 ;  /* 0x000000ffffb2e224 */ /* 0x000fe200078e0ab2 */
[----:B------:R-:W-:Y:S01]  /*5d50*/  ISETP.GE.AND P6, PT, R7, RZ, PT ;  /* 0x000000ff0700720c */ /* 0x000fe20003fc6270 */
[----:B------:R-:W-:Y:S02]  /*5d60*/  VIADD R7, R2, 0x76 ;  /* 0x0000007602077836 */ /* 0x000fe40000000000 */
[----:B------:R-:W-:-:S02]  /*5d70*/  IMAD.MOV R0, RZ, RZ, -R0 ;  /* 0x000000ffff007224 */ /* 0x000fc400078e0a00 */
[----:B------:R-:W-:Y:S01]  /*5d80*/  IMAD.HI.U32 R5, R251, R10, RZ ;  /* 0x0000000afb057227 */ /* 0x000fe200078e00ff */
[----:B------:R-:W-:Y:S02]  /*5d90*/  IABS R8, R7 ;  /* 0x0000000700087213 */ /* 0x000fe40000000000 */
[----:B------:R-:W-:Y:S01]  /*5da0*/  @!P5 IADD3 R174, R174, -R3, RZ ;  /* 0x80000003aeaed210 */ /* 0x000fe20007ffe0ff */
[----:B------:R-:W-:Y:S01]  /*5db0*/  IMAD.MOV R4, RZ, RZ, -R4 ;  /* 0x000000ffff047224 */ /* 0x000fe200078e0a04 */
[----:B------:R-:W-:Y:S01]  /*5dc0*/  ISETP.GE.AND P5, PT, R7, RZ, PT ;  /* 0x000000ff0700720c */ /* 0x000fe20003fa6270 */
[C---:B------:R-:W-:Y:S02]  /*5dd0*/  IMAD R172, R3.reuse, R0, R172 ;  /* 0x0000000003ac7224 */ /* 0x040fe400078e02ac */
[----:B------:R-:W-:Y:S02]  /*5de0*/  IMAD.MOV R5, RZ, RZ, -R5 ;  /* 0x000000ffff057224 */ /* 0x000fe400078e0a05 */
[----:B------:R-:W-:-:S02]  /*5df0*/  IMAD R170, R3, R4, R170 ;  /* 0x0000000403aa7224 */ /* 0x000fc400078e02aa */
[--C-:B------:R-:W-:Y:S01]  /*5e00*/  @!P4 IMAD.IADD R175, R175, 0x1, -R3.reuse ;  /* 0x00000001afafc824 */ /* 0x100fe200078e0a03 */
[C---:B------:R-:W-:Y:S01]  /*5e10*/  ISETP.GT.U32.AND P4, PT, R3.reuse, R172, PT ;  /* 0x000000ac0300720c */ /* 0x040fe20003f84070 */
[----:B------:R-:W-:Y:S02]  /*5e20*/  IMAD R169, R3, R5, R10 ;  /* 0x0000000503a97224 */ /* 0x000fe400078e020a */
[----:B------:R-:W-:Y:S01]  /*5e30*/  @!P1 IMAD.IADD R173, R173, 0x1, -R3 ;  /* 0x00000001adad9824 */ /* 0x000fe200078e0a03 */
[----:B------:R-:W-:Y:S01]  /*5e40*/  ISETP.GT.U32.AND P1, PT, R3, R170, PT ;  /* 0x000000aa0300720c */ /* 0x000fe20003f24070 */
[----:B------:R-:W-:Y:S02]  /*5e50*/  VIADD R7, R2, 0x79 ;  /* 0x0000007902077836 */ /* 0x000fe40000000000 */
[----:B------:R-:W-:-:S03]  /*5e60*/  IMAD.HI.U32 R0, R251, R8, RZ ;  /* 0x00000008fb007227 */ /* 0x000fc600078e00ff */
[----:B------:R-:W-:Y:S01]  /*5e70*/  IABS R168, R7 ;  /* 0x0000000700a87213 */ /* 0x000fe20000000000 */
[----:B------:R-:W-:Y:S01]  /*5e80*/  @!P6 IMAD.MOV R173, RZ, RZ, -R173 ;  /* 0x000000ffffade224 */ /* 0x000fe200078e0aad */
[C---:B------:R-:W-:Y:S01]  /*5e90*/  ISETP.GT.U32.AND P6, PT, R3.reuse, R169, PT ;  /* 0x000000a90300720c */ /* 0x040fe20003fc4070 */
[----:B------:R-:W-:Y:S02]  /*5ea0*/  IMAD.MOV R0, RZ, RZ, -R0 ;  /* 0x000000ffff007224 */ /* 0x000fe400078e0a00 */
[----:B------:R-:W-:Y:S02]  /*5eb0*/  VIADD R5, R2, 0x7a ;  /* 0x0000007a02057836 */ /* 0x000fe40000000000 */
[----:B------:R-:W-:Y:S02]  /*5ec0*/  IMAD R171, R3, R0, R8 ;  /* 0x0000000003ab7224 */ /* 0x000fe400078e0208 */
[----:B------:R-:W-:Y:S01]  /*5ed0*/  IMAD.HI.U32 R0, R251, R168, RZ ;  /* 0x000000a8fb007227 */ /* 0x000fe200078e00ff */
[----:B------:R-:W-:-:S03]  /*5ee0*/  IABS R4, R5 ;  /* 0x0000000500047213 */ /* 0x000fc60000000000 */
[--C-:B------:R-:W-:Y:S02]  /*5ef0*/  @!P4 IMAD.IADD R172, R172, 0x1, -R3.reuse ;  /* 0x00000001acacc824 */ /* 0x100fe400078e0a03 */
[--C-:B------:R-:W-:Y:S02]  /*5f00*/  @!P1 IMAD.IADD R170, R170, 0x1, -R3.reuse ;  /* 0x00000001aaaa9824 */ /* 0x100fe400078e0a03 */
[----:B------:R-:W-:Y:S01]  /*5f10*/  IMAD.MOV R0, RZ, RZ, -R0 ;  /* 0x000000ffff007224 */ /* 0x000fe200078e0a00 */
[----:B------:R-:W-:Y:S01]  /*5f20*/  ISETP.GT.U32.AND P4, PT, R3, R172, PT ;  /* 0x000000ac0300720c */ /* 0x000fe20003f84070 */
[----:B------:R-:W-:Y:S01]  /*5f30*/  @!P6 IMAD.IADD R169, R169, 0x1, -R3 ;  /* 0x00000001a9a9e824 */ /* 0x000fe200078e0a03 */
[C---:B------:R-:W-:Y:S01]  /*5f40*/  ISETP.GT.U32.AND P6, PT, R3.reuse, R170, PT ;  /* 0x000000aa0300720c */ /* 0x040fe20003fc4070 */
[----:B------:R-:W-:Y:S01]  /*5f50*/  @!P0 IMAD.MOV R175, RZ, RZ, -R175 ;  /* 0x000000ffffaf8224 */ /* 0x000fe200078e0aaf */
[C---:B------:R-:W-:Y:S01]  /*5f60*/  ISETP.GT.U32.AND P0, PT, R3.reuse, R171, PT ;  /* 0x000000ab0300720c */ /* 0x040fe20003f04070 */
[----:B------:R-:W-:-:S02]  /*5f70*/  IMAD R168, R3, R0, R168 ;  /* 0x0000000003a87224 */ /* 0x000fc400078e02a8 */
[----:B------:R-:W-:-:S04]  /*5f80*/  IMAD.HI.U32 R0, R251, R4, RZ ;  /* 0x00000004fb007227 */ /* 0x000fc800078e00ff */
[----:B------:R-:W-:Y:S02]  /*5f90*/  IMAD.MOV R0, RZ, RZ, -R0 ;  /* 0x000000ffff007224 */ /* 0x000fe400078e0a00 */
[--C-:B------:R-:W-:Y:S01]  /*5fa0*/  @!P4 IMAD.IADD R172, R172, 0x1, -R3.reuse ;  /* 0x00000001acacc824 */ /* 0x100fe200078e0a03 */
[----:B------:R-:W-:Y:S01]  /*5fb0*/  ISETP.GE.AND P4, PT, R11, RZ, PT ;  /* 0x000000ff0b00720c */ /* 0x000fe20003f86270 */
[----:B------:R-:W-:Y:S02]  /*5fc0*/  IMAD R167, R3, R0, R4 ;  /* 0x0000000003a77224 */ /* 0x000fe400078e0204 */
[--C-:B------:R-:W-:Y:S02]  /*5fd0*/  @!P6 IMAD.IADD R170, R170, 0x1, -R3.reuse ;  /* 0x00000001aaaae824 */ /* 0x100fe400078e0a03 */
[--C-:B------:R-:W-:Y:S01]  /*5fe0*/  @!P0 IMAD.IADD R171, R171, 0x1, -R3.reuse ;  /* 0x00000001abab8824 */ /* 0x100fe200078e0a03 */
[----:B------:R-:W-:Y:S01]  /*5ff0*/  ISETP.GT.U32.AND P6, PT, R3, R167, PT ;  /* 0x000000a70300720c */ /* 0x000fe20003fc4070 */
[----:B------:R-:W-:Y:S01]  /*6000*/  @!P2 IMAD.MOV R174, RZ, RZ, -R174 ;  /* 0x000000ffffaea224 */ /* 0x000fe200078e0aae */
[----:B------:R-:W-:Y:S01]  /*6010*/  ISETP.GE.AND P0, PT, R7, RZ, PT ;  /* 0x000000ff0700720c */ /* 0x000fe20003f06270 */
[----:B------:R-:W-:Y:S01]  /*6020*/  @!P3 IMAD.MOV R172, RZ, RZ, -R172 ;  /* 0x000000ffffacb224 */ /* 0x000fe200078e0aac */
[C---:B------:R-:W-:Y:S01]  /*6030*/  IADD3 R7, R2.reuse, 0x7b, RZ ;  /* 0x0000007b02077810 */ /* 0x040fe20007ffe0ff */
[C---:B------:R-:W-:Y:S01]  /*6040*/  VIADD R10, R2.reuse, 0x7d ;  /* 0x0000007d020a7836 */ /* 0x040fe20000000000 */
[----:B------:R-:W-:Y:S01]  /*6050*/  ISETP.GE.AND P2, PT, R9, RZ, PT ;  /* 0x000000ff0900720c */ /* 0x000fe20003f46270 */
[C---:B------:R-:W-:Y:S01]  /*6060*/  VIADD R9, R2.reuse, 0x7c ;  /* 0x0000007c02097836 */ /* 0x040fe20000000000 */
        /* <DEDUP_REMOVED lines=10> */
[----:B------:R-:W-:-:S04]  /*6110*/  IMAD.HI.U32 R4, R251, R8, RZ ;  /* 0x00000008fb047227 */ /* 0x000fc800078e00ff */
[----:B------:R-:W-:Y:S02]  /*6120*/  IMAD.MOV R0, RZ, RZ, -R0 ;  /* 0x000000ffff007224 */ /* 0x000fe400078e0a00 */
[----:B------:R-:W-:Y:S01]  /*6130*/  @!P3 IMAD.IADD R169, R169, 0x1, -R3 ;  /* 0x00000001a9a9b824 */ /* 0x000fe200078e0a03 */
[----:B------:R-:W-:Y:S01]  /*6140*/  ISETP.GE.AND P3, PT, R5, RZ, PT ;  /* 0x000000ff0500720c */ /* 0x000fe20003f66270 */
[----:B------:R-:W-:-:S03]  /*6150*/  IMAD.HI.U32 R5, R251, R164, RZ ;  /* 0x000000a4fb057227 */ /* 0x000fc600078e00ff */
[----:B------:R-:W-:Y:S01]  /*6160*/  @!P4 IADD3 R169, -R169, RZ, RZ ;  /* 0x000000ffa9a9c210 */ /* 0x000fe20007ffe1ff */
[----:B------:R-:W-:Y:S02]  /*6170*/  IMAD.MOV R4, RZ, RZ, -R4 ;  /* 0x000000ffff047224 */ /* 0x000fe400078e0a04 */
[----:B------:R-:W-:Y:S02]  /*6180*/  IMAD R166, R3, R0, R166 ;  /* 0x0000000003a67224 */ /* 0x000fe400078e02a6 */
[----:B------:R-:W-:Y:S01]  /*6190*/  @!P1 IMAD.IADD R171, R171, 0x1, -R3 ;  /* 0x00000001abab9824 */ /* 0x000fe200078e0a03 */
[C---:B------:R-:W-:Y:S01]  /*61a0*/  ISETP.GT.U32.AND P1, PT, R3.reuse, R168, PT ;  /* 0x000000a80300720c */ /* 0x040fe20003f24070 */
[----:B------:R-:W-:Y:S02]  /*61b0*/  IMAD.MOV R5, RZ, RZ, -R5 ;  /* 0x000000ffff057224 */ /* 0x000fe400078e0a05 */
[C---:B------:R-:W-:Y:S01]  /*61c0*/  IMAD R165, R3.reuse, R4, R8 ;  /* 0x0000000403a57224 */ /* 0x040fe200078e0208 */
[----:B------:R-:W-:Y:S01]  /*61d0*/  IABS R8, R11 ;  /* 0x0000000b00087213 */ /* 0x000fe20000000000 */
[----:B------:R-:W-:Y:S01]  /*61e0*/  @!P2 IMAD.MOV R170, RZ, RZ, -R170 ;  /* 0x000000ffffaaa224 */ /* 0x000fe200078e0aaa */
[C---:B------:R-:W-:Y:S01]  /*61f0*/  ISETP.GT.U32.AND P2, PT, R3.reuse, R166, PT ;  /* 0x000000a60300720c */ /* 0x040fe20003f44070 */
[C---:B------:R-:W-:Y:S01]  /*6200*/  IMAD R164, R3.reuse, R5, R164 ;  /* 0x0000000503a47224 */ /* 0x040fe200078e02a4 */
[----:B------:R-:W-:Y:S01]  /*6210*/  ISETP.GT.U32.AND P4, PT, R3, R165, PT ;  /* 0x000000a50300720c */ /* 0x000fe20003f84070 */
[----:B------:R-:W-:-:S02]  /*6220*/  @!P6 IMAD.IADD R167, R167, 0x1, -R3 ;  /* 0x00000001a7a7e824 */ /* 0x000fc400078e0a03 */
[----:B------:R-:W-:Y:S01]  /*6230*/  VIADD R5, R2, 0x7e ;  /* 0x0000007e02057836 */ /* 0x000fe20000000000 */
[----:B------:R-:W-:Y:S01]  /*6240*/  ISETP.GT.U32.AND P6, PT, R3, R164, PT ;  /* 0x000000a40300720c */ /* 0x000fe20003fc4070 */
[----:B------:R-:W-:Y:S01]  /*6250*/  @!P1 IMAD.IADD R168, R168, 0x1, -R3 ;  /* 0x00000001a8a89824 */ /* 0x000fe200078e0a03 */
[----:B------:R-:W-:Y:S01]  /*6260*/  ISETP.GE.AND P1, PT, R7, RZ, PT ;  /* 0x000000ff0700720c */ /* 0x000fe20003f26270 */
[----:B------:R-:W-:Y:S01]  /*6270*/  VIADD R7, R2, 0x7f ;  /* 0x0000007f02077836 */ /* 0x000fe20000000000 */
[----:B------:R-:W-:Y:S01]  /*6280*/  IABS R4, R5 ;  /* 0x0000000500047213 */ /* 0x000fe20000000000 */
[----:B------:R-:W-:Y:S01]  /*6290*/  @!P5 IMAD.MOV R171, RZ, RZ, -R171 ;  /* 0x000000ffffabd224 */ /* 0x000fe200078e0aab */
[----:B------:R-:W-:Y:S01]  /*62a0*/  ISETP.GT.U32.AND P5, PT, R3, R168, PT ;  /* 0x000000a80300720c */ /* 0x000fe20003fa4070 */
[--C-:B------:R-:W-:Y:S01]  /*62b0*/  @!P2 IMAD.IADD R166, R166, 0x1, -R3.reuse ;  /* 0x00000001a6a6a824 */ /* 0x100fe200078e0a03 */
[----:B------:R-:W-:Y:S01]  /*62c0*/  IABS R162, R7 ;  /* 0x0000000700a27213 */ /* 0x000fe20000000000 */
[----:B------:R-:W-:Y:S01]  /*62d0*/  @!P4 IMAD.IADD R165, R165, 0x1, -R3 ;  /* 0x00000001a5a5c824 */ /* 0x000fe200078e0a03 */
[----:B------:R-:W-:Y:S01]  /*62e0*/  ISETP.GE.AND P2, PT, R10, RZ, PT ;  /* 0x000000ff0a00720c */ /* 0x000fe20003f46270 */
[----:B------:R-:W-:Y:S01]  /*62f0*/  IMAD.HI.U32 R0, R251, R4, RZ ;  /* 0x00000004fb007227 */ /* 0x000fe200078e00ff */
[----:B------:R-:W-:-:S03]  /*6300*/  ISETP.GT.U32.AND P4, PT, R3, R166, PT ;  /* 0x000000a60300720c */ /* 0x000fc60003f84070 */
[----:B------:R-:W-:Y:S01]  /*6310*/  @!P6 IMAD.IADD R164, R164, 0x1, -R3 ;  /* 0x00000001a4a4e824 */ /* 0x000fe200078e0a03 */
[----:B------:R-:W-:Y:S01]  /*6320*/  ISETP.GT.U32.AND P6, PT, R3, R165, PT ;  /* 0x000000a50300720c */ /* 0x000fe20003fc4070 */
[----:B------:R-:W-:Y:S02]  /*6330*/  IMAD.MOV R163, RZ, RZ, -R0 ;  /* 0x000000ffffa37224 */ /* 0x000fe400078e0a00 */
[----:B------:R-:W-:-:S04]  /*6340*/  IMAD.HI.U32 R0, R251, R162, RZ ;  /* 0x000000a2fb007227 */ /* 0x000fc800078e00ff */
[C---:B------:R-:W-:Y:S02]  /*6350*/  IMAD R163, R3.reuse, R163, R4 ;  /* 0x000000a303a37224 */ /* 0x040fe400078e0204 */
[----:B------:R-:W-:Y:S02]  /*6360*/  IMAD.MOV R0, RZ, RZ, -R0 ;  /* 0x000000ffff007224 */ /* 0x000fe400078e0a00 */
[--C-:B------:R-:W-:Y:S01]  /*6370*/  @!P4 IMAD.IADD R166, R166, 0x1, -R3.reuse ;  /* 0x00000001a6a6c824 */ /* 0x100fe200078e0a03 */
[C---:B------:R-:W-:Y:S01]  /*6380*/  ISETP.GT.U32.AND P4, PT, R3.reuse, R163, PT ;  /* 0x000000a30300720c */ /* 0x040fe20003f84070 */
[----:B------:R-:W-:Y:S02]  /*6390*/  IMAD R162, R3, R0, R162 ;  /* 0x0000000003a27224 */ /* 0x000fe400078e02a2 */
[--C-:B------:R-:W-:Y:S01]  /*63a0*/  @!P5 IMAD.IADD R168, R168, 0x1, -R3.reuse ;  /* 0x00000001a8a8d824 */ /* 0x100fe200078e0a03 */
[----:B------:R-:W-:Y:S01]  /*63b0*/  ISETP.GE.AND P5, PT, R9, RZ, PT ;  /* 0x000000ff0900720c */ /* 0x000fe20003fa6270 */
[----:B------:R-:W-:Y:S01]  /*63c0*/  @!P6 IMAD.IADD R165, R165, 0x1, -R3 ;  /* 0x00000001a5a5e824 */ /* 0x000fe200078e0a03 */
[----:B------:R-:W-:Y:S01]  /*63d0*/  ISETP.GT.U32.AND P6, PT, R3, R162, PT ;  /* 0x000000a20300720c */ /* 0x000fe20003fc4070 */
[----:B------:R-:W-:-:S02]  /*63e0*/  VIADD R9, R2, 0x80 ;  /* 0x0000008002097836 */ /* 0x000fc40000000000 */
[C---:B------:R-:W-:Y:S02]  /*63f0*/  VIADD R10, R2.reuse, 0x81 ;  /* 0x00000081020a7836 */ /* 0x040fe40000000000 */
[----:B------:R-:W-:Y:S01]  /*6400*/  @!P0 IMAD.MOV R168, RZ, RZ, -R168 ;  /* 0x000000ffffa88224 */ /* 0x000fe200078e0aa8 */
[----:B------:R-:W-:Y:S01]  /*6410*/  IABS R4, R9 ;  /* 0x0000000900047213 */ /* 0x000fe20000000000 */
[----:B------:R-:W-:Y:S01]  /*6420*/  @!P4 IMAD.IADD R163, R163, 0x1, -R3 ;  /* 0x00000001a3a3c824 */ /* 0x000fe200078e0a03 */
[----:B------:R-:W-:Y:S01]  /*6430*/  IABS R160, R10 ;  /* 0x0000000a00a07213 */ /* 0x000fe20000000000 */
[----:B------:R-:W-:Y:S01]  /*6440*/  @!P3 IMAD.MOV R167, RZ, RZ, -R167 ;  /* 0x000000ffffa7b224 */ /* 0x000fe200078e0aa7 */
[----:B------:R-:W-:Y:S01]  /*6450*/  ISETP.GT.U32.AND P0, PT, R3, R164, PT ;  /* 0x000000a40300720c */ /* 0x000fe20003f04070 */
[----:B------:R-:W-:Y:S01]  /*6460*/  IMAD.HI.U32 R0, R251, R4, RZ ;  /* 0x00000004fb007227 */ /* 0x000fe200078e00ff */
[----:B------:R-:W-:Y:S02]  /*6470*/  ISETP.GE.AND P4, PT, R7, RZ, PT ;  /* 0x000000ff0700720c */ /* 0x000fe40003f86270 */
[----:B------:R-:W-:Y:S01]  /*6480*/  IADD3 R7, R2, 0x85, RZ ;  /* 0x0000008502077810 */ /* 0x000fe20007ffe0ff */
[----:B------:R-:W-:Y:S01]  /*6490*/  @!P6 IMAD.IADD R162, R162, 0x1, -R3 ;  /* 0x00000001a2a2e824 */ /* 0x000fe200078e0a03 */
[----:B------:R-:W-:Y:S01]  /*64a0*/  ISETP.GT.U32.AND P6, PT, R3, R163, PT ;  /* 0x000000a30300720c */ /* 0x000fe20003fc4070 */
[----:B------:R-:W-:Y:S01]  /*64b0*/  IMAD.MOV R161, RZ, RZ, -R0 ;  /* 0x000000ffffa17224 */ /* 0x000fe200078e0a00 */
[----:B------:R-:W-:Y:S01]  /*64c0*/  IABS R156, R7 ;  /* 0x00000007009c7213 */ /* 0x000fe20000000000 */
[----:B------:R-:W-:-:S04]  /*64d0*/  IMAD.HI.U32 R0, R251, R160, RZ ;  /* 0x000000a0fb007227 */ /* 0x000fc800078e00ff */
[----:B------:R-:W-:Y:S01]  /*64e0*/  IMAD R161, R3, R161, R4 ;  /* 0x000000a103a17224 */ /* 0x000fe200078e0204 */
[----:B------:R-:W-:Y:S01]  /*64f0*/  @!P0 IADD3 R164, R164, -R3, RZ ;  /* 0x80000003a4a48210 */ /* 0x000fe20007ffe0ff */
[----:B------:R-:W-:Y:S01]  /*6500*/  IMAD.MOV R4, RZ, RZ, -R0 ;  /* 0x000000ffff047224 */ /* 0x000fe200078e0a00 */
[----:B------:R-:W-:Y:S01]  /*6510*/  ISETP.GE.AND P0, PT, R5, RZ, PT ;  /* 0x000000ff0500720c */ /* 0x000fe20003f06270 */
[----:B------:R-:W-:Y:S01]  /*6520*/  @!P1 IMAD.MOV R166, RZ, RZ, -R166 ;  /* 0x000000ffffa69224 */ /* 0x000fe200078e0aa6 */
[C---:B------:R-:W-:Y:S01]  /*6530*/  ISETP.GT.U32.AND P1, PT, R3.reuse, R162, PT ;  /* 0x000000a20300720c */ /* 0x040fe20003f24070 */
[C---:B------:R-:W-:Y:S01]  /*6540*/  IMAD R160, R3.reuse, R4, R160 ;  /* 0x0000000403a07224 */ /* 0x040fe200078e02a0 */
[----:B------:R-:W-:Y:S01]  /*6550*/  ISETP.GT.U32.AND P3, PT, R3, R161, PT ;  /* 0x000000a10300720c */ /* 0x000fe20003f64070 */
[----:B------:R-:W-:Y:S02]  /*6560*/  @!P6 IMAD.IADD R163, R163, 0x1, -R3 ;  /* 0x00000001a3a3e824 */ /* 0x000fe400078e0a03 */
[----:B------:R-:W-:Y:S01]  /*6570*/  IMAD.HI.U32 R0, R251, R8, RZ ;  /* 0x00000008fb007227 */ /* 0x000fe200078e00ff */
[----:B------:R-:W-:-:S03]  /*6580*/  ISETP.GT.U32.AND P6, PT, R3, R160, PT ;  /* 0x000000a00300720c */ /* 0x000fc60003fc4070 */
[----:B------:R-:W-:Y:S02]  /*6590*/  VIADD R4, R2, 0x83 ;  /* 0x0000008302047836 */ /* 0x000fe40000000000 */
[----:B------:R-:W-:Y:S02]  /*65a0*/  IMAD.MOV R0, RZ, RZ, -R0 ;  /* 0x000000ffff007224 */ /* 0x000fe400078e0a00 */
[--C-:B------:R-:W-:Y:S01]  /*65b0*/  @!P1 IMAD.IADD R162, R162, 0x1, -R3.reuse ;  /* 0x00000001a2a29824 */ /* 0x100fe200078e0a03 */
[----:B------:R-:W-:Y:S01]  /*65c0*/  IABS R158, R4 ;  /* 0x00000004009e7213 */ /* 0x000fe20000000000 */
[--C-:B------:R-:W-:Y:S01]  /*65d0*/  @!P3 IMAD.IADD R161, R161, 0x1, -R3.reuse ;  /* 0x00000001a1a1b824 */ /* 0x100fe200078e0a03 */
[----:B------:R-:W-:Y:S01]  /*65e0*/  ISETP.GE.AND P3, PT, R4, RZ, PT ;  /* 0x000000ff0400720c */ /* 0x000fe20003f66270 */
[----:B------:R-:W-:Y:S01]  /*65f0*/  IMAD R159, R3, R0, R8 ;  /* 0x00000000039f7224 */ /* 0x000fe200078e0208 */
[----:B------:R-:W-:Y:S01]  /*6600*/  ISETP.GE.AND P1, PT, R11, RZ, PT ;  /* 0x000000ff0b00720c */ /* 0x000fe20003f26270 */
[----:B------:R-:W-:Y:S01]  /*6610*/  @!P6 IMAD.IADD R160, R160, 0x1, -R3 ;  /* 0x00000001a0a0e824 */ /* 0x000fe200078e0a03 */
[C---:B------:R-:W-:Y:S01]  /*6620*/  ISETP.GT.U32.AND P6, PT, R3.reuse, R161, PT ;  /* 0x000000a10300720c */ /* 0x040fe20003fc4070 */
[----:B------:R-:W-:Y:S01]  /*6630*/  @!P4 IMAD.MOV R162, RZ, RZ, -R162 ;  /* 0x000000ffffa2c224 */ /* 0x000fe200078e0aa2 */
[----:B------:R-:W-:Y:S01]  /*6640*/  ISETP.GT.U32.AND P4, PT, R3, R159, PT ;  /* 0x0000009f0300720c */ /* 0x000fe20003f84070 */
[----:B------:R-:W-:-:S04]  /*6650*/  IMAD.HI.U32 R0, R251, R158, RZ ;  /* 0x0000009efb007227 */ /* 0x000fc800078e00ff */
[----:B------:R-:W-:Y:S01]  /*6660*/  @!P5 IMAD.MOV R165, RZ, RZ, -R165 ;  /* 0x000000ffffa5d224 */ /* 0x000fe200078e0aa5 */
[----:B------:R-:W-:Y:S01]  /*6670*/  ISETP.GE.AND P5, PT, R9, RZ, PT ;  /* 0x000000ff0900720c */ /* 0x000fe20003fa6270 */
[----:B------:R-:W-:Y:S02]  /*6680*/  VIADD R5, R2, 0x84 ;  /* 0x0000008402057836 */ /* 0x000fe40000000000 */
[----:B------:R-:W-:Y:S02]  /*6690*/  IMAD.MOV R0, RZ, RZ, -R0 ;  /* 0x000000ffff007224 */ /* 0x000fe400078e0a00 */
[----:B------:R-:W-:Y:S01]  /*66a0*/  @!P0 IMAD.MOV R163, RZ, RZ, -R163 ;  /* 0x000000ffffa38224 */ /* 0x000fe200078e0aa3 */
[----:B------:R-:W-:Y:S01]  /*66b0*/  IABS R8, R5 ;  /* 0x0000000500087213 */ /* 0x000fe20000000000 */
[C---:B------:R-:W-:Y:S01]  /*66c0*/  IMAD R158, R3.reuse, R0, R158 ;  /* 0x00000000039e7224 */ /* 0x040fe200078e029e */
[----:B------:R-:W-:Y:S01]  /*66d0*/  ISETP.GT.U32.AND P0, PT, R3, R160, PT ;  /* 0x000000a00300720c */ /* 0x000fe20003f04070 */
[----:B------:R-:W-:Y:S01]  /*66e0*/  @!P2 IMAD.MOV R164, RZ, RZ, -R164 ;  /* 0x000000ffffa4a224 */ /* 0x000fe200078e0aa4 */
[----:B------:R-:W-:Y:S01]  /*66f0*/  ISETP.GE.AND P2, PT, R10, RZ, PT ;  /* 0x000000ff0a00720c */ /* 0x000fe20003f46270 */
[--C-:B------:R-:W-:Y:S01]  /*6700*/  @!P6 IMAD.IADD R161, R161, 0x1, -R3.reuse ;  /* 0x00000001a1a1e824 */ /* 0x100fe200078e0a03 */
[----:B------:R-:W-:Y:S01]  /*6710*/  ISETP.GT.U32.AND P6, PT, R3, R158, PT ;  /* 0x0000009e0300720c */ /* 0x000fe20003fc4070 */
[----:B------:R-:W-:Y:S01]  /*6720*/  @!P4 IMAD.IADD R159, R159, 0x1, -R3 ;  /* 0x000000019f9fc824 */ /* 0x000fe200078e0a03 */
[----:B------:R-:W-:Y:S01]  /*6730*/  ISETP.GE.AND P4, PT, R7, RZ, PT ;  /* 0x000000ff0700720c */ /* 0x000fe20003f86270 */
[----:B------:R-:W-:Y:S01]  /*6740*/  IMAD.HI.U32 R0, R251, R8, RZ ;  /* 0x00000008fb007227 */ /* 0x000fe200078e00ff */
[----:B------:R-:W-:-:S03]  /*6750*/  IADD3 R7, R2, 0x88, RZ ;  /* 0x0000008802077810 */ /* 0x000fc60007ffe0ff */
[----:B------:R-:W-:Y:S01]  /*6760*/  @!P5 IMAD.MOV R161, RZ, RZ, -R161 ;  /* 0x000000ffffa1d224 */ /* 0x000fe200078e0aa1 */
[----:B------:R-:W-:Y:S01]  /*6770*/  ISETP.GT.U32.AND P5, PT, R3, R159, PT ;  /* 0x0000009f0300720c */ /* 0x000fe20003fa4070 */
[----:B------:R-:W-:-:S04]  /*6780*/  IMAD.HI.U32 R4, R251, R156, RZ ;  /* 0x0000009cfb047227 */ /* 0x000fc800078e00ff */
[----:B------:R-:W-:Y:S02]  /*6790*/  IMAD.MOV R157, RZ, RZ, -R0 ;  /* 0x000000ffff9d7224 */ /* 0x000fe400078e0a00 */
[----:B------:R-:W-:Y:S02]  /*67a0*/  VIADD R9, R2, 0x86 ;  /* 0x0000008602097836 */ /* 0x000fe40000000000 */
[----:B------:R-:W-:Y:S01]  /*67b0*/  @!P0 IMAD.IADD R160, R160, 0x1, -R3 ;  /* 0x00000001a0a08824 */ /* 0x000fe200078e0a03 */
[----:B------:R-:W-:Y:S01]  /*67c0*/  ISETP.GE.AND P0, PT, R5, RZ, PT ;  /* 0x000000ff0500720c */ /* 0x000fe20003f06270 */
[----:B------:R-:W-:Y:S01]  /*67d0*/  IMAD.MOV R4, RZ, RZ, -R4 ;  /* 0x000000ffff047224 */ /* 0x000fe200078e0a04 */
[----:B------:R-:W-:Y:S01]  /*67e0*/  IABS R10, R9 ;  /* 0x00000009000a7213 */ /* 0x000fe20000000000 */
[C---:B------:R-:W-:Y:S01]  /*67f0*/  IMAD R157, R3.reuse, R157, R8 ;  /* 0x0000009d039d7224 */ /* 0x040fe200078e0208 */
[----:B------:R-:W-:Y:S01]  /*6800*/  IABS R8, R7 ;  /* 0x0000000700087213 */ /* 0x000fe20000000000 */
[----:B------:R-:W-:-:S02]  /*6810*/  IMAD R156, R3, R4, R156 ;  /* 0x00000004039c7224 */ /* 0x000fc400078e029c */
[--C-:B------:R-:W-:Y:S02]  /*6820*/  @!P6 IMAD.IADD R158, R158, 0x1, -R3.reuse ;  /* 0x000000019e9ee824 */ /* 0x100fe400078e0a03 */
[----:B------:R-:W-:Y:S01]  /*6830*/  @!P2 IMAD.MOV R160, RZ, RZ, -R160 ;  /* 0x000000ffffa0a224 */ /* 0x000fe200078e0aa0 */
[----:B------:R-:W-:Y:S01]  /*6840*/  ISETP.GT.U32.AND P2, PT, R3, R157, PT ;  /* 0x0000009d0300720c */ /* 0x000fe20003f44070 */
[----:B------:R-:W-:Y:S01]  /*6850*/  @!P5 IMAD.IADD R159, R159, 0x1, -R3 ;  /* 0x000000019f9fd824 */ /* 0x000fe200078e0a03 */
[----:B------:R-:W-:Y:S01]  /*6860*/  ISETP.GT.U32.AND P6, PT, R3, R158, PT ;  /* 0x0000009e0300720c */ /* 0x000fe20003fc4070 */
[----:B------:R-:W-:Y:S01]  /*6870*/  IMAD.HI.U32 R0, R251, R10, RZ ;  /* 0x0000000afb007227 */ /* 0x000fe200078e00ff */
[----:B------:R-:W-:-:S03]  /*6880*/  ISETP.GT.U32.AND P5, PT, R3, R156, PT ;  /* 0x0000009c0300720c */ /* 0x000fc60003fa4070 */
[----:B------:R-:W-:Y:S02]  /*6890*/  IMAD.MOV R0, RZ, RZ, -R0 ;  /* 0x000000ffff007224 */ /* 0x000fe400078e0a00 */
[----:B------:R-:W-:Y:S02]  /*68a0*/  VIADD R5, R2, 0x87 ;  /* 0x0000008702057836 */ /* 0x000fe40000000000 */
[----:B------:R-:W-:Y:S01]  /*68b0*/  IMAD R155, R3, R0, R10 ;  /* 0x00000000039b7224 */ /* 0x000fe200078e020a */
[----:B------:R-:W-:Y:S01]  /*68c0*/  IABS R10, R12 ;  /* 0x0000000c000a7213 */ /* 0x000fe20000000000 */
[--C-:B------:R-:W-:Y:S01]  /*68d0*/  @!P2 IMAD.IADD R157, R157, 0x1, -R3.reuse ;  /* 0x000000019d9da824 */ /* 0x100fe200078e0a03 */
[----:B------:R-:W-:Y:S01]  /*68e0*/  IABS R154, R5 ;  /* 0x00000005009a7213 */ /* 0x000fe20000000000 */
[--C-:B------:R-:W-:Y:S01]  /*68f0*/  @!P6 IMAD.IADD R158, R158, 0x1, -R3.reuse ;  /* 0x000000019e9ee824 */ /* 0x100fe200078e0a03 */
[C---:B------:R-:W-:Y:S01]  /*6900*/  ISETP.GT.U32.AND P6, PT, R3.reuse, R155, PT ;  /* 0x0000009b0300720c */ /* 0x040fe20003fc4070 */
[----:B------:R-:W-:Y:S01]  /*6910*/  @!P5 IMAD.IADD R156, R156, 0x1, -R3 ;  /* 0x000000019c9cd824 */ /* 0x000fe200078e0a03 */
[----:B------:R-:W-:Y:S01]  /*6920*/  ISETP.GT.U32.AND P5, PT, R3, R157, PT ;  /* 0x0000009d0300720c */ /* 0x000fe20003fa4070 */
[----:B------:R-:W-:Y:S01]  /*6930*/  IMAD.HI.U32 R0, R251, R154, RZ ;  /* 0x0000009afb007227 */ /* 0x000fe200078e00ff */
[----:B------:R-:W-:-:S03]  /*6940*/  ISETP.GE.AND P2, PT, R9, RZ, PT ;  /* 0x000000ff0900720c */ /* 0x000fc60003f46270 */
[----:B------:R-:W-:Y:S02]  /*6950*/  IMAD.MOV R0, RZ, RZ, -R0 ;  /* 0x000000ffff007224 */ /* 0x000fe400078e0a00 */
[----:B------:R-:W-:-:S04]  /*6960*/  IMAD.HI.U32 R4, R251, R8, RZ ;  /* 0x00000008fb047227 */ /* 0x000fc800078e00ff */
[----:B------:R-:W-:Y:S02]  /*6970*/  IMAD R154, R3, R0, R154 ;  /* 0x00000000039a7224 */ /* 0x000fe400078e029a */
[--C-:B------:R-:W-:Y:S01]  /*6980*/  @!P6 IMAD.IADD R155, R155, 0x1, -R3.reuse ;  /* 0x000000019b9be824 */ /* 0x100fe200078e0a03 */
[----:B------:R-:W-:Y:S01]  /*6990*/  ISETP.GT.U32.AND P6, PT, R3, R156, PT ;  /* 0x0000009c0300720c */ /* 0x000fe20003fc4070 */
[----:B------:R-:W-:Y:S01]  /*69a0*/  @!P5 IMAD.IADD R157, R157, 0x1, -R3 ;  /* 0x000000019d9dd824 */ /* 0x000fe200078e0a03 */
[C---:B------:R-:W-:Y:S01]  /*69b0*/  ISETP.GT.U32.AND P5, PT, R3.reuse, R154, PT ;  /* 0x0000009a0300720c */ /* 0x040fe20003fa4070 */
[----:B------:R-:W-:Y:S02]  /*69c0*/  IMAD.MOV R4, RZ, RZ, -R4 ;  /* 0x000000ffff047224 */ /* 0x000fe400078e0a04 */
[----:B------:R-:W-:Y:S02]  /*69d0*/  VIADD R11, R2, 0x89 ;  /* 0x00000089020b7836 */ /* 0x000fe40000000000 */
[----:B------:R-:W-:-:S02]  /*69e0*/  IMAD R153, R3, R4, R8 ;  /* 0x0000000403997224 */ /* 0x000fc400078e0208 */
[----:B------:R-:W-:Y:S01]  /*69f0*/  IMAD.HI.U32 R4, R251, R10, RZ ;  /* 0x0000000afb047227 */ /* 0x000fe200078e00ff */
[----:B------:R-:W-:-:S03]  /*6a00*/  IABS R152, R11 ;  /* 0x0000000b00987213 */ /* 0x000fc60000000000 */
[----:B------:R-:W-:Y:S01]  /*6a10*/  @!P1 IMAD.MOV R159, RZ, RZ, -R159 ;  /* 0x000000ffff9f9224 */ /* 0x000fe200078e0a9f */
[C---:B------:R-:W-:Y:S01]  /*6a20*/  ISETP.GT.U32.AND P1, PT, R3.reuse, R155, PT ;  /* 0x0000009b0300720c */ /* 0x040fe20003f24070 */
[----:B------:R-:W-:Y:S02]  /*6a30*/  IMAD.MOV R4, RZ, RZ, -R4 ;  /* 0x000000ffff047224 */ /* 0x000fe400078e0a04 */
[--C-:B------:R-:W-:Y:S01]  /*6a40*/  @!P6 IMAD.IADD R156, R156, 0x1, -R3.reuse ;  /* 0x000000019c9ce824 */ /* 0x100fe200078e0a03 */
[C---:B------:R-:W-:Y:S01]  /*6a50*/  ISETP.GT.U32.AND P6, PT, R3.reuse, R153, PT ;  /* 0x000000990300720c */ /* 0x040fe20003fc4070 */
[----:B------:R-:W-:Y:S02]  /*6a60*/  IMAD R151, R3, R4, R10 ;  /* 0x0000000403977224 */ /* 0x000fe400078e020a */
[----:B------:R-:W-:Y:S02]  /*6a70*/  @!P5 IMAD.IADD R154, R154, 0x1, -R3 ;  /* 0x000000019a9ad824 */ /* 0x000fe400078e0a03 */
[----:B------:R-:W-:Y:S01]  /*6a80*/  @!P3 IMAD.MOV R158, RZ, RZ, -R158 ;  /* 0x000000ffff9eb224 */ /* 0x000fe200078e0a9e */
[----:B------:R-:W-:Y:S01]  /*6a90*/  ISETP.GE.AND P3, PT, R5, RZ, PT ;  /* 0x000000ff0500720c */ /* 0x000fe20003f66270 */
[----:B------:R-:W-:-:S04]  /*6aa0*/  IMAD.HI.U32 R0, R251, R152, RZ ;  /* 0x00000098fb007227 */ /* 0x000fc800078e00ff */
[----:B------:R-:W-:Y:S01]  /*6ab0*/  VIADD R5, R2, 0x8b ;  /* 0x0000008b02057836 */ /* 0x000fe20000000000 */
[----:B------:R-:W-:Y:S01]  /*6ac0*/  IADD3 R0, -R0, RZ, RZ ;  /* 0x000000ff00007210 */ /* 0x000fe20007ffe1ff */
[----:B------:R-:W-:Y:S01]  /*6ad0*/  @!P0 IMAD.MOV R157, RZ, RZ, -R157 ;  /* 0x000000ffff9d8224 */ /* 0x000fe200078e0a9d */
[C---:B------:R-:W-:Y:S01]  /*6ae0*/  ISETP.GT.U32.AND P0, PT, R3.reuse, R154, PT ;  /* 0x0000009a0300720c */ /* 0x040fe20003f04070 */
[----:B------:R-:W-:Y:S01]  /*6af0*/  @!P4 IMAD.MOV R156, RZ, RZ, -R156 ;  /* 0x000000ffff9cc224 */ /* 0x000fe200078e0a9c */
[----:B------:R-:W-:Y:S01]  /*6b00*/  ISETP.GT.U32.AND P4, PT, R3, R151, PT ;  /* 0x000000970300720c */ /* 0x000fe20003f84070 */
[----:B------:R-:W-:Y:S01]  /*6b10*/  @!P1 IMAD.IADD R155, R155, 0x1, -R3 ;  /* 0x000000019b9b9824 */ /* 0x000fe200078e0a03 */
[----:B------:R-:W-:Y:S01]  /*6b20*/  IABS R150, R5 ;  /* 0x0000000500967213 */ /* 0x000fe20000000000 */
[----:B------:R-:W-:Y:S01]  /*6b30*/  IMAD R152, R3, R0, R152 ;  /* 0x0000000003987224 */ /* 0x000fe200078e0298 */
[----:B------:R-:W-:Y:S01]  /*6b40*/  ISETP.GE.AND P1, PT, R7, RZ, PT ;  /* 0x000000ff0700720c */ /* 0x000fe20003f26270 */
[----:B------:R-:W-:-:S02]  /*6b50*/  VIADD R7, R2, 0x8c ;  /* 0x0000008c02077836 */ /* 0x000fc40000000000 */
[----:B------:R-:W-:Y:S01]  /*6b60*/  IMAD.HI.U32 R0, R251, R150, RZ ;  /* 0x00000096fb007227 */ /* 0x000fe200078e00ff */
[----:B------:R-:W-:Y:S02]  /*6b70*/  ISETP.GT.U32.AND P5, PT, R3, R152, PT ;  /* 0x000000980300720c */ /* 0x000fe40003fa4070 */
[----:B------:R-:W-:Y:S01]  /*6b80*/  IABS R4, R7 ;  /* 0x0000000700047213 */ /* 0x000fe20000000000 */
[--C-:B------:R-:W-:Y:S02]  /*6b90*/  @!P6 IMAD.IADD R153, R153, 0x1, -R3.reuse ;  /* 0x000000019999e824 */ /* 0x100fe400078e0a03 */
[----:B------:R-:W-:Y:S02]  /*6ba0*/  IMAD.MOV R0, RZ, RZ, -R0 ;  /* 0x000000ffff007224 */ /* 0x000fe400078e0a00 */
[--C-:B------:R-:W-:Y:S01]  /*6bb0*/  @!P0 IMAD.IADD R154, R154, 0x1, -R3.reuse ;  /* 0x000000019a9a8824 */ /* 0x100fe200078e0a03 */
[----:B------:R-:W-:Y:S01]  /*6bc0*/  ISETP.GT.U32.AND P6, PT, R3, R153, PT ;  /* 0x000000990300720c */ /* 0x000fe20003fc4070 */
[----:B------:R-:W-:Y:S01]  /*6bd0*/  @!P4 IMAD.IADD R151, R151, 0x1, -R3 ;  /* 0x000000019797c824 */ /* 0x000fe200078e0a03 */
[----:B------:R-:W-:Y:S01]  /*6be0*/  ISETP.GE.AND P0, PT, R12, RZ, PT ;  /* 0x000000ff0c00720c */ /* 0x000fe20003f06270 */
[----:B------:R-:W-:Y:S01]  /*6bf0*/  IMAD R150, R3, R0, R150 ;  /* 0x0000000003967224 */ /* 0x000fe200078e0296 */
[----:B------:R-:W-:Y:S01]  /*6c00*/  ISETP.GE.AND P4, PT, R5, RZ, PT ;  /* 0x000000ff0500720c */ /* 0x000fe20003f86270 */
[----:B------:R-:W-:-:S04]  /*6c10*/  IMAD.HI.U32 R0, R251, R4, RZ ;  /* 0x00000004fb007227 */ /* 0x000fc800078e00ff */
[----:B------:R-:W-:Y:S01]  /*6c20*/  @!P3 IMAD.MOV R154, RZ, RZ, -R154 ;  /* 0x000000ffff9ab224 */ /* 0x000fe200078e0a9a */
[----:B------:R-:W-:Y:S01]  /*6c30*/  ISETP.GT.U32.AND P3, PT, R3, R151, PT ;  /* 0x000000970300720c */ /* 0x000fe20003f64070 */
[--C-:B------:R-:W-:Y:S01]  /*6c40*/  @!P5 IMAD.IADD R152, R152, 0x1, -R3.reuse ;  /* 0x000000019898d824 */ /* 0x100fe200078e0a03 */
[----:B------:R-:W-:Y:S01]  /*6c50*/  IADD3 R0, -R0, RZ, RZ ;  /* 0x000000ff00007210 */ /* 0x000fe20007ffe1ff */
[----:B------:R-:W-:Y:S01]  /*6c60*/  @!P6 IMAD.IADD R153, R153, 0x1, -R3 ;  /* 0x000000019999e824 */ /* 0x000fe200078e0a03 */
[C---:B------:R-:W-:Y:S01]  /*6c70*/  ISETP.GT.U32.AND P6, PT, R3.reuse, R150, PT ;  /* 0x000000960300720c */ /* 0x040fe20003fc4070 */
[----:B------:R-:W-:Y:S01]  /*6c80*/  @!P2 IMAD.MOV R155, RZ, RZ, -R155 ;  /* 0x000000ffff9ba224 */ /* 0x000fe200078e0a9b */
[C---:B------:R-:W-:Y:S01]  /*6c90*/  ISETP.GT.U32.AND P5, PT, R3.reuse, R152, PT ;  /* 0x000000980300720c */ /* 0x040fe20003fa4070 */
[----:B------:R-:W-:Y:S01]  /*6ca0*/  IMAD R149, R3, R0, R4 ;  /* 0x0000000003957224 */ /* 0x000fe200078e0204 */
[----:B------:R-:W-:Y:S01]  /*6cb0*/  ISETP.GE.AND P2, PT, R11, RZ, PT ;  /* 0x000000ff0b00720c */ /* 0x000fe20003f46270 */
[----:B------:R-:W-:-:S02]  /*6cc0*/  VIADD R0, R2, 0x8d ;  /* 0x0000008d02007836 */ /* 0x000fc40000000000 */
[C---:B------:R-:W-:Y:S02]  /*6cd0*/  VIADD R5, R2.reuse, 0x8f ;  /* 0x0000008f02057836 */ /* 0x040fe40000000000 */
[--C-:B------:R-:W-:Y:S01]  /*6ce0*/  @!P3 IMAD.IADD R151, R151, 0x1, -R3.reuse ;  /* 0x000000019797b824 */ /* 0x100fe200078e0a03 */
[----:B------:R-:W-:Y:S01]  /*6cf0*/  ISETP.GT.U32.AND P3, PT, R3, R149, PT ;  /* 0x000000950300720c */ /* 0x000fe20003f64070 */
[----:B------:R-:W-:Y:S01]  /*6d00*/  VIADD R4, R2, 0x8e ;  /* 0x0000008e02047836 */ /* 0x000fe20000000000 */
[----:B------:R-:W-:Y:S01]  /*6d10*/  IABS R148, R0 ;  /* 0x0000000000947213 */ /* 0x000fe20000000000 */
[--C-:B------:R-:W-:Y:S01]  /*6d20*/  @!P6 IMAD.IADD R150, R150, 0x1, -R3.reuse ;  /* 0x000000019696e824 */ /* 0x100fe200078e0a03 */
[----:B------:R-:W-:Y:S01]  /*6d30*/  IABS R146, R5 ;  /* 0x0000000500927213 */ /* 0x000fe20000000000 */
[----:B------:R-:W-:Y:S01]  /*6d40*/  @!P5 IMAD.IADD R152, R152, 0x1, -R3 ;  /* 0x000000019898d824 */ /* 0x000fe200078e0a03 */
[----:B------:R-:W-:Y:S01]  /*6d50*/  ISETP.GE.AND P5, PT, R7, RZ, PT ;  /* 0x000000ff0700720c */ /* 0x000fe20003fa6270 */
[----:B------:R-:W-:Y:S01]  /*6d60*/  @!P1 IMAD.MOV R153, RZ, RZ, -R153 ;  /* 0x000000ffff999224 */ /* 0x000fe200078e0a99 */
[----:B------:R-:W-:Y:S01]  /*6d70*/  ISETP.GT.U32.AND P6, PT, R3, R150, PT ;  /* 0x000000960300720c */ /* 0x000fe20003fc4070 */
[----:B------:R-:W-:Y:S01]  /*6d80*/  @!P2 IMAD.MOV R152, RZ, RZ, -R152 ;  /* 0x000000ffff98a224 */ /* 0x000fe200078e0a98 */
[----:B------:R-:W-:Y:S01]  /*6d90*/  ISETP.GE.AND P1, PT, R0, RZ, PT ;  /* 0x000000ff0000720c */ /* 0x000fe20003f26270 */
[----:B------:R-:W-:Y:S01]  /*6da0*/  IMAD.HI.U32 R0, R251, R148, RZ ;  /* 0x00000094fb007227 */ /* 0x000fe200078e00ff */
[----:B------:R-:W-:-:S02]  /*6db0*/  ISETP.GE.AND P2, PT, R4, RZ, PT ;  /* 0x000000ff0400720c */ /* 0x000fc40003f46270 */
[----:B------:R-:W-:Y:S01]  /*6dc0*/  IABS R8, R4 ;  /* 0x0000000400087213 */ /* 0x000fe20000000000 */
[----:B------:R-:W-:Y:S02]  /*6dd0*/  @!P3 IMAD.IADD R149, R149, 0x1, -R3 ;  /* 0x000000019595b824 */ /* 0x000fe400078e0a03 */
[----:B------:R-:W-:Y:S01]  /*6de0*/  @!P0 IMAD.MOV R151, RZ, RZ, -R151 ;  /* 0x000000ffff978224 */ /* 0x000fe200078e0a97 */
[----:B------:R-:W-:Y:S01]  /*6df0*/  ISETP.GE.AND P0, PT, R5, RZ, PT ;  /* 0x000000ff0500720c */ /* 0x000fe20003f06270 */
[----:B------:R-:W-:Y:S01]  /*6e00*/  IMAD.MOV R5, RZ, RZ, -R0 ;  /* 0x000000ffff057224 */ /* 0x000fe200078e0a00 */
[----:B------:R-:W-:Y:S01]  /*6e10*/  ISETP.GT.U32.AND P3, PT, R3, R149, PT ;  /* 0x000000950300720c */ /* 0x000fe20003f64070 */
[----:B------:R-:W-:-:S04]  /*6e20*/  IMAD.HI.U32 R4, R251, R146, RZ ;  /* 0x00000092fb047227 */ /* 0x000fc800078e00ff */
[--C-:B------:R-:W-:Y:S02]  /*6e30*/  @!P6 IMAD.IADD R150, R150, 0x1, -R3.reuse ;  /* 0x000000019696e824 */ /* 0x100fe400078e0a03 */
[C---:B------:R-:W-:Y:S02]  /*6e40*/  IMAD R148, R3.reuse, R5, R148 ;  /* 0x0000000503947224 */ /* 0x040fe400078e0294 */
[----:B------:R-:W-:Y:S02]  /*6e50*/  IMAD.MOV R4, RZ, RZ, -R4 ;  /* 0x000000ffff047224 */ /* 0x000fe400078e0a04 */
[----:B------:R-:W-:Y:S01]  /*6e60*/  @!P4 IMAD.MOV R150, RZ, RZ, -R150 ;  /* 0x000000ffff96c224 */ /* 0x000fe200078e0a96 */
[----:B------:R-:W-:Y:S01]  /*6e70*/  ISETP.GT.U32.AND P4, PT, R3, R148, PT ;  /* 0x000000940300720c */ /* 0x000fe20003f84070 */
[----:B------:R-:W-:Y:S02]  /*6e80*/  @!P3 IMAD.IADD R149, R149, 0x1, -R3 ;  /* 0x000000019595b824 */ /* 0x000fe400078e0a03 */
[----:B------:R-:W-:-:S02]  /*6e90*/  IMAD R146, R3, R4, R146 ;  /* 0x0000000403927224 */ /* 0x000fc400078e0292 */
[----:B------:R-:W-:-:S04]  /*6ea0*/  IMAD.HI.U32 R0, R251, R8, RZ ;  /* 0x00000008fb007227 */ /* 0x000fc800078e00ff */
[----:B------:R-:W-:Y:S01]  /*6eb0*/  @!P5 IMAD.MOV R149, RZ, RZ, -R149 ;  /* 0x000000ffff95d224 */ /* 0x000fe200078e0a95 */
[C---:B------:R-:W-:Y:S01]  /*6ec0*/  ISETP.GT.U32.AND P5, PT, R3.reuse, R146, PT ;  /* 0x000000920300720c */ /* 0x040fe20003fa4070 */
[----:B------:R-:W-:Y:S01]  /*6ed0*/  VIADD R7, R2, 0x90 ;  /* 0x0000009002077836 */ /* 0x000fe20000000000 */
[----:B------:R-:W-:Y:S01]  /*6ee0*/  IADD3 R147, -R0, RZ, RZ ;  /* 0x000000ff00937210 */ /* 0x000fe20007ffe1ff */
[----:B------:R-:W-:Y:S02]  /*6ef0*/  VIADD R9, R2, 0x92 ;  /* 0x0000009202097836 */ /* 0x000fe40000000000 */
[----:B------:R-:W-:Y:S01]  /*6f00*/  @!P4 IMAD.IADD R148, R148, 0x1, -R3 ;  /* 0x000000019494c824 */ /* 0x000fe200078e0a03 */
[----:B------:R-:W-:Y:S01]  /*6f10*/  IABS R10, R7 ;  /* 0x00000007000a7213 */ /* 0x000fe20000000000 */
[C---:B------:R-:W-:Y:S01]  /*6f20*/  IMAD R147, R3.reuse, R147, R8 ;  /* 0x0000009303937224 */ /* 0x040fe200078e0208 */
[----:B------:R-:W-:Y:S01]  /*6f30*/  IABS R8, R9 ;  /* 0x0000000900087213 */ /* 0x000fe20000000000 */
[----:B------:R-:W-:Y:S01]  /*6f40*/  VIADD R11, R2, 0x94 ;  /* 0x00000094020b7836 */ /* 0x000fe20000000000 */
[----:B------:R-:W-:Y:S01]  /*6f50*/  ISETP.GT.U32.AND P4, PT, R3, R148, PT ;  /* 0x000000940300720c */ /* 0x000fe20003f84070 */
[----:B------:R-:W-:Y:S01]  /*6f60*/  IMAD.HI.U32 R0, R251, R10, RZ ;  /* 0x0000000afb007227 */ /* 0x000fe200078e00ff */
[----:B------:R-:W-:-:S02]  /*6f70*/  ISETP.GT.U32.AND P3, PT, R3, R147, PT ;  /* 0x000000930300720c */ /* 0x000fc40003f64070 */
[----:B------:R-:W-:Y:S01]  /*6f80*/  ISETP.GE.AND P6, PT, R7, RZ, PT ;  /* 0x000000ff0700720c */ /* 0x000fe20003fc6270 */
[----:B------:R-:W-:Y:S01]  /*6f90*/  @!P5 IMAD.IADD R146, R146, 0x1, -R3 ;  /* 0x000000019292d824 */ /* 0x000fe200078e0a03 */
[----:B------:R-:W-:Y:S01]  /*6fa0*/  IABS R5, R11 ;  /* 0x0000000b00057213 */ /* 0x000fe20000000000 */
[----:B------:R-:W-:Y:S02]  /*6fb0*/  IMAD.MOV R0, RZ, RZ, -R0 ;  /* 0x000000ffff007224 */ /* 0x000fe400078e0a00 */
[----:B------:R-:W-:Y:S01]  /*6fc0*/  IMAD.HI.U32 R4, R251, R8, RZ ;  /* 0x00000008fb047227 */ /* 0x000fe200078e00ff */
[----:B------:R-:W-:-:S03]  /*6fd0*/  ISETP.GT.U32.AND P5, PT, R3, R146, PT ;  /* 0x000000920300720c */ /* 0x000fc60003fa4070 */
[----:B------:R-:W-:Y:S01]  /*6fe0*/  VIADD R7, R2, 0x91 ;  /* 0x0000009102077836 */ /* 0x000fe20000000000 */
[----:B------:R-:W-:Y:S01]  /*6ff0*/  @!P4 IADD3 R148, R148, -R3, RZ ;  /* 0x800000039494c210 */ /* 0x000fe20007ffe0ff */
[----:B------:R-:W-:Y:S02]  /*7000*/  IMAD R145, R3, R0, R10 ;  /* 0x0000000003917224 */ /* 0x000fe400078e020a */
[----:B------:R-:W-:Y:S01]  /*7010*/  IMAD.MOV R4, RZ, RZ, -R4 ;  /* 0x000000ffff047224 */ /* 0x000fe200078e0a04 */
[----:B------:R-:W-:Y:S01]  /*7020*/  IABS R144, R7 ;  /* 0x0000000700907213 */ /* 0x000fe20000000000 */
[--C-:B------:R-:W-:Y:S01]  /*7030*/  @!P3 IMAD.IADD R147, R147, 0x1, -R3.reuse ;  /* 0x000000019393b824 */ /* 0x100fe200078e0a03 */
[C---:B------:R-:W-:Y:S01]  /*7040*/  ISETP.GT.U32.AND P4, PT, R3.reuse, R145, PT ;  /* 0x000000910300720c */ /* 0x040fe20003f84070 */
[C---:B------:R-:W-:Y:S02]  /*7050*/  IMAD R143, R3.reuse, R4, R8 ;  /* 0x00000004038f7224 */ /* 0x040fe400078e0208 */
[----:B------:R-:W-:Y:S01]  /*7060*/  @!P5 IMAD.IADD R146, R146, 0x1, -R3 ;  /* 0x000000019292d824 */ /* 0x000fe200078e0a03 */
[C---:B------:R-:W-:Y:S01]  /*7070*/  ISETP.GT.U32.AND P3, PT, R3.reuse, R147, PT ;  /* 0x000000930300720c */ /* 0x040fe20003f64070 */
[----:B------:R-:W-:Y:S01]  /*7080*/  VIADD R10, R2, 0x93 ;  /* 0x00000093020a7836 */ /* 0x000fe20000000000 */
[----:B------:R-:W-:Y:S01]  /*7090*/  ISETP.GT.U32.AND P5, PT, R3, R143, PT ;  /* 0x0000008f0300720c */ /* 0x000fe20003fa4070 */
[----:B------:R-:W-:-:S03]  /*70a0*/  IMAD.HI.U32 R0, R251, R144, RZ ;  /* 0x00000090fb007227 */ /* 0x000fc600078e00ff */
[----:B------:R-:W-:Y:S01]  /*70b0*/  IABS R142, R10 ;  /* 0x0000000a008e7213 */ /* 0x000fe20000000000 */
[----:B------:R-:W-:Y:S02]  /*70c0*/  IMAD.MOV R0, RZ, RZ, -R0 ;  /* 0x000000ffff007224 */ /* 0x000fe400078e0a00 */
[----:B------:R-:W-:Y:S02]  /*70d0*/  IMAD.MOV.U32 R8, RZ, RZ, R5 ;  /* 0x000000ffff087224 */ /* 0x000fe400078e0005 */
[----:B------:R-:W-:Y:S02]  /*70e0*/  IMAD R144, R3, R0, R144 ;  /* 0x0000000003907224 */ /* 0x000fe400078e0290 */
[----:B------:R-:W-:Y:S02]  /*70f0*/  VIADD R5, R2, 0x95 ;  /* 0x0000009502057836 */ /* 0x000fe40000000000 */
[----:B------:R-:W-:Y:S01]  /*7100*/  @!P4 IMAD.IADD R145, R145, 0x1, -R3 ;  /* 0x000000019191c824 */ /* 0x000fe200078e0a03 */
[----:B------:R-:W-:Y:S01]  /*7110*/  ISETP.GE.AND P4, PT, R7, RZ, PT ;  /* 0x000000ff0700720c */ /* 0x000fe20003f86270 */
[----:B------:R-:W-:Y:S01]  /*7120*/  IMAD.HI.U32 R0, R251, R142, RZ ;  /* 0x0000008efb007227 */ /* 0x000fe200078e00ff */
[----:B------:R-:W-:-:S02]  /*7130*/  IABS R140, R5 ;  /* 0x00000005008c7213 */ /* 0x000fc40000000000 */
[----:B------:R-:W-:Y:S01]  /*7140*/  IADD3 R7, R2, 0x96, RZ ;  /* 0x0000009602077810 */ /* 0x000fe20007ffe0ff */
[--C-:B------:R-:W-:Y:S01]  /*7150*/  @!P3 IMAD.IADD R147, R147, 0x1, -R3.reuse ;  /* 0x000000019393b824 */ /* 0x100fe200078e0a03 */
[C---:B------:R-:W-:Y:S01]  /*7160*/  ISETP.GT.U32.AND P3, PT, R3.reuse, R144, PT ;  /* 0x000000900300720c */ /* 0x040fe20003f64070 */
[----:B------:R-:W-:Y:S01]  /*7170*/  @!P1 IMAD.MOV R148, RZ, RZ, -R148 ;  /* 0x000000ffff949224 */ /* 0x000fe200078e0a94 */
[----:B------:R-:W-:Y:S01]  /*7180*/  ISETP.GT.U32.AND P1, PT, R3, R145, PT ;  /* 0x000000910300720c */ /* 0x000fe20003f24070 */
[----:B------:R-:W-:Y:S02]  /*7190*/  @!P5 IMAD.IADD R143, R143, 0x1, -R3 ;  /* 0x000000018f8fd824 */ /* 0x000fe400078e0a03 */
[----:B------:R-:W-:Y:S02]  /*71a0*/  IMAD.MOV R0, RZ, RZ, -R0 ;  /* 0x000000ffff007224 */ /* 0x000fe400078e0a00 */
[----:B------:R-:W-:Y:S01]  /*71b0*/  IMAD.HI.U32 R4, R251, R8, RZ ;  /* 0x00000008fb047227 */ /* 0x000fe200078e00ff */
[----:B------:R-:W-:-:S03]  /*71c0*/  ISETP.GT.U32.AND P5, PT, R3, R143, PT ;  /* 0x0000008f0300720c */ /* 0x000fc60003fa4070 */
[----:B------:R-:W-:Y:S02]  /*71d0*/  IMAD R142, R3, R0, R142 ;  /* 0x00000000038e7224 */ /* 0x000fe400078e028e */
[----:B------:R-:W-:-:S04]  /*71e0*/  IMAD.HI.U32 R0, R251, R140, RZ ;  /* 0x0000008cfb007227 */ /* 0x000fc800078e00ff */
[----:B------:R-:W-:Y:S02]  /*71f0*/  IMAD.MOV R4, RZ, RZ, -R4 ;  /* 0x000000ffff047224 */ /* 0x000fe400078e0a04 */
[----:B------:R-:W-:Y:S02]  /*7200*/  IMAD.MOV R0, RZ, RZ, -R0 ;  /* 0x000000ffff007224 */ /* 0x000fe400078e0a00 */
[--C-:B------:R-:W-:Y:S01]  /*7210*/  @!P3 IMAD.IADD R144, R144, 0x1, -R3.reuse ;  /* 0x000000019090b824 */ /* 0x100fe200078e0a03 */
[----:B------:R-:W-:Y:S01]  /*7220*/  ISETP.GE.AND P3, PT, R9, RZ, PT ;  /* 0x000000ff0900720c */ /* 0x000fe20003f66270 */
[----:B------:R-:W-:Y:S01]  /*7230*/  IMAD R141, R3, R4, R8 ;  /* 0x00000004038d7224 */ /* 0x000fe200078e0208 */
[----:B------:R-:W-:Y:S01]  /*7240*/  IABS R4, R7 ;  /* 0x0000000700047213 */ /* 0x000fe20000000000 */
[----:B------:R-:W-:Y:S01]  /*7250*/  @!P1 IMAD.IADD R145, R145, 0x1, -R3 ;  /* 0x0000000191919824 */ /* 0x000fe200078e0a03 */
[C---:B------:R-:W-:Y:S01]  /*7260*/  ISETP.GT.U32.AND P1, PT, R3.reuse, R142, PT ;  /* 0x0000008e0300720c */ /* 0x040fe20003f24070 */
[----:B------:R-:W-:-:S02]  /*7270*/  IMAD R140, R3, R0, R140 ;  /* 0x00000000038c7224 */ /* 0x000fc400078e028c */
[----:B------:R-:W-:Y:S01]  /*7280*/  @!P2 IMAD.MOV R147, RZ, RZ, -R147 ;  /* 0x000000ffff93a224 */ /* 0x000fe200078e0a93 */
[C---:B------:R-:W-:Y:S01]  /*7290*/  ISETP.GT.U32.AND P2, PT, R3.reuse, R144, PT ;  /* 0x000000900300720c */ /* 0x040fe20003f44070 */
[----:B------:R-:W-:Y:S01]  /*72a0*/  @!P6 IMAD.MOV R145, RZ, RZ, -R145 ;  /* 0x000000ffff91e224 */ /* 0x000fe200078e0a91 */
[----:B------:R-:W-:Y:S01]  /*72b0*/  ISETP.GT.U32.AND P6, PT, R3, R141, PT ;  /* 0x0000008d0300720c */ /* 0x000fe20003fc4070 */
[----:B------:R-:W-:Y:S01]  /*72c0*/  @!P5 IMAD.IADD R143, R143, 0x1, -R3 ;  /* 0x000000018f8fd824 */ /* 0x000fe200078e0a03 */
[----:B------:R-:W-:Y:S01]  /*72d0*/  ISETP.GT.U32.AND P5, PT, R3, R140, PT ;  /* 0x0000008c0300720c */ /* 0x000fe20003fa4070 */
[----:B------:R-:W-:Y:S02]  /*72e0*/  VIADD R9, R2, 0x97 ;  /* 0x0000009702097836 */ /* 0x000fe40000000000 */
[----:B------:R-:W-:-:S03]  /*72f0*/  IMAD.HI.U32 R0, R251, R4, RZ ;  /* 0x00000004fb007227 */ /* 0x000fc600078e00ff */
[----:B------:R-:W-:Y:S01]  /*7300*/  IABS R138, R9 ;  /* 0x00000009008a7213 */ /* 0x000fe20000000000 */
[--C-:B------:R-:W-:Y:S01]  /*7310*/  @!P1 IMAD.IADD R142, R142, 0x1, -R3.reuse ;  /* 0x000000018e8e9824 */ /* 0x100fe200078e0a03 */
[----:B------:R-:W-:Y:S01]  /*7320*/  ISETP.GE.AND P1, PT, R5, RZ, PT ;  /* 0x000000ff0500720c */ /* 0x000fe20003f26270 */
[--C-:B------:R-:W-:Y:S01]  /*7330*/  @!P2 IMAD.IADD R144, R144, 0x1, -R3.reuse ;  /* 0x000000019090a824 */ /* 0x100fe200078e0a03 */
[----:B------:R-:W-:Y:S01]  /*7340*/  ISETP.GE.AND P2, PT, R11, RZ, PT ;  /* 0x000000ff0b00720c */ /* 0x000fe20003f46270 */
[--C-:B------:R-:W-:Y:S01]  /*7350*/  @!P6 IMAD.IADD R141, R141, 0x1, -R3.reuse ;  /* 0x000000018d8de824 */ /* 0x100fe200078e0a03 */
[C---:B------:R-:W-:Y:S01]  /*7360*/  ISETP.GT.U32.AND P6, PT, R3.reuse, R142, PT ;  /* 0x0000008e0300720c */ /* 0x040fe20003fc4070 */
[----:B------:R-:W-:Y:S02]  /*7370*/  @!P5 IMAD.IADD R140, R140, 0x1, -R3 ;  /* 0x000000018c8cd824 */ /* 0x000fe400078e0a03 */
[----:B------:R-:W-:Y:S01]  /*7380*/  @!P4 IMAD.MOV R144, RZ, RZ, -R144 ;  /* 0x000000ffff90c224 */ /* 0x000fe200078e0a90 */
[C---:B------:R-:W-:Y:S01]  /*7390*/  ISETP.GT.U32.AND P5, PT, R3.reuse, R141, PT ;  /* 0x0000008d0300720c */ /* 0x040fe20003fa4070 */
[----:B------:R-:W-:Y:S01]  /*73a0*/  IMAD.MOV R139, RZ, RZ, -R0 ;  /* 0x000000ffff8b7224 */ /* 0x000fe200078e0a00 */
[----:B------:R-:W-:Y:S01]  /*73b0*/  ISETP.GT.U32.AND P4, PT, R3, R140, PT ;  /* 0x0000008c0300720c */ /* 0x000fe20003f84070 */
[----:B------:R-:W-:-:S04]  /*73c0*/  IMAD.HI.U32 R0, R251, R138, RZ ;  /* 0x0000008afb007227 */ /* 0x000fc800078e00ff */
[C---:B------:R-:W-:Y:S02]  /*73d0*/  IMAD R139, R3.reuse, R139, R4 ;  /* 0x0000008b038b7224 */ /* 0x040fe400078e0204 */
[----:B------:R-:W-:Y:S02]  /*73e0*/  IMAD.MOV R0, RZ, RZ, -R0 ;  /* 0x000000ffff007224 */ /* 0x000fe400078e0a00 */
[----:B------:R-:W-:Y:S02]  /*73f0*/  VIADD R5, R2, 0x98 ;  /* 0x0000009802057836 */ /* 0x000fe40000000000 */
[--C-:B------:R-:W-:Y:S01]  /*7400*/  @!P6 IMAD.IADD R142, R142, 0x1, -R3.reuse ;  /* 0x000000018e8ee824 */ /* 0x100fe200078e0a03 */
[C---:B------:R-:W-:Y:S01]  /*7410*/  ISETP.GT.U32.AND P6, PT, R3.reuse, R139, PT ;  /* 0x0000008b0300720c */ /* 0x040fe20003fc4070 */
[----:B------:R-:W-:Y:S01]  /*7420*/  IMAD R138, R3, R0, R138 ;  /* 0x00000000038a7224 */ /* 0x000fe200078e028a */
[----:B------:R-:W-:Y:S01]  /*7430*/  @!P4 IADD3 R140, R140, -R3, RZ ;  /* 0x800000038c8cc210 */ /* 0x000fe20007ffe0ff */
[----:B------:R-:W-:Y:S01]  /*7440*/  @!P0 IMAD.MOV R146, RZ, RZ, -R146 ;  /* 0x000000ffff928224 */ /* 0x000fe200078e0a92 */
[----:B------:R-:W-:Y:S01]  /*7450*/  ISETP.GE.AND P0, PT, R10, RZ, PT ;  /* 0x000000ff0a00720c */ /* 0x000fe20003f06270 */
[----:B------:R-:W-:Y:S01]  /*7460*/  VIADD R10, R2, 0x99 ;  /* 0x00000099020a7836 */ /* 0x000fe20000000000 */
[----:B------:R-:W-:Y:S01]  /*7470*/  IABS R8, R5 ;  /* 0x0000000500087213 */ /* 0x000fe20000000000 */
[----:B------:R-:W-:Y:S01]  /*7480*/  @!P5 IMAD.IADD R141, R141, 0x1, -R3 ;  /* 0x000000018d8dd824 */ /* 0x000fe200078e0a03 */
[----:B------:R-:W-:Y:S01]  /*7490*/  ISETP.GT.U32.AND P4, PT, R3, R138, PT ;  /* 0x0000008a0300720c */ /* 0x000fe20003f84070 */
[----:B------:R-:W-:Y:S01]  /*74a0*/  @!P3 IMAD.MOV R143, RZ, RZ, -R143 ;  /* 0x000000ffff8fb224 */ /* 0x000fe200078e0a8f */
[----:B------:R-:W-:Y:S01]  /*74b0*/  IABS R136, R10 ;  /* 0x0000000a00887213 */ /* 0x000fe20000000000 */
[----:B------:R-:W-:Y:S01]  /*74c0*/  IMAD.HI.U32 R0, R251, R8, RZ ;  /* 0x00000008fb007227 */ /* 0x000fe200078e00ff */
[----:B------:R-:W-:-:S03]  /*74d0*/  ISETP.GE.AND P5, PT, R7, RZ, PT ;  /* 0x000000ff0700720c */ /* 0x000fc60003fa6270 */
[----:B------:R-:W-:-:S04]  /*74e0*/  IMAD.HI.U32 R4, R251, R136, RZ ;  /* 0x00000088fb047227 */ /* 0x000fc800078e00ff */
[C---:B------:R-:W-:Y:S02]  /*74f0*/  VIADD R7, R2.reuse, 0x9a ;  /* 0x0000009a02077836 */ /* 0x040fe40000000000 */
[----:B------:R-:W-:Y:S02]  /*7500*/  IMAD.MOV R0, RZ, RZ, -R0 ;  /* 0x000000ffff007224 */ /* 0x000fe400078e0a00 */
[--C-:B------:R-:W-:Y:S01]  /*7510*/  @!P6 IMAD.IADD R139, R139, 0x1, -R3.reuse ;  /* 0x000000018b8be824 */ /* 0x100fe200078e0a03 */
[----:B------:R-:W-:Y:S01]  /*7520*/  ISETP.GE.AND P6, PT, R9, RZ, PT ;  /* 0x000000ff0900720c */ /* 0x000fe20003fc6270 */
[----:B------:R-:W-:Y:S02]  /*7530*/  IMAD.MOV R4, RZ, RZ, -R4 ;  /* 0x000000ffff047224 */ /* 0x000fe400078e0a04 */
[----:B------:R-:W-:Y:S01]  /*7540*/  VIADD R9, R2, 0x9b ;  /* 0x0000009b02097836 */ /* 0x000fe20000000000 */
[C---:B------:R-:W-:Y:S01]  /*7550*/  ISETP.GT.U32.AND P3, PT, R3.reuse, R139, PT ;  /* 0x0000008b0300720c */ /* 0x040fe20003f64070 */
[C---:B------:R-:W-:Y:S01]  /*7560*/  IMAD R137, R3.reuse, R0, R8 ;  /* 0x0000000003897224 */ /* 0x040fe200078e0208 */
[----:B------:R-:W-:Y:S01]  /*7570*/  IABS R8, R7 ;  /* 0x0000000700087213 */ /* 0x000fe20000000000 */
[----:B------:R-:W-:Y:S01]  /*7580*/  @!P4 IMAD.IADD R138, R138, 0x1, -R3 ;  /* 0x000000018a8ac824 */ /* 0x000fe200078e0a03 */
[----:B------:R-:W-:Y:S01]  /*7590*/  IABS R134, R9 ;  /* 0x0000000900867213 */ /* 0x000fe20000000000 */
[----:B------:R-:W-:-:S02]  /*75a0*/  IMAD R136, R3, R4, R136 ;  /* 0x0000000403887224 */ /* 0x000fc400078e0288 */
[----:B------:R-:W-:Y:S01]  /*75b0*/  IMAD.HI.U32 R0, R251, R8, RZ ;  /* 0x00000008fb007227 */ /* 0x000fe200078e00ff */
[----:B------:R-:W-:-:S03]  /*75c0*/  ISETP.GT.U32.AND P4, PT, R3, R138, PT ;  /* 0x0000008a0300720c */ /* 0x000fc60003f84070 */
[----:B------:R-:W-:Y:S01]  /*75d0*/  @!P2 IMAD.MOV R141, RZ, RZ, -R141 ;  /* 0x000000ffff8da224 */ /* 0x000fe200078e0a8d */
[----:B------:R-:W-:Y:S01]  /*75e0*/  ISETP.GT.U32.AND P2, PT, R3, R136, PT ;  /* 0x000000880300720c */ /* 0x000fe20003f44070 */
[----:B------:R-:W-:-:S04]  /*75f0*/  IMAD.HI.U32 R4, R251, R134, RZ ;  /* 0x00000086fb047227 */ /* 0x000fc800078e00ff */
[----:B------:R-:W-:Y:S02]  /*7600*/  IMAD.MOV R0, RZ, RZ, -R0 ;  /* 0x000000ffff007224 */ /* 0x000fe400078e0a00 */
[----:B------:R-:W-:Y:S01]  /*7610*/  @!P0 IMAD.MOV R142, RZ, RZ, -R142 ;  /* 0x000000ffff8e8224 */ /* 0x000fe200078e0a8e */
[----:B------:R-:W-:Y:S01]  /*7620*/  ISETP.GT.U32.AND P0, PT, R3, R137, PT ;  /* 0x000000890300720c */ /* 0x000fe20003f04070 */
[--C-:B------:R-:W-:Y:S01]  /*7630*/  @!P3 IMAD.IADD R139, R139, 0x1, -R3.reuse ;  /* 0x000000018b8bb824 */ /* 0x100fe200078e0a03 */
[----:B------:R-:W-:Y:S01]  /*7640*/  ISETP.GE.AND P3, PT, R10, RZ, PT ;  /* 0x000000ff0a00720c */ /* 0x000fe20003f66270 */
[----:B------:R-:W-:Y:S02]  /*7650*/  IMAD.MOV R4, RZ, RZ, -R4 ;  /* 0x000000ffff047224 */ /* 0x000fe400078e0a04 */
[----:B------:R-:W-:Y:S02]  /*7660*/  IMAD R135, R3, R0, R8 ;  /* 0x0000000003877224 */ /* 0x000fe400078e0208 */
[----:B------:R-:W-:Y:S01]  /*7670*/  @!P4 IMAD.IADD R138, R138, 0x1, -R3 ;  /* 0x000000018a8ac824 */ /* 0x000fe200078e0a03 */
[----:B------:R-:W-:Y:S01]  /*7680*/  ISETP.GE.AND P4, PT, R7, RZ, PT ;  /* 0x000000ff0700720c */ /* 0x000fe20003f86270 */
[----:B------:R-:W-:-:S02]  /*7690*/  IMAD R134, R3, R4, R134 ;  /* 0x0000000403867224 */ /* 0x000fc400078e0286 */
[----:B------:R-:W-:Y:S01]  /*76a0*/  @!P5 IMAD.MOV R139, RZ, RZ, -R139 ;  /* 0x000000ffff8bd224 */ /* 0x000fe200078e0a8b */
[----:B------:R-:W-:Y:S01]  /*76b0*/  ISETP.GT.U32.AND P5, PT, R3, R135, PT ;  /* 0x000000870300720c */ /* 0x000fe20003fa4070 */
[--C-:B------:R-:W-:Y:S01]  /*76c0*/  @!P2 IMAD.IADD R136, R136, 0x1, -R3.reuse ;  /* 0x000000018888a824 */ /* 0x100fe200078e0a03 */
[----:B------:R-:W-:Y:S01]  /*76d0*/  @!P0 IADD3 R137, R137, -R3, RZ ;  /* 0x8000000389898210 */ /* 0x000fe20007ffe0ff */
[----:B------:R-:W-:Y:S01]  /*76e0*/  @!P6 IMAD.MOV R138, RZ, RZ, -R138 ;  /* 0x000000ffff8ae224 */ /* 0x000fe200078e0a8a */
[C---:B------:R-:W-:Y:S01]  /*76f0*/  ISETP.GT.U32.AND P6, PT, R3.reuse, R134, PT ;  /* 0x000000860300720c */ /* 0x040fe20003fc4070 */
[C---:B------:R-:W-:Y:S01]  /*7700*/  VIADD R4, R2.reuse, 0x9c ;  /* 0x0000009c02047836 */ /* 0x040fe20000000000 */
[C---:B------:R-:W-:Y:S01]  /*7710*/  ISETP.GT.U32.AND P2, PT, R3.reuse, R136, PT ;  /* 0x000000880300720c */ /* 0x040fe20003f44070 */
[C---:B------:R-:W-:Y:S01]  /*7720*/  VIADD R7, R2.reuse, 0x9d ;  /* 0x0000009d02077836 */ /* 0x040fe20000000000 */
[----:B------:R-:W-:Y:S01]  /*7730*/  ISETP.GT.U32.AND P0, PT, R3, R137, PT ;  /* 0x000000890300720c */ /* 0x000fe20003f04070 */
[----:B------:R-:W-:Y:S01]  /*7740*/  @!P1 IMAD.MOV R140, RZ, RZ, -R140 ;  /* 0x000000ffff8c9224 */ /* 0x000fe200078e0a8c */
[----:B------:R-:W-:Y:S01]  /*7750*/  IABS R8, R4 ;  /* 0x0000000400087213 */ /* 0x000fe20000000000 */
[----:B------:R-:W-:Y:S01]  /*7760*/  VIADD R11, R2, 0xa1 ;  /* 0x000000a1020b7836 */ /* 0x000fe20000000000 */
[----:B------:R-:W-:Y:S01]  /*7770*/  IABS R132, R7 ;  /* 0x0000000700847213 */ /* 0x000fe20000000000 */
[----:B------:R-:W-:Y:S01]  /*7780*/  @!P5 IMAD.IADD R135, R135, 0x1, -R3 ;  /* 0x000000018787d824 */ /* 0x000fe200078e0a03 */
[----:B------:R-:W-:Y:S01]  /*7790*/  ISETP.GE.AND P1, PT, R5, RZ, PT ;  /* 0x000000ff0500720c */ /* 0x000fe20003f26270 */
[----:B------:R-:W-:Y:S01]  /*77a0*/  IMAD.HI.U32 R0, R251, R8, RZ ;  /* 0x00000008fb007227 */ /* 0x000fe200078e00ff */
[----:B------:R-:W-:-:S02]  /*77b0*/  IABS R128, R11 ;  /* 0x0000000b00807213 */ /* 0x000fc40000000000 */
[----:B------:R-:W-:Y:S01]  /*77c0*/  ISETP.GT.U32.AND P5, PT, R3, R135, PT ;  /* 0x000000870300720c */ /* 0x000fe20003fa4070 */
[--C-:B------:R-:W-:Y:S02]  /*77d0*/  @!P6 IMAD.IADD R134, R134, 0x1, -R3.reuse ;  /* 0x000000018686e824 */ /* 0x100fe400078e0a03 */
[----:B------:R-:W-:Y:S01]  /*77e0*/  @!P2 IMAD.IADD R136, R136, 0x1, -R3 ;  /* 0x000000018888a824 */ /* 0x000fe200078e0a03 */
[----:B------:R-:W-:Y:S01]  /*77f0*/  ISETP.GE.AND P2, PT, R4, RZ, PT ;  /* 0x000000ff0400720c */ /* 0x000fe20003f46270 */
[----:B------:R-:W-:Y:S01]  /*7800*/  IMAD.HI.U32 R4, R251, R132, RZ ;  /* 0x00000084fb047227 */ /* 0x000fe200078e00ff */
[----:B------:R-:W-:-:S03]  /*7810*/  ISETP.GT.U32.AND P6, PT, R3, R134, PT ;  /* 0x000000860300720c */ /* 0x000fc60003fc4070 */
[----:B------:R-:W-:Y:S02]  /*7820*/  IMAD.MOV R0, RZ, RZ, -R0 ;  /* 0x000000ffff007224 */ /* 0x000fe400078e0a00 */
[----:B------:R-:W-:Y:S01]  /*7830*/  @!P0 IMAD.IADD R137, R137, 0x1, -R3 ;  /* 0x0000000189898824 */ /* 0x000fe200078e0a03 */
[----:B------:R-:W-:Y:S01]  /*7840*/  ISETP.GE.AND P0, PT, R9, RZ, PT ;  /* 0x000000ff0900720c */ /* 0x000fe20003f06270 */
[----:B------:R-:W-:Y:S02]  /*7850*/  IMAD.MOV R4, RZ, RZ, -R4 ;  /* 0x000000ffff047224 */ /* 0x000fe400078e0a04 */
[C---:B------:R-:W-:Y:S02]  /*7860*/  IMAD R133, R3.reuse, R0, R8 ;  /* 0x0000000003857224 */ /* 0x040fe400078e0208 */
[----:B------:R-:W-:Y:S02]  /*7870*/  VIADD R9, R2, 0x9e ;  /* 0x0000009e02097836 */ /* 0x000fe40000000000 */
[----:B------:R-:W-:-:S02]  /*7880*/  IMAD R132, R3, R4, R132 ;  /* 0x0000000403847224 */ /* 0x000fc400078e0284 */
[--C-:B------:R-:W-:Y:S01]  /*7890*/  @!P5 IMAD.IADD R135, R135, 0x1, -R3.reuse ;  /* 0x000000018787d824 */ /* 0x100fe200078e0a03 */
[C---:B------:R-:W-:Y:S01]  /*78a0*/  ISETP.GT.U32.AND P5, PT, R3.reuse, R133, PT ;  /* 0x000000850300720c */ /* 0x040fe20003fa4070 */
[----:B------:R-:W-:Y:S01]  /*78b0*/  @!P6 IMAD.IADD R134, R134, 0x1, -R3 ;  /* 0x000000018686e824 */ /* 0x000fe200078e0a03 */
[----:B------:R-:W-:Y:S01]  /*78c0*/  IABS R5, R9 ;  /* 0x0000000900057213 */ /* 0x000fe20000000000 */
[----:B------:R-:W-:Y:S01]  /*78d0*/  @!P4 IMAD.MOV R135, RZ, RZ, -R135 ;  /* 0x000000ffff87c224 */ /* 0x000fe200078e0a87 */
[----:B------:R-:W-:Y:S01]  /*78e0*/  ISETP.GT.U32.AND P6, PT, R3, R132, PT ;  /* 0x000000840300720c */ /* 0x000fe20003fc4070 */
[----:B------:R-:W-:Y:S01]  /*78f0*/  @!P1 IMAD.MOV R137, RZ, RZ, -R137 ;  /* 0x000000ffff899224 */ /* 0x000fe200078e0a89 */
[----:B------:R-:W-:Y:S01]  /*7900*/  ISETP.GE.AND P1, PT, R7, RZ, PT ;  /* 0x000000ff0700720c */ /* 0x000fe20003f26270 */
[----:B------:R-:W-:Y:S01]  /*7910*/  IMAD.MOV.U32 R8, RZ, RZ, R5 ;  /* 0x000000ffff087224 */ /* 0x000fe200078e0005 */
[C---:B------:R-:W-:Y:S01]  /*7920*/  IADD3 R5, R2.reuse, 0x9f, RZ ;  /* 0x0000009f02057810 */ /* 0x040fe20007ffe0ff */
[----:B------:R-:W-:Y:S01]  /*7930*/  VIADD R7, R2, 0xa0 ;  /* 0x000000a002077836 */ /* 0x000fe20000000000 */
[----:B------:R-:W-:Y:S01]  /*7940*/  @!P0 IADD3 R134, -R134, RZ, RZ ;  /* 0x000000ff86868210 */ /* 0x000fe20007ffe1ff */
[----:B------:R-:W-:Y:S01]  /*7950*/  IMAD.HI.U32 R0, R251, R8, RZ ;  /* 0x00000008fb007227 */ /* 0x000fe200078e00ff */
[----:B------:R-:W-:-:S02]  /*7960*/  IABS R130, R5 ;  /* 0x0000000500827213 */ /* 0x000fc40000000000 */
[----:B------:R-:W-:Y:S01]  /*7970*/  IABS R10, R7 ;  /* 0x00000007000a7213 */ /* 0x000fe20000000000 */
[--C-:B------:R-:W-:Y:S01]  /*7980*/  @!P5 IMAD.IADD R133, R133, 0x1, -R3.reuse ;  /* 0x000000018585d824 */ /* 0x100fe200078e0a03 */
[----:B------:R-:W-:Y:S01]  /*7990*/  ISETP.GE.AND P0, PT, R5, RZ, PT ;  /* 0x000000ff0500720c */ /* 0x000fe20003f06270 */
[----:B------:R-:W-:Y:S02]  /*79a0*/  IMAD.MOV R0, RZ, RZ, -R0 ;  /* 0x000000ffff007224 */ /* 0x000fe400078e0a00 */
[----:B------:R-:W-:Y:S01]  /*79b0*/  @!P6 IMAD.IADD R132, R132, 0x1, -R3 ;  /* 0x000000018484e824 */ /* 0x000fe200078e0a03 */
[C---:B------:R-:W-:Y:S01]  /*79c0*/  ISETP.GT.U32.AND P6, PT, R3.reuse, R133, PT ;  /* 0x000000850300720c */ /* 0x040fe20003fc4070 */
[----:B------:R-:W-:Y:S02]  /*79d0*/  IMAD R131, R3, R0, R8 ;  /* 0x0000000003837224 */ /* 0x000fe400078e0208 */
[----:B------:R-:W-:Y:S01]  /*79e0*/  IMAD.HI.U32 R0, R251, R130, RZ ;  /* 0x00000082fb007227 */ /* 0x000fe200078e00ff */
[----:B------:R-:W-:-:S02]  /*79f0*/  ISETP.GT.U32.AND P4, PT, R3, R132, PT ;  /* 0x000000840300720c */ /* 0x000fc40003f84070 */
[C---:B------:R-:W-:Y:S01]  /*7a00*/  ISETP.GT.U32.AND P5, PT, R3.reuse, R131, PT ;  /* 0x000000830300720c */ /* 0x040fe20003fa4070 */
[----:B------:R-:W-:Y:S02]  /*7a10*/  IMAD.MOV R0, RZ, RZ, -R0 ;  /* 0x000000ffff007224 */ /* 0x000fe400078e0a00 */
[----:B------:R-:W-:Y:S02]  /*7a20*/  VIADD R12, R2, 0xa2 ;  /* 0x000000a2020c7836 */ /* 0x000fe40000000000 */
[----:B------:R-:W-:Y:S02]  /*7a30*/  IMAD R130, R3, R0, R130 ;  /* 0x0000000003827224 */ /* 0x000fe400078e0282 */
[----:B------:R-:W-:Y:S01]  /*7a40*/  @!P6 IMAD.IADD R133, R133, 0x1, -R3 ;  /* 0x000000018585e824 */ /* 0x000fe200078e0a03 */
[----:B------:R-:W-:Y:S01]  /*7a50*/  IABS R8, R12 ;  /* 0x0000000c00087213 */ /* 0x000fe20000000000 */
[----:B------:R-:W-:Y:S01]  /*7a60*/  IMAD.HI.U32 R0, R251, R128, RZ ;  /* 0x00000080fb007227 */ /* 0x000fe200078e00ff */
[----:B------:R-:W-:-:S03]  /*7a70*/  ISETP.GT.U32.AND P6, PT, R3, R130, PT ;  /* 0x000000820300720c */ /* 0x000fc60003fc4070 */
[----:B------:R-:W-:Y:S02]  /*7a80*/  IMAD.MOV R0, RZ, RZ, -R0 ;  /* 0x000000ffff007224 */ /* 0x000fe400078e0a00 */
[----:B------:R-:W-:-:S04]  /*7a90*/  IMAD.HI.U32 R4, R251, R10, RZ ;  /* 0x0000000afb047227 */ /* 0x000fc800078e00ff */
[----:B------:R-:W-:Y:S02]  /*7aa0*/  IMAD R128, R3, R0, R128 ;  /* 0x0000000003807224 */ /* 0x000fe400078e0280 */
[--C-:B------:R-:W-:Y:S01]  /*7ab0*/  @!P4 IMAD.IADD R132, R132, 0x1, -R3.reuse ;  /* 0x000000018484c824 */ /* 0x100fe200078e0a03 */
[----:B------:R-:W-:Y:S01]  /*7ac0*/  ISETP.GE.AND P4, PT, R7, RZ, PT ;  /* 0x000000ff0700720c */ /* 0x000fe20003f86270 */
[----:B------:R-:W-:Y:S01]  /*7ad0*/  @!P6 IMAD.IADD R130, R130, 0x1, -R3 ;  /* 0x000000018282e824 */ /* 0x000fe200078e0a03 */
[C---:B------:R-:W-:Y:S01]  /*7ae0*/  ISETP.GT.U32.AND P6, PT, R3.reuse, R128, PT ;  /* 0x000000800300720c */ /* 0x040fe20003fc4070 */
[----:B------:R-:W-:Y:S02]  /*7af0*/  VIADD R7, R2, 0xa3 ;  /* 0x000000a302077836 */ /* 0x000fe40000000000 */
[----:B------:R-:W-:Y:S02]  /*7b00*/  IMAD.MOV R4, RZ, RZ, -R4 ;  /* 0x000000ffff047224 */ /* 0x000fe400078e0a04 */
[----:B------:R-:W-:Y:S01]  /*7b10*/  @!P1 IMAD.MOV R132, RZ, RZ, -R132 ;  /* 0x000000ffff849224 */ /* 0x000fe200078e0a84 */
[----:B------:R-:W-:Y:S01]  /*7b20*/  IABS R124, R7 ;  /* 0x00000007007c7213 */ /* 0x000fe20000000000 */
[C---:B------:R-:W-:Y:S01]  /*7b30*/  IMAD R129, R3.reuse, R4, R10 ;  /* 0x0000000403817224 */ /* 0x040fe200078e020a */
[----:B------:R-:W-:Y:S01]  /*7b40*/  ISETP.GT.U32.AND P1, PT, R3, R130, PT ;  /* 0x000000820300720c */ /* 0x000fe20003f24070 */
[----:B------:R-:W-:-:S04]  /*7b50*/  IMAD.HI.U32 R4, R251, R8, RZ ;  /* 0x00000008fb047227 */ /* 0x000fc800078e00ff */
[----:B------:R-:W-:Y:S02]  /*7b60*/  @!P6 IMAD.IADD R128, R128, 0x1, -R3 ;  /* 0x000000018080e824 */ /* 0x000fe400078e0a03 */
[----:B------:R-:W-:Y:S02]  /*7b70*/  IMAD.MOV R4, RZ, RZ, -R4 ;  /* 0x000000ffff047224 */ /* 0x000fe400078e0a04 */
[----:B------:R-:W-:Y:S01]  /*7b80*/  IMAD.HI.U32 R0, R251, R124, RZ ;  /* 0x0000007cfb007227 */ /* 0x000fe200078e00ff */
[----:B------:R-:W-:-:S03]  /*7b90*/  ISETP.GT.U32.AND P6, PT, R3, R128, PT ;  /* 0x000000800300720c */ /* 0x000fc60003fc4070 */
[----:B------:R-:W-:Y:S01]  /*7ba0*/  @!P5 IMAD.IADD R131, R131, 0x1, -R3 ;  /* 0x000000018383d824 */ /* 0x000fe200078e0a03 */
[----:B------:R-:W-:Y:S01]  /*7bb0*/  @!P1 IADD3 R130, R130, -R3, RZ ;  /* 0x8000000382829210 */ /* 0x000fe20007ffe0ff */
[C---:B------:R-:W-:Y:S02]  /*7bc0*/  IMAD R125, R3.reuse, R4, R8 ;  /* 0x00000004037d7224 */ /* 0x040fe400078e0208 */
[----:B------:R-:W-:Y:S01]  /*7bd0*/  IMAD.MOV R0, RZ, RZ, -R0 ;  /* 0x000000ffff007224 */ /* 0x000fe200078e0a00 */
[C---:B------:R-:W-:Y:S01]  /*7be0*/  ISETP.GT.U32.AND P5, PT, R3.reuse, R131, PT ;  /* 0x000000830300720c */ /* 0x040fe20003fa4070 */
[----:B------:R-:W-:Y:S01]  /*7bf0*/  @!P2 IMAD.MOV R133, RZ, RZ, -R133 ;  /* 0x000000ffff85a224 */ /* 0x000fe200078e0a85 */
[C---:B------:R-:W-:Y:S01]  /*7c00*/  ISETP.GT.U32.AND P1, PT, R3.reuse, R125, PT ;  /* 0x0000007d0300720c */ /* 0x040fe20003f24070 */
[C---:B------:R-:W-:Y:S01]  /*7c10*/  IMAD R124, R3.reuse, R0, R124 ;  /* 0x00000000037c7224 */ /* 0x040fe200078e027c */
[----:B------:R-:W-:Y:S01]  /*7c20*/  ISETP.GT.U32.AND P2, PT, R3, R129, PT ;  /* 0x000000810300720c */ /* 0x000fe20003f44070 */
[----:B------:R-:W-:-:S02]  /*7c30*/  @!P6 IMAD.IADD R128, R128, 0x1, -R3 ;  /* 0x000000018080e824 */ /* 0x000fc400078e0a03 */
[----:B------:R-:W-:Y:S01]  /*7c40*/  @!P3 IMAD.MOV R136, RZ, RZ, -R136 ;  /* 0x000000ffff88b224 */ /* 0x000fe200078e0a88 */
[----:B------:R-:W-:Y:S01]  /*7c50*/  ISETP.GT.U32.AND P6, PT, R3, R124, PT ;  /* 0x0000007c0300720c */ /* 0x000fe20003fc4070 */
[C---:B------:R-:W-:Y:S01]  /*7c60*/  VIADD R13, R2.reuse, 0xa6 ;  /* 0x000000a6020d7836 */ /* 0x040fe20000000000 */
[----:B------:R-:W-:Y:S01]  /*7c70*/  ISETP.GE.AND P3, PT, R9, RZ, PT ;  /* 0x000000ff0900720c */ /* 0x000fe20003f66270 */
[C---:B------:R-:W-:Y:S02]  /*7c80*/  VIADD R9, R2.reuse, 0xa4 ;  /* 0x000000a402097836 */ /* 0x040fe40000000000 */
[--C-:B------:R-:W-:Y:S01]  /*7c90*/  @!P5 IMAD.IADD R131, R131, 0x1, -R3.reuse ;  /* 0x000000018383d824 */ /* 0x100fe200078e0a03 */
[----:B------:R-:W-:Y:S01]  /*7ca0*/  ISETP.GE.AND P5, PT, R11, RZ, PT ;  /* 0x000000ff0b00720c */ /* 0x000fe20003fa6270 */
        /* <DEDUP_REMOVED lines=9> */
[----:B------:R-:W-:-:S02]  /*7d40*/  ISETP.GT.U32.AND P2, PT, R3, R129, PT ;  /* 0x000000810300720c */ /* 0x000fc40003f44070 */
[----:B------:R-:W-:Y:S01]  /*7d50*/  IABS R122, R11 ;  /* 0x0000000b007a7213 */ /* 0x000fe20000000000 */
[----:B------:R-:W-:-:S04]  /*7d60*/  IMAD.HI.U32 R0, R251, R8, RZ ;  /* 0x00000008fb007227 */ /* 0x000fc800078e00ff */
[----:B------:R-:W-:Y:S02]  /*7d70*/  IMAD.MOV R5, RZ, RZ, -R5 ;  /* 0x000000ffff057224 */ /* 0x000fe400078e0a05 */
[----:B------:R-:W-:-:S04]  /*7d80*/  IMAD.HI.U32 R4, R251, R122, RZ ;  /* 0x0000007afb047227 */ /* 0x000fc800078e00ff */
[----:B------:R-:W-:Y:S02]  /*7d90*/  IMAD.MOV R0, RZ, RZ, -R0 ;  /* 0x000000ffff007224 */ /* 0x000fe400078e0a00 */
[----:B------:R-:W-:Y:S02]  /*7da0*/  VIADD R7, R2, 0xa7 ;  /* 0x000000a702077836 */ /* 0x000fe40000000000 */
[C---:B------:R-:W-:Y:S02]  /*7db0*/  IMAD R121, R3.reuse, R5, R10 ;  /* 0x0000000503797224 */ /* 0x040fe400078e020a */
[----:B------:R-:W-:Y:S01]  /*7dc0*/  IMAD.MOV R4, RZ, RZ, -R4 ;  /* 0x000000ffff047224 */ /* 0x000fe200078e0a04 */
[----:B------:R-:W-:Y:S01]  /*7dd0*/  IABS R120, R7 ;  /* 0x0000000700787213 */ /* 0x000fe20000000000 */
[----:B------:R-:W-:Y:S02]  /*7de0*/  IMAD R123, R3, R0, R8 ;  /* 0x00000000037b7224 */ /* 0x000fe400078e0208 */
[--C-:B------:R-:W-:Y:S01]  /*7df0*/  @!P6 IMAD.IADD R125, R125, 0x1, -R3.reuse ;  /* 0x000000017d7de824 */ /* 0x100fe200078e0a03 */
[----:B------:R-:W-:Y:S01]  /*7e00*/  ISETP.GT.U32.AND P6, PT, R3, R121, PT ;  /* 0x000000790300720c */ /* 0x000fe20003fc4070 */
        /* <DEDUP_REMOVED lines=9> */
[----:B------:R-:W-:-:S04]  /*7ea0*/  IMAD.HI.U32 R0, R251, R120, RZ ;  /* 0x00000078fb007227 */ /* 0x000fc800078e00ff */
[----:B------:R-:W-:Y:S01]  /*7eb0*/  VIADD R5, R2, 0xa8 ;  /* 0x000000a802057836 */ /* 0x000fe20000000000 */
[----:B------:R-:W-:Y:S01]  /*7ec0*/  IADD3 R4, -R0, RZ, RZ ;  /* 0x000000ff00047210 */ /* 0x000fe20007ffe1ff */
[--C-:B------:R-:W-:Y:S02]  /*7ed0*/  @!P6 IMAD.IADD R121, R121, 0x1, -R3.reuse ;  /* 0x000000017979e824 */ /* 0x100fe400078e0a03 */
[--C-:B------:R-:W-:Y:S01]  /*7ee0*/  @!P3 IMAD.IADD R123, R123, 0x1, -R3.reuse ;  /* 0x000000017b7bb824 */ /* 0x100fe200078e0a03 */
[----:B------:R-:W-:Y:S01]  /*7ef0*/  IABS R8, R5 ;  /* 0x0000000500087213 */ /* 0x000fe20000000000 */
[----:B------:R-:W-:Y:S01]  /*7f00*/  @!P0 IMAD.IADD R124, R124, 0x1, -R3 ;  /* 0x000000017c7c8824 */ /* 0x000fe200078e0a03 */
[----:B------:R-:W-:Y:S01]  /*7f10*/  ISETP.GE.AND P0, PT, R11, RZ, PT ;  /* 0x000000ff0b00720c */ /* 0x000fe20003f06270 */
[----:B------:R-:W-:Y:S01]  /*7f20*/  IMAD R120, R3, R4, R120 ;  /* 0x0000000403787224 */ /* 0x000fe200078e0278 */
[----:B------:R-:W-:Y:S01]  /*7f30*/  ISETP.GE.AND P3, PT, R13, RZ, PT ;  /* 0x000000ff0d00720c */ /* 0x000fe20003f66270 */
[----:B------:R-:W-:Y:S01]  /*7f40*/  @!P2 IMAD.MOV R125, RZ, RZ, -R125 ;  /* 0x000000ffff7da224 */ /* 0x000fe200078e0a7d */
[C---:B------:R-:W-:Y:S01]  /*7f50*/  ISETP.GT.U32.AND P2, PT, R3.reuse, R121, PT ;  /* 0x000000790300720c */ /* 0x040fe20003f44070 */
[----:B------:R-:W-:Y:S01]  /*7f60*/  @!P4 IMAD.IADD R122, R122, 0x1, -R3 ;  /* 0x000000017a7ac824 */ /* 0x000fe200078e0a03 */
[C---:B------:R-:W-:Y:S01]  /*7f70*/  ISETP.GT.U32.AND P4, PT, R3.reuse, R123, PT ;  /* 0x0000007b0300720c */ /* 0x040fe20003f84070 */
[----:B------:R-:W-:Y:S01]  /*7f80*/  @!P1 IMAD.MOV R124, RZ, RZ, -R124 ;  /* 0x000000ffff7c9224 */ /* 0x000fe200078e0a7c */
[----:B------:R-:W-:Y:S01]  /*7f90*/  ISETP.GT.U32.AND P1, PT, R3, R120, PT ;  /* 0x000000780300720c */ /* 0x000fe20003f24070 */
[----:B------:R-:W-:Y:S01]  /*7fa0*/  @!P5 IMAD.MOV R128, RZ, RZ, -R128 ;  /* 0x000000ffff80d224 */ /* 0x000fe200078e0a80 */
[----:B------:R-:W-:Y:S01]  /*7fb0*/  ISETP.GE.AND P5, PT, R9, RZ, PT ;  /* 0x000000ff0900720c */ /* 0x000fe20003fa6270 */
[----:B------:R-:W-:Y:S01]  /*7fc0*/  VIADD R9, R2, 0xa9 ;  /* 0x000000a902097836 */ /* 0x000fe20000000000 */
[----:B------:R-:W-:Y:S01]  /*7fd0*/  ISETP.GT.U32.AND P6, PT, R3, R122, PT ;  /* 0x0000007a0300720c */ /* 0x000fe20003fc4070 */
[----:B------:R-:W-:-:S03]  /*7fe0*/  IMAD.HI.U32 R0, R251, R8, RZ ;  /* 0x00000008fb007227 */ /* 0x000fc600078e00ff */
[----:B------:R-:W-:Y:S01]  /*7ff0*/  IABS R118, R9 ;  /* 0x0000000900767213 */ /* 0x000fe20000000000 */
[----:B------:R-:W-:Y:S02]  /*8000*/  IMAD.MOV R0, RZ, RZ, -R0 ;  /* 0x000000ffff007224 */ /* 0x000fe400078e0a00 */
[----:B------:R-:W-:Y:S01]  /*8010*/  @!P2 IMAD.IADD R121, R121, 0x1, -R3 ;  /* 0x000000017979a824 */ /* 0x000fe200078e0a03 */
[----:B------:R-:W-:Y:S01]  /*8020*/  ISETP.GE.AND P2, PT, R5, RZ, PT ;  /* 0x000000ff0500720c */ /* 0x000fe20003f46270 */
[----:B------:R-:W-:Y:S02]  /*8030*/  IMAD R119, R3, R0, R8 ;  /* 0x0000000003777224 */ /* 0x000fe400078e0208 */
[----:B------:R-:W-:-:S04]  /*8040*/  IMAD.HI.U32 R0, R251, R118, RZ ;  /* 0x00000076fb007227 */ /* 0x000fc800078e00ff */
[--C-:B------:R-:W-:Y:S01]  /*8050*/  @!P4 IMAD.IADD R123, R123, 0x1, -R3.reuse ;  /* 0x000000017b7bc824 */ /* 0x100fe200078e0a03 */
[----:B------:R-:W-:Y:S01]  /*8060*/  IADD3 R0, -R0, RZ, RZ ;  /* 0x000000ff00007210 */ /* 0x000fe20007ffe1ff */
[----:B------:R-:W-:Y:S01]  /*8070*/  VIADD R5, R2, 0xab ;  /* 0x000000ab02057836 */ /* 0x000fe20000000000 */
[----:B------:R-:W-:Y:S01]  /*8080*/  ISETP.GE.AND P4, PT, R7, RZ, PT ;  /* 0x000000ff0700720c */ /* 0x000fe20003f86270 */
[--C-:B------:R-:W-:Y:S01]  /*8090*/  @!P1 IMAD.IADD R120, R120, 0x1, -R3.reuse ;  /* 0x0000000178789824 */ /* 0x100fe200078e0a03 */
[----:B------:R-:W-:Y:S01]  /*80a0*/  ISETP.GE.AND P1, PT, R9, RZ, PT ;  /* 0x000000ff0900720c */ /* 0x000fe20003f26270 */
[----:B------:R-:W-:Y:S01]  /*80b0*/  @!P6 IMAD.IADD R122, R122, 0x1, -R3 ;  /* 0x000000017a7ae824 */ /* 0x000fe200078e0a03 */
[C---:B------:R-:W-:Y:S01]  /*80c0*/  ISETP.GT.U32.AND P6, PT, R3.reuse, R119, PT ;  /* 0x000000770300720c */ /* 0x040fe20003fc4070 */
[----:B------:R-:W-:Y:S01]  /*80d0*/  @!P5 IMAD.MOV R123, RZ, RZ, -R123 ;  /* 0x000000ffff7bd224 */ /* 0x000fe200078e0a7b */
[----:B------:R-:W-:Y:S01]  /*80e0*/  IABS R116, R5 ;  /* 0x0000000500747213 */ /* 0x000fe20000000000 */
[----:B------:R-:W-:Y:S01]  /*80f0*/  VIADD R10, R2, 0xaa ;  /* 0x000000aa020a7836 */ /* 0x000fe20000000000 */
[C---:B------:R-:W-:Y:S01]  /*8100*/  ISETP.GT.U32.AND P5, PT, R3.reuse, R120, PT ;  /* 0x000000780300720c */ /* 0x040fe20003fa4070 */
[----:B------:R-:W-:-:S02]  /*8110*/  IMAD R118, R3, R0, R118 ;  /* 0x0000000003767224 */ /* 0x000fc400078e0276 */
[----:B------:R-:W-:Y:S01]  /*8120*/  IMAD.HI.U32 R0, R251, R116, RZ ;  /* 0x00000074fb007227 */ /* 0x000fe200078e00ff */
[----:B------:R-:W-:-:S03]  /*8130*/  IABS R8, R10 ;  /* 0x0000000a00087213 */ /* 0x000fc60000000000 */
[----:B------:R-:W-:Y:S02]  /*8140*/  IMAD.MOV R0, RZ, RZ, -R0 ;  /* 0x000000ffff007224 */ /* 0x000fe400078e0a00 */
[----:B------:R-:W-:-:S04]  /*8150*/  IMAD.HI.U32 R4, R251, R8, RZ ;  /* 0x00000008fb047227 */ /* 0x000fc800078e00ff */
[--C-:B------:R-:W-:Y:S02]  /*8160*/  @!P6 IMAD.IADD R119, R119, 0x1, -R3.reuse ;  /* 0x000000017777e824 */ /* 0x100fe400078e0a03 */
[----:B------:R-:W-:Y:S02]  /*8170*/  @!P5 IMAD.IADD R120, R120, 0x1, -R3 ;  /* 0x000000017878d824 */ /* 0x000fe400078e0a03 */
[C---:B------:R-:W-:Y:S01]  /*8180*/  IMAD R116, R3.reuse, R0, R116 ;  /* 0x0000000003747224 */ /* 0x040fe200078e0274 */
[C---:B------:R-:W-:Y:S01]  /*8190*/  ISETP.GT.U32.AND P6, PT, R3.reuse, R119, PT ;  /* 0x000000770300720c */ /* 0x040fe20003fc4070 */
[----:B------:R-:W-:Y:S02]  /*81a0*/  IMAD.MOV R4, RZ, RZ, -R4 ;  /* 0x000000ffff047224 */ /* 0x000fe400078e0a04 */
[----:B------:R-:W-:Y:S01]  /*81b0*/  @!P4 IMAD.MOV R120, RZ, RZ, -R120 ;  /* 0x000000ffff78c224 */ /* 0x000fe200078e0a78 */
[C---:B------:R-:W-:Y:S01]  /*81c0*/  ISETP.GT.U32.AND P4, PT, R3.reuse, R116, PT ;  /* 0x000000740300720c */ /* 0x040fe20003f84070 */
[----:B------:R-:W-:-:S02]  /*81d0*/  IMAD R117, R3, R4, R8 ;  /* 0x0000000403757224 */ /* 0x000fc400078e0208 */
[----:B------:R-:W-:Y:S01]  /*81e0*/  @!P0 IMAD.MOV R122, RZ, RZ, -R122 ;  /* 0x000000ffff7a8224 */ /* 0x000fe200078e0a7a */
[C---:B------:R-:W-:Y:S01]  /*81f0*/  ISETP.GT.U32.AND P0, PT, R3.reuse, R118, PT ;  /* 0x000000760300720c */ /* 0x040fe20003f04070 */
[C---:B------:R-:W-:Y:S01]  /*8200*/  VIADD R7, R2.reuse, 0xad ;  /* 0x000000ad02077836 */ /* 0x040fe20000000000 */
[----:B------:R-:W-:Y:S01]  /*8210*/  ISETP.GT.U32.AND P5, PT, R3, R117, PT ;  /* 0x000000750300720c */ /* 0x000fe20003fa4070 */
[C---:B------:R-:W-:Y:S02]  /*8220*/  VIADD R4, R2.reuse, 0xac ;  /* 0x000000ac02047836 */ /* 0x040fe40000000000 */
[--C-:B------:R-:W-:Y:S01]  /*8230*/  @!P6 IMAD.IADD R119, R119, 0x1, -R3.reuse ;  /* 0x000000017777e824 */ /* 0x100fe200078e0a03 */
[----:B------:R-:W-:Y:S01]  /*8240*/  IABS R114, R7 ;  /* 0x0000000700727213 */ /* 0x000fe20000000000 */
[----:B------:R-:W-:Y:S01]  /*8250*/  VIADD R9, R2, 0xae ;  /* 0x000000ae02097836 */ /* 0x000fe20000000000 */
[----:B------:R-:W-:Y:S01]  /*8260*/  IABS R8, R4 ;  /* 0x0000000400087213 */ /* 0x000fe20000000000 */
[----:B------:R-:W-:Y:S01]  /*8270*/  @!P4 IMAD.IADD R116, R116, 0x1, -R3 ;  /* 0x000000017474c824 */ /* 0x000fe200078e0a03 */
[----:B------:R-:W-:Y:S01]  /*8280*/  @!P2 IADD3 R119, -R119, RZ, RZ ;  /* 0x000000ff7777a210 */ /* 0x000fe20007ffe1ff */
[----:B------:R-:W-:Y:S01]  /*8290*/  @!P3 IMAD.MOV R121, RZ, RZ, -R121 ;  /* 0x000000ffff79b224 */ /* 0x000fe200078e0a79 */
[----:B------:R-:W-:Y:S01]  /*82a0*/  ISETP.GE.AND P2, PT, R4, RZ, PT ;  /* 0x000000ff0400720c */ /* 0x000fe20003f46270 */
[----:B------:R-:W-:Y:S01]  /*82b0*/  IMAD.HI.U32 R4, R251, R114, RZ ;  /* 0x00000072fb047227 */ /* 0x000fe200078e00ff */
[----:B------:R-:W-:-:S02]  /*82c0*/  ISETP.GT.U32.AND P4, PT, R3, R116, PT ;  /* 0x000000740300720c */ /* 0x000fc40003f84070 */
[----:B------:R-:W-:Y:S01]  /*82d0*/  ISETP.GE.AND P3, PT, R10, RZ, PT ;  /* 0x000000ff0a00720c */ /* 0x000fe20003f66270 */
[--C-:B------:R-:W-:Y:S01]  /*82e0*/  @!P5 IMAD.IADD R117, R117, 0x1, -R3.reuse ;  /* 0x000000017575d824 */ /* 0x100fe200078e0a03 */
[----:B------:R-:W-:Y:S01]  /*82f0*/  IABS R10, R9 ;  /* 0x00000009000a7213 */ /* 0x000fe20000000000 */
[----:B------:R-:W-:Y:S01]  /*8300*/  @!P0 IMAD.IADD R118, R118, 0x1, -R3 ;  /* 0x0000000176768824 */ /* 0x000fe200078e0a03 */
[----:B------:R-:W-:Y:S01]  /*8310*/  ISETP.GE.AND P6, PT, R5, RZ, PT ;  /* 0x000000ff0500720c */ /* 0x000fe20003fc6270 */
[----:B------:R-:W-:Y:S01]  /*8320*/  IMAD.MOV R4, RZ, RZ, -R4 ;  /* 0x000000ffff047224 */ /* 0x000fe200078e0a04 */
[----:B------:R-:W-:Y:S01]  /*8330*/  ISETP.GT.U32.AND P5, PT, R3, R117, PT ;  /* 0x000000750300720c */ /* 0x000fe20003fa4070 */
[----:B------:R-:W-:Y:S01]  /*8340*/  IMAD.HI.U32 R0, R251, R8, RZ ;  /* 0x00000008fb007227 */ /* 0x000fe200078e00ff */
[----:B------:R-:W-:-:S03]  /*8350*/  ISETP.GT.U32.AND P0, PT, R3, R118, PT ;  /* 0x000000760300720c */ /* 0x000fc60003f04070 */
[C---:B------:R-:W-:Y:S02]  /*8360*/  IMAD R114, R3.reuse, R4, R114 ;  /* 0x0000000403727224 */ /* 0x040fe400078e0272 */
[----:B------:R-:W-:Y:S02]  /*8370*/  @!P4 IMAD.IADD R116, R116, 0x1, -R3 ;  /* 0x000000017474c824 */ /* 0x000fe400078e0a03 */
[----:B------:R-:W-:Y:S01]  /*8380*/  IMAD.MOV R0, RZ, RZ, -R0 ;  /* 0x000000ffff007224 */ /* 0x000fe200078e0a00 */
[----:B------:R-:W-:Y:S01]  /*8390*/  ISETP.GT.U32.AND P4, PT, R3, R114, PT ;  /* 0x000000720300720c */ /* 0x000fe20003f84070 */
[----:B------:R-:W-:-:S04]  /*83a0*/  IMAD.HI.U32 R5, R251, R10, RZ ;  /* 0x0000000afb057227 */ /* 0x000fc800078e00ff */
[--C-:B------:R-:W-:Y:S01]  /*83b0*/  @!P5 IMAD.IADD R117, R117, 0x1, -R3.reuse ;  /* 0x000000017575d824 */ /* 0x100fe200078e0a03 */
[----:B------:R-:W-:Y:S01]  /*83c0*/  ISETP.GE.AND P5, PT, R9, RZ, PT ;  /* 0x000000ff0900720c */ /* 0x000fe20003fa6270 */
[----:B------:R-:W-:Y:S01]  /*83d0*/  @!P0 IMAD.IADD R118, R118, 0x1, -R3 ;  /* 0x0000000176768824 */ /* 0x000fe200078e0a03 */
[----:B------:R-:W-:Y:S01]  /*83e0*/  ISETP.GE.AND P0, PT, R7, RZ, PT ;  /* 0x000000ff0700720c */ /* 0x000fe20003f06270 */
[----:B------:R-:W-:Y:S02]  /*83f0*/  IMAD R115, R3, R0, R8 ;  /* 0x0000000003737224 */ /* 0x000fe400078e0208 */
[----:B------:R-:W-:Y:S02]  /*8400*/  IMAD.MOV R5, RZ, RZ, -R5 ;  /* 0x000000ffff057224 */ /* 0x000fe400078e0a05 */
[----:B------:R-:W-:Y:S01]  /*8410*/  VIADD R0, R2, 0xaf ;  /* 0x000000af02007836 */ /* 0x000fe20000000000 */
[----:B------:R-:W-:Y:S01]  /*8420*/  @!P4 IADD3 R114, R114, -R3, RZ ;  /* 0x800000037272c210 */ /* 0x000fe20007ffe0ff */
[----:B------:R-:W-:-:S02]  /*8430*/  VIADD R9, R2, 0xb0 ;  /* 0x000000b002097836 */ /* 0x000fc40000000000 */
[----:B------:R-:W-:Y:S01]  /*8440*/  @!P1 IMAD.MOV R118, RZ, RZ, -R118 ;  /* 0x000000ffff769224 */ /* 0x000fe200078e0a76 */
[C---:B------:R-:W-:Y:S01]  /*8450*/  ISETP.GT.U32.AND P1, PT, R3.reuse, R115, PT ;  /* 0x000000730300720c */ /* 0x040fe20003f24070 */
[----:B------:R-:W-:Y:S01]  /*8460*/  IMAD R113, R3, R5, R10 ;  /* 0x0000000503717224 */ /* 0x000fe200078e020a */
[----:B------:R-:W-:Y:S01]  /*8470*/  IABS R112, R0 ;  /* 0x0000000000707213 */ /* 0x000fe20000000000 */
[----:B------:R-:W-:Y:S01]  /*8480*/  @!P3 IMAD.MOV R117, RZ, RZ, -R117 ;  /* 0x000000ffff75b224 */ /* 0x000fe200078e0a75 */
[----:B------:R-:W-:Y:S01]  /*8490*/  IABS R8, R9 ;  /* 0x0000000900087213 */ /* 0x000fe20000000000 */
[----:B------:R-:W-:Y:S01]  /*84a0*/  @!P6 IMAD.MOV R116, RZ, RZ, -R116 ;  /* 0x000000ffff74e224 */ /* 0x000fe200078e0a74 */
[----:B------:R-:W-:Y:S01]  /*84b0*/  ISETP.GE.AND P3, PT, R0, RZ, PT ;  /* 0x000000ff0000720c */ /* 0x000fe20003f66270 */
[----:B------:R-:W-:Y:S01]  /*84c0*/  IMAD.HI.U32 R0, R251, R112, RZ ;  /* 0x00000070fb007227 */ /* 0x000fe200078e00ff */
[C---:B------:R-:W-:Y:S02]  /*84d0*/  ISETP.GT.U32.AND P4, PT, R3.reuse, R114, PT ;  /* 0x000000720300720c */ /* 0x040fe40003f84070 */
[----:B------:R-:W-:Y:S01]  /*84e0*/  ISETP.GT.U32.AND P6, PT, R3, R113, PT ;  /* 0x000000710300720c */ /* 0x000fe20003fc4070 */
[----:B------:R-:W-:-:S04]  /*84f0*/  IMAD.HI.U32 R4, R251, R8, RZ ;  /* 0x00000008fb047227 */ /* 0x000fc800078e00ff */
[C---:B------:R-:W-:Y:S02]  /*8500*/  VIADD R11, R2.reuse, 0xb1 ;  /* 0x000000b1020b7836 */ /* 0x040fe40000000000 */
[----:B------:R-:W-:Y:S02]  /*8510*/  VIADD R12, R2, 0xb2 ;  /* 0x000000b2020c7836 */ /* 0x000fe40000000000 */
[----:B------:R-:W-:Y:S01]  /*8520*/  IMAD.MOV R0, RZ, RZ, -R0 ;  /* 0x000000ffff007224 */ /* 0x000fe200078e0a00 */
[----:B------:R-:W-:Y:S01]  /*8530*/  IABS R110, R11 ;  /* 0x0000000b006e7213 */ /* 0x000fe20000000000 */
[----:B------:R-:W-:Y:S01]  /*8540*/  IMAD.MOV R4, RZ, RZ, -R4 ;  /* 0x000000ffff047224 */ /* 0x000fe200078e0a04 */
[----:B------:R-:W-:Y:S01]  /*8550*/  IABS R10, R12 ;  /* 0x0000000c000a7213 */ /* 0x000fe20000000000 */
[----:B------:R-:W-:Y:S02]  /*8560*/  @!P1 IMAD.IADD R115, R115, 0x1, -R3 ;  /* 0x0000000173739824 */ /* 0x000fe400078e0a03 */
[----:B------:R-:W-:-:S02]  /*8570*/  IMAD R112, R3, R0, R112 ;  /* 0x0000000003707224 */ /* 0x000fc400078e0270 */
[C---:B------:R-:W-:Y:S01]  /*8580*/  IMAD R111, R3.reuse, R4, R8 ;  /* 0x00000004036f7224 */ /* 0x040fe200078e0208 */
[C---:B------:R-:W-:Y:S01]  /*8590*/  ISETP.GT.U32.AND P1, PT, R3.reuse, R115, PT ;  /* 0x000000730300720c */ /* 0x040fe20003f24070 */
[--C-:B------:R-:W-:Y:S01]  /*85a0*/  @!P4 IMAD.IADD R114, R114, 0x1, -R3.reuse ;  /* 0x000000017272c824 */ /* 0x100fe200078e0a03 */
[----:B------:R-:W-:Y:S01]  /*85b0*/  ISETP.GT.U32.AND P4, PT, R3, R112, PT ;  /* 0x000000700300720c */ /* 0x000fe20003f84070 */
[----:B------:R-:W-:Y:S01]  /*85c0*/  @!P6 IMAD.IADD R113, R113, 0x1, -R3 ;  /* 0x000000017171e824 */ /* 0x000fe200078e0a03 */
[----:B------:R-:W-:Y:S01]  /*85d0*/  ISETP.GT.U32.AND P6, PT, R3, R111, PT ;  /* 0x0000006f0300720c */ /* 0x000fe20003fc4070 */
[----:B------:R-:W-:-:S04]  /*85e0*/  IMAD.HI.U32 R5, R251, R110, RZ ;  /* 0x0000006efb057227 */ /* 0x000fc800078e00ff */
[----:B------:R-:W-:-:S04]  /*85f0*/  IMAD.HI.U32 R7, R251, R10, RZ ;  /* 0x0000000afb077227 */ /* 0x000fc800078e00ff */
[----:B------:R-:W-:Y:S02]  /*8600*/  IMAD.MOV R5, RZ, RZ, -R5 ;  /* 0x000000ffff057224 */ /* 0x000fe400078e0a05 */
[----:B------:R-:W-:Y:S02]  /*8610*/  IMAD.MOV R7, RZ, RZ, -R7 ;  /* 0x000000ffff077224 */ /* 0x000fe400078e0a07 */
[C---:B------:R-:W-:Y:S02]  /*8620*/  IMAD R110, R3.reuse, R5, R110 ;  /* 0x00000005036e7224 */ /* 0x040fe400078e026e */
[----:B------:R-:W-:Y:S02]  /*8630*/  IMAD R109, R3, R7, R10 ;  /* 0x00000007036d7224 */ /* 0x000fe400078e020a */
[C---:B------:R-:W-:Y:S02]  /*8640*/  VIADD R5, R2.reuse, 0xb3 ;  /* 0x000000b302057836 */ /* 0x040fe40000000000 */
[----:B------:R-:W-:-:S02]  /*8650*/  VIADD R7, R2, 0xb4 ;  /* 0x000000b402077836 */ /* 0x000fc40000000000 */
[--C-:B------:R-:W-:Y:S01]  /*8660*/  @!P1 IMAD.IADD R115, R115, 0x1, -R3.reuse ;  /* 0x0000000173739824 */ /* 0x100fe200078e0a03 */
[----:B------:R-:W-:Y:S01]  /*8670*/  IABS R108, R5 ;  /* 0x00000005006c7213 */ /* 0x000fe20000000000 */
[--C-:B------:R-:W-:Y:S01]  /*8680*/  @!P4 IMAD.IADD R112, R112, 0x1, -R3.reuse ;  /* 0x000000017070c824 */ /* 0x100fe200078e0a03 */
[----:B------:R-:W-:Y:S01]  /*8690*/  IABS R8, R7 ;  /* 0x0000000700087213 */ /* 0x000fe20000000000 */
[----:B------:R-:W-:Y:S01]  /*86a0*/  @!P6 IMAD.IADD R111, R111, 0x1, -R3 ;  /* 0x000000016f6fe824 */ /* 0x000fe200078e0a03 */
[----:B------:R-:W-:Y:S01]  /*86b0*/  ISETP.GT.U32.AND P4, PT, R3, R113, PT ;  /* 0x000000710300720c */ /* 0x000fe20003f84070 */
[----:B------:R-:W-:Y:S01]  /*86c0*/  IMAD.HI.U32 R0, R251, R108, RZ ;  /* 0x0000006cfb007227 */ /* 0x000fe200078e00ff */
[----:B------:R-:W-:Y:S02]  /*86d0*/  @!P2 IADD3 R115, -R115, RZ, RZ ;  /* 0x000000ff7373a210 */ /* 0x000fe40007ffe1ff */
[----:B------:R-:W-:Y:S01]  /*86e0*/  ISETP.GT.U32.AND P2, PT, R3, R112, PT ;  /* 0x000000700300720c */ /* 0x000fe20003f44070 */
[----:B------:R-:W-:Y:S01]  /*86f0*/  IMAD.HI.U32 R4, R251, R8, RZ ;  /* 0x00000008fb047227 */ /* 0x000fe200078e00ff */
[----:B------:R-:W-:-:S02]  /*8700*/  ISETP.GT.U32.AND P6, PT, R3, R111, PT ;  /* 0x0000006f0300720c */ /* 0x000fc40003fc4070 */
[----:B------:R-:W-:Y:S01]  /*8710*/  ISETP.GE.AND P1, PT, R9, RZ, PT ;  /* 0x000000ff0900720c */ /* 0x000fe20003f26270 */
[----:B------:R-:W-:Y:S02]  /*8720*/  IMAD.MOV R0, RZ, RZ, -R0 ;  /* 0x000000ffff007224 */ /* 0x000fe400078e0a00 */
[----:B------:R-:W-:Y:S02]  /*8730*/  IMAD.MOV R107, RZ, RZ, -R4 ;  /* 0x000000ffff6b7224 */ /* 0x000fe400078e0a04 */
[----:B------:R-:W-:Y:S01]  /*8740*/  @!P0 IMAD.MOV R114, RZ, RZ, -R114 ;  /* 0x000000ffff728224 */ /* 0x000fe200078e0a72 */
[----:B------:R-:W-:Y:S01]  /*8750*/  ISETP.GT.U32.AND P0, PT, R3, R110, PT ;  /* 0x0000006e0300720c */ /* 0x000fe20003f04070 */
[--C-:B------:R-:W-:Y:S01]  /*8760*/  @!P4 IMAD.IADD R113, R113, 0x1, -R3.reuse ;  /* 0x000000017171c824 */ /* 0x100fe200078e0a03 */
[C---:B------:R-:W-:Y:S01]  /*8770*/  ISETP.GT.U32.AND P4, PT, R3.reuse, R109, PT ;  /* 0x0000006d0300720c */ /* 0x040fe20003f84070 */
[C---:B------:R-:W-:Y:S02]  /*8780*/  IMAD R108, R3.reuse, R0, R108 ;  /* 0x00000000036c7224 */ /* 0x040fe400078e026c */
[----:B------:R-:W-:Y:S01]  /*8790*/  IMAD R107, R3, R107, R8 ;  /* 0x0000006b036b7224 */ /* 0x000fe200078e0208 */
[----:B------:R-:W-:Y:S01]  /*87a0*/  @!P5 IADD3 R113, -R113, RZ, RZ ;  /* 0x000000ff7171d210 */ /* 0x000fe20007ffe1ff */
[--C-:B------:R-:W-:Y:S01]  /*87b0*/  @!P2 IMAD.IADD R112, R112, 0x1, -R3.reuse ;  /* 0x000000017070a824 */ /* 0x100fe200078e0a03 */
[----:B------:R-:W-:Y:S01]  /*87c0*/  ISETP.GT.U32.AND P2, PT, R3, R108, PT ;  /* 0x0000006c0300720c */ /* 0x000fe20003f44070 */
[----:B------:R-:W-:Y:S01]  /*87d0*/  @!P6 IMAD.IADD R111, R111, 0x1, -R3 ;  /* 0x000000016f6fe824 */ /* 0x000fe200078e0a03 */
[----:B------:R-:W-:Y:S01]  /*87e0*/  ISETP.GT.U32.AND P6, PT, R3, R107, PT ;  /* 0x0000006b0300720c */ /* 0x000fe20003fc4070 */
[----:B------:R-:W-:-:S02]  /*87f0*/  VIADD R13, R2, 0xb6 ;  /* 0x000000b6020d7836 */ /* 0x000fc40000000000 */
[--C-:B------:R-:W-:Y:S01]  /*8800*/  @!P0 IMAD.IADD R110, R110, 0x1, -R3.reuse ;  /* 0x000000016e6e8824 */ /* 0x100fe200078e0a03 */
[----:B------:R-:W-:Y:S01]  /*8810*/  ISETP.GE.AND P0, PT, R11, RZ, PT ;  /* 0x000000ff0b00720c */ /* 0x000fe20003f06270 */
[--C-:B------:R-:W-:Y:S01]  /*8820*/  @!P4 IMAD.IADD R109, R109, 0x1, -R3.reuse ;  /* 0x000000016d6dc824 */ /* 0x100fe200078e0a03 */
[----:B------:R-:W-:Y:S01]  /*8830*/  IABS R10, R13 ;  /* 0x0000000d000a7213 */ /* 0x000fe20000000000 */
[----:B------:R-:W-:Y:S01]  /*8840*/  VIADD R9, R2, 0xb5 ;  /* 0x000000b502097836 */ /* 0x000fe20000000000 */
[----:B------:R-:W-:Y:S01]  /*8850*/  ISETP.GE.AND P4, PT, R12, RZ, PT ;  /* 0x000000ff0c00720c */ /* 0x000fe20003f86270 */
[----:B------:R-:W-:Y:S02]  /*8860*/  VIADD R11, R2, 0xb8 ;  /* 0x000000b8020b7836 */ /* 0x000fe40000000000 */
[----:B------:R-:W-:Y:S01]  /*8870*/  IMAD.HI.U32 R4, R251, R10, RZ ;  /* 0x0000000afb047227 */ /* 0x000fe200078e00ff */
[----:B------:R-:W-:Y:S02]  /*8880*/  IABS R106, R9 ;  /* 0x00000009006a7213 */ /* 0x000fe40000000000 */
[----:B------:R-:W-:Y:S01]  /*8890*/  IABS R8, R11 ;  /* 0x0000000b00087213 */ /* 0x000fe20000000000 */
[--C-:B------:R-:W-:Y:S01]  /*88a0*/  @!P2 IMAD.IADD R108, R108, 0x1, -R3.reuse ;  /* 0x000000016c6ca824 */ /* 0x100fe200078e0a03 */
[----:B------:R-:W-:Y:S01]  /*88b0*/  ISETP.GT.U32.AND P2, PT, R3, R110, PT ;  /* 0x0000006e0300720c */ /* 0x000fe20003f44070 */
[----:B------:R-:W-:Y:S01]  /*88c0*/  @!P6 IMAD.IADD R107, R107, 0x1, -R3 ;  /* 0x000000016b6be824 */ /* 0x000fe200078e0a03 */
[C---:B------:R-:W-:Y:S01]  /*88d0*/  ISETP.GT.U32.AND P6, PT, R3.reuse, R109, PT ;  /* 0x0000006d0300720c */ /* 0x040fe20003fc4070 */
[----:B------:R-:W-:Y:S01]  /*88e0*/  IMAD.MOV R4, RZ, RZ, -R4 ;  /* 0x000000ffff047224 */ /* 0x000fe200078e0a04 */
[----:B------:R-:W-:Y:S01]  /*88f0*/  ISETP.GT.U32.AND P5, PT, R3, R108, PT ;  /* 0x0000006c0300720c */ /* 0x000fe20003fa4070 */
[----:B------:R-:W-:-:S04]  /*8900*/  IMAD.HI.U32 R0, R251, R106, RZ ;  /* 0x0000006afb007227 */ /* 0x000fc800078e00ff */
[C---:B------:R-:W-:Y:S02]  /*8910*/  IMAD R105, R3.reuse, R4, R10 ;  /* 0x0000000403697224 */ /* 0x040fe400078e020a */
[----:B------:R-:W-:Y:S02]  /*8920*/  VIADD R10, R2, 0xb7 ;  /* 0x000000b7020a7836 */ /* 0x000fe40000000000 */
[----:B------:R-:W-:Y:S02]  /*8930*/  IMAD.MOV R0, RZ, RZ, -R0 ;  /* 0x000000ffff007224 */ /* 0x000fe400078e0a00 */
[----:B------:R-:W-:Y:S01]  /*8940*/  @!P3 IMAD.MOV R112, RZ, RZ, -R112 ;  /* 0x000000ffff70b224 */ /* 0x000fe200078e0a70 */
[----:B------:R-:W-:Y:S01]  /*8950*/  IABS R104, R10 ;  /* 0x0000000a00687213 */ /* 0x000fe20000000000 */
[--C-:B------:R-:W-:Y:S01]  /*8960*/  @!P2 IMAD.IADD R110, R110, 0x1, -R3.reuse ;  /* 0x000000016e6ea824 */ /* 0x100fe200078e0a03 */
[----:B------:R-:W-:Y:S01]  /*8970*/  ISETP.GT.U32.AND P3, PT, R3, R107, PT ;  /* 0x0000006b0300720c */ /* 0x000fe20003f64070 */
[----:B------:R-:W-:Y:S01]  /*8980*/  @!P6 IMAD.IADD R109, R109, 0x1, -R3 ;  /* 0x000000016d6de824 */ /* 0x000fe200078e0a03 */
[----:B------:R-:W-:Y:S01]  /*8990*/  ISETP.GE.AND P2, PT, R5, RZ, PT ;  /* 0x000000ff0500720c */ /* 0x000fe20003f46270 */
[C---:B------:R-:W-:Y:S01]  /*89a0*/  IMAD R106, R3.reuse, R0, R106 ;  /* 0x00000000036a7224 */ /* 0x040fe200078e026a */
[----:B------:R-:W-:Y:S01]  /*89b0*/  ISETP.GT.U32.AND P6, PT, R3, R105, PT ;  /* 0x000000690300720c */ /* 0x000fe20003fc4070 */
[----:B------:R-:W-:-:S04]  /*89c0*/  IMAD.HI.U32 R0, R251, R104, RZ ;  /* 0x00000068fb007227 */ /* 0x000fc800078e00ff */
[----:B------:R-:W-:Y:S01]  /*89d0*/  @!P5 IMAD.IADD R108, R108, 0x1, -R3 ;  /* 0x000000016c6cd824 */ /* 0x000fe200078e0a03 */
[----:B------:R-:W-:Y:S01]  /*89e0*/  ISETP.GE.AND P5, PT, R7, RZ, PT ;  /* 0x000000ff0700720c */ /* 0x000fe20003fa6270 */
[----:B------:R-:W-:Y:S01]  /*89f0*/  IMAD.HI.U32 R4, R251, R8, RZ ;  /* 0x00000008fb047227 */ /* 0x000fe200078e00ff */
[----:B------:R-:W-:-:S03]  /*8a00*/  IADD3 R7, R2, 0xbe, RZ ;  /* 0x000000be02077810 */ /* 0x000fc60007ffe0ff */
[----:B------:R-:W-:Y:S02]  /*8a10*/  IMAD.MOV R0, RZ, RZ, -R0 ;  /* 0x000000ffff007224 */ /* 0x000fe400078e0a00 */
        /* <DEDUP_REMOVED lines=8> */
[C---:B------:R-:W-:Y:S01]  /*8aa0*/  IMAD R103, R3.reuse, R4, R8 ;  /* 0x0000000403677224 */ /* 0x040fe200078e0208 */
[----:B------:R-:W-:Y:S01]  /*8ab0*/  IADD3 R4, R2, 0xba, RZ ;  /* 0x000000ba02047810 */ /* 0x000fe20007ffe0ff */
[----:B------:R-:W-:Y:S01]  /*8ac0*/  @!P2 IMAD.MOV R108, RZ, RZ, -R108 ;  /* 0x000000ffff6ca224 */ /* 0x000fe200078e0a6c */
[C---:B------:R-:W-:Y:S01]  /*8ad0*/  ISETP.GT.U32.AND P2, PT, R3.reuse, R104, PT ;  /* 0x000000680300720c */ /* 0x040fe20003f44070 */
[----:B------:R-:W-:Y:S01]  /*8ae0*/  @!P4 IMAD.MOV R109, RZ, RZ, -R109 ;  /* 0x000000ffff6dc224 */ /* 0x000fe200078e0a6d */
[C---:B------:R-:W-:Y:S01]  /*8af0*/  ISETP.GT.U32.AND P4, PT, R3.reuse, R105, PT ;  /* 0x000000690300720c */ /* 0x040fe20003f84070 */
[----:B------:R-:W-:Y:S01]  /*8b00*/  @!P5 IMAD.MOV R107, RZ, RZ, -R107 ;  /* 0x000000ffff6bd224 */ /* 0x000fe200078e0a6b */
[----:B------:R-:W-:Y:S01]  /*8b10*/  ISETP.GT.U32.AND P5, PT, R3, R103, PT ;  /* 0x000000670300720c */ /* 0x000fe20003fa4070 */
[--C-:B------:R-:W-:Y:S01]  /*8b20*/  @!P1 IMAD.IADD R106, R106, 0x1, -R3.reuse ;  /* 0x000000016a6a9824 */ /* 0x100fe200078e0a03 */
[----:B------:R-:W-:Y:S01]  /*8b30*/  IABS R8, R4 ;  /* 0x0000000400087213 */ /* 0x000fe20000000000 */
[C---:B------:R-:W-:Y:S01]  /*8b40*/  VIADD R0, R2.reuse, 0xb9 ;  /* 0x000000b902007836 */ /* 0x040fe20000000000 */
[----:B------:R-:W-:Y:S01]  /*8b50*/  ISETP.GE.AND P1, PT, R13, RZ, PT ;  /* 0x000000ff0d00720c */ /* 0x000fe20003f26270 */
[----:B------:R-:W-:Y:S01]  /*8b60*/  @!P0 IMAD.MOV R110, RZ, RZ, -R110 ;  /* 0x000000ffff6e8224 */ /* 0x000fe200078e0a6e */
[----:B------:R-:W-:Y:S01]  /*8b70*/  ISETP.GT.U32.AND P0, PT, R3, R106, PT ;  /* 0x0000006a0300720c */ /* 0x000fe20003f04070 */
[----:B------:R-:W-:Y:S01]  /*8b80*/  VIADD R5, R2, 0xbb ;  /* 0x000000bb02057836 */ /* 0x000fe20000000000 */
[----:B------:R-:W-:Y:S01]  /*8b90*/  IABS R102, R0 ;  /* 0x0000000000667213 */ /* 0x000fe20000000000 */
[--C-:B------:R-:W-:Y:S01]  /*8ba0*/  @!P2 IMAD.IADD R104, R104, 0x1, -R3.reuse ;  /* 0x000000016868a824 */ /* 0x100fe200078e0a03 */
[----:B------:R-:W-:Y:S01]  /*8bb0*/  ISETP.GE.AND P2, PT, R4, RZ, PT ;  /* 0x000000ff0400720c */ /* 0x000fe20003f46270 */
[--C-:B------:R-:W-:Y:S01]  /*8bc0*/  @!P4 IMAD.IADD R105, R105, 0x1, -R3.reuse ;  /* 0x000000016969c824 */ /* 0x100fe200078e0a03 */
[----:B------:R-:W-:Y:S01]  /*8bd0*/  ISETP.GE.AND P4, PT, R0, RZ, PT ;  /* 0x000000ff0000720c */ /* 0x000fe20003f86270 */
[----:B------:R-:W-:Y:S01]  /*8be0*/  @!P5 IMAD.IADD R103, R103, 0x1, -R3 ;  /* 0x000000016767d824 */ /* 0x000fe200078e0a03 */
[----:B------:R-:W-:Y:S01]  /*8bf0*/  ISETP.GT.U32.AND P5, PT, R3, R104, PT ;  /* 0x000000680300720c */ /* 0x000fe20003fa4070 */
[----:B------:R-:W-:Y:S01]  /*8c00*/  IMAD.HI.U32 R0, R251, R102, RZ ;  /* 0x00000066fb007227 */ /* 0x000fe200078e00ff */
[----:B------:R-:W-:-:S02]  /*8c10*/  IABS R100, R5 ;  /* 0x0000000500647213 */ /* 0x000fc40000000000 */
[----:B------:R-:W-:Y:S01]  /*8c20*/  IABS R10, R7 ;  /* 0x00000007000a7213 */ /* 0x000fe20000000000 */
[----:B------:R-:W-:Y:S02]  /*8c30*/  IMAD.MOV R0, RZ, RZ, -R0 ;  /* 0x000000ffff007224 */ /* 0x000fe400078e0a00 */
[----:B------:R-:W-:Y:S01]  /*8c40*/  @!P0 IMAD.IADD R106, R106, 0x1, -R3 ;  /* 0x000000016a6a8824 */ /* 0x000fe200078e0a03 */
[----:B------:R-:W-:Y:S01]  /*8c50*/  ISETP.GE.AND P0, PT, R11, RZ, PT ;  /* 0x000000ff0b00720c */ /* 0x000fe20003f06270 */
[----:B------:R-:W-:Y:S02]  /*8c60*/  IMAD R102, R3, R0, R102 ;  /* 0x0000000003667224 */ /* 0x000fe400078e0266 */
[----:B------:R-:W-:-:S04]  /*8c70*/  IMAD.HI.U32 R4, R251, R8, RZ ;  /* 0x00000008fb047227 */ /* 0x000fc800078e00ff */
[----:B------:R-:W-:Y:S01]  /*8c80*/  @!P3 IMAD.MOV R106, RZ, RZ, -R106 ;  /* 0x000000ffff6ab224 */ /* 0x000fe200078e0a6a */
[C---:B------:R-:W-:Y:S01]  /*8c90*/  ISETP.GT.U32.AND P3, PT, R3.reuse, R103, PT ;  /* 0x000000670300720c */ /* 0x040fe20003f64070 */
[----:B------:R-:W-:Y:S01]  /*8ca0*/  @!P5 IMAD.IADD R104, R104, 0x1, -R3 ;  /* 0x000000016868d824 */ /* 0x000fe200078e0a03 */
[C---:B------:R-:W-:Y:S01]  /*8cb0*/  ISETP.GT.U32.AND P5, PT, R3.reuse, R102, PT ;  /* 0x000000660300720c */ /* 0x040fe20003fa4070 */
[----:B------:R-:W-:Y:S02]  /*8cc0*/  IMAD.MOV R4, RZ, RZ, -R4 ;  /* 0x000000ffff047224 */ /* 0x000fe400078e0a04 */
[----:B------:R-:W-:Y:S02]  /*8cd0*/  VIADD R0, R2, 0xbc ;  /* 0x000000bc02007836 */ /* 0x000fe40000000000 */
[C---:B------:R-:W-:Y:S02]  /*8ce0*/  IMAD R101, R3.reuse, R4, R8 ;  /* 0x0000000403657224 */ /* 0x040fe400078e0208 */
[----:B------:R-:W-:Y:S01]  /*8cf0*/  @!P6 IMAD.MOV R104, RZ, RZ, -R104 ;  /* 0x000000ffff68e224 */ /* 0x000fe200078e0a68 */
[----:B------:R-:W-:Y:S01]  /*8d00*/  IABS R8, R0 ;  /* 0x0000000000087213 */ /* 0x000fe20000000000 */
[----:B------:R-:W-:Y:S01]  /*8d10*/  @!P1 IMAD.MOV R105, RZ, RZ, -R105 ;  /* 0x000000ffff699224 */ /* 0x000fe200078e0a69 */
[----:B------:R-:W-:Y:S01]  /*8d20*/  ISETP.GT.U32.AND P6, PT, R3, R101, PT ;  /* 0x000000650300720c */ /* 0x000fe20003fc4070 */
[--C-:B------:R-:W-:Y:S01]  /*8d30*/  @!P3 IMAD.IADD R103, R103, 0x1, -R3.reuse ;  /* 0x000000016767b824 */ /* 0x100fe200078e0a03 */
[----:B------:R-:W-:Y:S01]  /*8d40*/  ISETP.GE.AND P3, PT, R0, RZ, PT ;  /* 0x000000ff0000720c */ /* 0x000fe20003f66270 */
[----:B------:R-:W-:Y:S01]  /*8d50*/  @!P5 IMAD.IADD R102, R102, 0x1, -R3 ;  /* 0x000000016666d824 */ /* 0x000fe200078e0a03 */
[----:B------:R-:W-:Y:S01]  /*8d60*/  ISETP.GE.AND P1, PT, R5, RZ, PT ;  /* 0x000000ff0500720c */ /* 0x000fe20003f26270 */
[----:B------:R-:W-:-:S03]  /*8d70*/  IMAD.HI.U32 R0, R251, R100, RZ ;  /* 0x00000064fb007227 */ /* 0x000fc600078e00ff */
[----:B------:R-:W-:Y:S01]  /*8d80*/  ISETP.GT.U32.AND P5, PT, R3, R102, PT ;  /* 0x000000660300720c */ /* 0x000fe20003fa4070 */
[----:B------:R-:W-:Y:S02]  /*8d90*/  VIADD R5, R2, 0xbd ;  /* 0x000000bd02057836 */ /* 0x000fe40000000000 */
[----:B------:R-:W-:Y:S02]  /*8da0*/  IMAD.MOV R4, RZ, RZ, -R0 ;  /* 0x000000ffff047224 */ /* 0x000fe400078e0a00 */
[----:B------:R-:W-:Y:S01]  /*8db0*/  IMAD.HI.U32 R0, R251, R8, RZ ;  /* 0x00000008fb007227 */ /* 0x000fe200078e00ff */
[----:B------:R-:W-:-:S03]  /*8dc0*/  IABS R98, R5 ;  /* 0x0000000500627213 */ /* 0x000fc60000000000 */
[----:B------:R-:W-:Y:S02]  /*8dd0*/  @!P6 IMAD.IADD R101, R101, 0x1, -R3 ;  /* 0x000000016565e824 */ /* 0x000fe400078e0a03 */
[----:B------:R-:W-:Y:S02]  /*8de0*/  IMAD.MOV R0, RZ, RZ, -R0 ;  /* 0x000000ffff007224 */ /* 0x000fe400078e0a00 */
[C---:B------:R-:W-:Y:S01]  /*8df0*/  IMAD R100, R3.reuse, R4, R100 ;  /* 0x0000000403647224 */ /* 0x040fe200078e0264 */
[C---:B------:R-:W-:Y:S01]  /*8e00*/  ISETP.GT.U32.AND P6, PT, R3.reuse, R101, PT ;  /* 0x000000650300720c */ /* 0x040fe20003fc4070 */
        /* <DEDUP_REMOVED lines=10> */
[----:B------:R-:W-:Y:S01]  /*8eb0*/  IMAD R97, R3, R4, R10 ;  /* 0x0000000403617224 */ /* 0x000fe200078e020a */
[C---:B------:R-:W-:Y:S01]  /*8ec0*/  IADD3 R10, R2.reuse, 0xc1, RZ ;  /* 0x000000c1020a7810 */ /* 0x040fe20007ffe0ff */
[--C-:B------:R-:W-:Y:S01]  /*8ed0*/  @!P6 IMAD.IADD R101, R101, 0x1, -R3.reuse ;  /* 0x000000016565e824 */ /* 0x100fe200078e0a03 */
[C---:B------:R-:W-:Y:S01]  /*8ee0*/  ISETP.GT.U32.AND P6, PT, R3.reuse, R98, PT ;  /* 0x000000620300720c */ /* 0x040fe20003fc4070 */
[----:B------:R-:W-:Y:S01]  /*8ef0*/  VIADD R5, R2, 0xbf ;  /* 0x000000bf02057836 */ /* 0x000fe20000000000 */
[----:B------:R-:W-:Y:S01]  /*8f00*/  IABS R94, R10 ;  /* 0x0000000a005e7213 */ /* 0x000fe20000000000 */
[----:B------:R-:W-:Y:S01]  /*8f10*/  @!P5 IMAD.IADD R100, R100, 0x1, -R3 ;  /* 0x000000016464d824 */ /* 0x000fe200078e0a03 */
[C---:B------:R-:W-:Y:S01]  /*8f20*/  ISETP.GT.U32.AND P5, PT, R3.reuse, R97, PT ;  /* 0x000000610300720c */ /* 0x040fe20003fa4070 */
[----:B------:R-:W-:Y:S01]  /*8f30*/  @!P4 IMAD.MOV R102, RZ, RZ, -R102 ;  /* 0x000000ffff66c224 */ /* 0x000fe200078e0a66 */
[----:B------:R-:W-:Y:S01]  /*8f40*/  IABS R96, R5 ;  /* 0x0000000500607213 */ /* 0x000fe20000000000 */
[C---:B------:R-:W-:Y:S01]  /*8f50*/  VIADD R9, R2.reuse, 0xc0 ;  /* 0x000000c002097836 */ /* 0x040fe20000000000 */
[----:B------:R-:W-:Y:S01]  /*8f60*/  ISETP.GT.U32.AND P4, PT, R3, R99, PT ;  /* 0x000000630300720c */ /* 0x000fe20003f84070 */
[----:B------:R-:W-:-:S02]  /*8f70*/  VIADD R11, R2, 0xc2 ;  /* 0x000000c2020b7836 */ /* 0x000fc40000000000 */
[----:B------:R-:W-:Y:S01]  /*8f80*/  IMAD.HI.U32 R0, R251, R96, RZ ;  /* 0x00000060fb007227 */ /* 0x000fe200078e00ff */
[----:B------:R-:W-:Y:S02]  /*8f90*/  IABS R4, R9 ;  /* 0x0000000900047213 */ /* 0x000fe40000000000 */
[----:B------:R-:W-:Y:S01]  /*8fa0*/  IABS R8, R11 ;  /* 0x0000000b00087213 */ /* 0x000fe20000000000 */
[--C-:B------:R-:W-:Y:S02]  /*8fb0*/  @!P6 IMAD.IADD R98, R98, 0x1, -R3.reuse ;  /* 0x000000016262e824 */ /* 0x100fe400078e0a03 */
[----:B------:R-:W-:Y:S02]  /*8fc0*/  IMAD.MOV R0, RZ, RZ, -R0 ;  /* 0x000000ffff007224 */ /* 0x000fe400078e0a00 */
[----:B------:R-:W-:Y:S01]  /*8fd0*/  @!P5 IMAD.IADD R97, R97, 0x1, -R3 ;  /* 0x000000016161d824 */ /* 0x000fe200078e0a03 */
[C---:B------:R-:W-:Y:S01]  /*8fe0*/  ISETP.GT.U32.AND P5, PT, R3.reuse, R98, PT ;  /* 0x000000620300720c */ /* 0x040fe20003fa4070 */
[----:B------:R-:W-:-:S02]  /*8ff0*/  IMAD R96, R3, R0, R96 ;  /* 0x0000000003607224 */ /* 0x000fc400078e0260 */
[----:B------:R-:W-:-:S04]  /*9000*/  IMAD.HI.U32 R0, R251, R4, RZ ;  /* 0x00000004fb007227 */ /* 0x000fc800078e00ff */
[----:B------:R-:W-:Y:S01]  /*9010*/  @!P4 IMAD.IADD R99, R99, 0x1, -R3 ;  /* 0x000000016363c824 */ /* 0x000fe200078e0a03 */
[C---:B------:R-:W-:Y:S01]  /*9020*/  ISETP.GT.U32.AND P4, PT, R3.reuse, R100, PT ;  /* 0x000000640300720c */ /* 0x040fe20003f84070 */
[----:B------:R-:W-:Y:S02]  /*9030*/  IMAD.MOV R0, RZ, RZ, -R0 ;  /* 0x000000ffff007224 */ /* 0x000fe400078e0a00 */
[----:B------:R-:W-:Y:S01]  /*9040*/  @!P2 IMAD.MOV R101, RZ, RZ, -R101 ;  /* 0x000000ffff65a224 */ /* 0x000fe200078e0a65 */
[C---:B------:R-:W-:Y:S01]  /*9050*/  ISETP.GT.U32.AND P6, PT, R3.reuse, R99, PT ;  /* 0x000000630300720c */ /* 0x040fe20003fc4070 */
[C---:B------:R-:W-:Y:S01]  /*9060*/  IMAD R95, R3.reuse, R0, R4 ;  /* 0x00000000035f7224 */ /* 0x040fe200078e0204 */
[----:B------:R-:W-:Y:S01]  /*9070*/  ISETP.GT.U32.AND P2, PT, R3, R97, PT ;  /* 0x000000610300720c */ /* 0x000fe20003f44070 */
[----:B------:R-:W-:Y:S02]  /*9080*/  @!P5 IMAD.IADD R98, R98, 0x1, -R3 ;  /* 0x000000016262d824 */ /* 0x000fe400078e0a03 */
[----:B------:R-:W-:Y:S01]  /*9090*/  IMAD.HI.U32 R0, R251, R94, RZ ;  /* 0x0000005efb007227 */ /* 0x000fe200078e00ff */
[----:B------:R-:W-:-:S03]  /*90a0*/  ISETP.GT.U32.AND P5, PT, R3, R95, PT ;  /* 0x0000005f0300720c */ /* 0x000fc60003fa4070 */
[----:B------:R-:W-:Y:S02]  /*90b0*/  IMAD.MOV R0, RZ, RZ, -R0 ;  /* 0x000000ffff007224 */ /* 0x000fe400078e0a00 */
[--C-:B------:R-:W-:Y:S01]  /*90c0*/  @!P4 IMAD.IADD R100, R100, 0x1, -R3.reuse ;  /* 0x000000016464c824 */ /* 0x100fe200078e0a03 */
[----:B------:R-:W-:Y:S01]  /*90d0*/  ISETP.GT.U32.AND P4, PT, R3, R96, PT ;  /* 0x000000600300720c */ /* 0x000fe20003f84070 */
[--C-:B------:R-:W-:Y:S01]  /*90e0*/  @!P6 IMAD.IADD R99, R99, 0x1, -R3.reuse ;  /* 0x000000016363e824 */ /* 0x100fe200078e0a03 */
[----:B------:R-:W-:Y:S01]  /*90f0*/  ISETP.GE.AND P6, PT, R7, RZ, PT ;  /* 0x000000ff0700720c */ /* 0x000fe20003fc6270 */
[----:B------:R-:W-:Y:S02]  /*9100*/  VIADD R7, R2, 0xc3 ;  /* 0x000000c302077836 */ /* 0x000fe40000000000 */
[----:B------:R-:W-:Y:S02]  /*9110*/  IMAD R94, R3, R0, R94 ;  /* 0x00000000035e7224 */ /* 0x000fe400078e025e */
[----:B------:R-:W-:Y:S01]  /*9120*/  @!P5 IMAD.IADD R95, R95, 0x1, -R3 ;  /* 0x000000015f5fd824 */ /* 0x000fe200078e0a03 */
[----:B------:R-:W-:Y:S01]  /*9130*/  IABS R92, R7 ;  /* 0x00000007005c7213 */ /* 0x000fe20000000000 */
[----:B------:R-:W-:-:S03]  /*9140*/  IMAD.HI.U32 R4, R251, R8, RZ ;  /* 0x00000008fb047227 */ /* 0x000fc600078e00ff */
[----:B------:R-:W-:Y:S01]  /*9150*/  ISETP.GT.U32.AND P5, PT, R3, R95, PT ;  /* 0x0000005f0300720c */ /* 0x000fe20003fa4070 */
[----:B------:R-:W-:Y:S01]  /*9160*/  IMAD.HI.U32 R0, R251, R92, RZ ;  /* 0x0000005cfb007227 */ /* 0x000fe200078e00ff */
[----:B------:R-:W-:Y:S02]  /*9170*/  @!P4 IADD3 R96, R96, -R3, RZ ;  /* 0x800000036060c210 */ /* 0x000fe40007ffe0ff */
[----:B------:R-:W-:Y:S01]  /*9180*/  ISETP.GE.AND P4, PT, R9, RZ, PT ;  /* 0x000000ff0900720c */ /* 0x000fe20003f86270 */
[----:B------:R-:W-:Y:S02]  /*9190*/  IMAD.MOV R0, RZ, RZ, -R0 ;  /* 0x000000ffff007224 */ /* 0x000fe400078e0a00 */
[----:B------:R-:W-:Y:S02]  /*91a0*/  IMAD.MOV R4, RZ, RZ, -R4 ;  /* 0x000000ffff047224 */ /* 0x000fe400078e0a04 */
[----:B------:R-:W-:Y:S02]  /*91b0*/  IMAD R92, R3, R0, R92 ;  /* 0x00000000035c7224 */ /* 0x000fe400078e025c */
[--C-:B------:R-:W-:Y:S01]  /*91c0*/  @!P2 IMAD.IADD R97, R97, 0x1, -R3.reuse ;  /* 0x000000016161a824 */ /* 0x100fe200078e0a03 */
[----:B------:R-:W-:Y:S01]  /*91d0*/  ISETP.GE.AND P2, PT, R5, RZ, PT ;  /* 0x000000ff0500720c */ /* 0x000fe20003f46270 */
[----:B------:R-:W-:Y:S01]  /*91e0*/  @!P5 IMAD.IADD R95, R95, 0x1, -R3 ;  /* 0x000000015f5fd824 */ /* 0x000fe200078e0a03 */
[C---:B------:R-:W-:Y:S01]  /*91f0*/  ISETP.GT.U32.AND P5, PT, R3.reuse, R92, PT ;  /* 0x0000005c0300720c */ /* 0x040fe20003fa4070 */
[----:B------:R-:W-:-:S02]  /*9200*/  IMAD R93, R3, R4, R8 ;  /* 0x00000004035d7224 */ /* 0x000fc400078e0208 */
[C---:B------:R-:W-:Y:S02]  /*9210*/  VIADD R5, R2.reuse, 0xc4 ;  /* 0x000000c402057836 */ /* 0x040fe40000000000 */
[----:B------:R-:W-:Y:S01]  /*9220*/  @!P1 IMAD.MOV R100, RZ, RZ, -R100 ;  /* 0x000000ffff649224 */ /* 0x000fe200078e0a64 */
[C---:B------:R-:W-:Y:S01]  /*9230*/  ISETP.GT.U32.AND P1, PT, R3.reuse, R96, PT ;  /* 0x000000600300720c */ /* 0x040fe20003f24070 */
[----:B------:R-:W-:Y:S01]  /*9240*/  @!P6 IMAD.MOV R97, RZ, RZ, -R97 ;  /* 0x000000ffff61e224 */ /* 0x000fe200078e0a61 */
[----:B------:R-:W-:Y:S01]  /*9250*/  IABS R4, R5 ;  /* 0x0000000500047213 */ /* 0x000fe20000000000 */
[----:B------:R-:W-:Y:S01]  /*9260*/  VIADD R9, R2, 0xc5 ;  /* 0x000000c502097836 */ /* 0x000fe20000000000 */
[C---:B------:R-:W-:Y:S01]  /*9270*/  ISETP.GT.U32.AND P6, PT, R3.reuse, R93, PT ;  /* 0x0000005d0300720c */ /* 0x040fe20003fc4070 */
[----:B------:R-:W-:Y:S01]  /*9280*/  @!P3 IMAD.MOV R99, RZ, RZ, -R99 ;  /* 0x000000ffff63b224 */ /* 0x000fe200078e0a63 */
[----:B------:R-:W-:Y:S01]  /*9290*/  ISETP.GT.U32.AND P3, PT, R3, R94, PT ;  /* 0x0000005e0300720c */ /* 0x000fe20003f64070 */
[----:B------:R-:W-:Y:S01]  /*92a0*/  IMAD.HI.U32 R0, R251, R4, RZ ;  /* 0x00000004fb007227 */ /* 0x000fe200078e00ff */
[----:B------:R-:W-:-:S03]  /*92b0*/  IABS R90, R9 ;  /* 0x00000009005a7213 */ /* 0x000fc60000000000 */
[----:B------:R-:W-:Y:S01]  /*92c0*/  @!P5 IMAD.IADD R92, R92, 0x1, -R3 ;  /* 0x000000015c5cd824 */ /* 0x000fe200078e0a03 */
[----:B------:R-:W-:Y:S01]  /*92d0*/  IADD3 R91, -R0, RZ, RZ ;  /* 0x000000ff005b7210 */ /* 0x000fe20007ffe1ff */
[----:B------:R-:W-:-:S03]  /*92e0*/  IMAD.HI.U32 R0, R251, R90, RZ ;  /* 0x0000005afb007227 */ /* 0x000fc600078e00ff */
[----:B------:R-:W-:Y:S01]  /*92f0*/  ISETP.GT.U32.AND P5, PT, R3, R92, PT ;  /* 0x0000005c0300720c */ /* 0x000fe20003fa4070 */
[--C-:B------:R-:W-:Y:S01]  /*9300*/  @!P1 IMAD.IADD R96, R96, 0x1, -R3.reuse ;  /* 0x0000000160609824 */ /* 0x100fe200078e0a03 */
[----:B------:R-:W-:Y:S01]  /*9310*/  ISETP.GE.AND P1, PT, R11, RZ, PT ;  /* 0x000000ff0b00720c */ /* 0x000fe20003f26270 */
[--C-:B------:R-:W-:Y:S02]  /*9320*/  @!P6 IMAD.IADD R93, R93, 0x1, -R3.reuse ;  /* 0x000000015d5de824 */ /* 0x100fe400078e0a03 */
[----:B------:R-:W-:Y:S02]  /*9330*/  IMAD.MOV R0, RZ, RZ, -R0 ;  /* 0x000000ffff007224 */ /* 0x000fe400078e0a00 */
[----:B------:R-:W-:Y:S01]  /*9340*/  @!P3 IMAD.IADD R94, R94, 0x1, -R3 ;  /* 0x000000015e5eb824 */ /* 0x000fe200078e0a03 */
[----:B------:R-:W-:Y:S01]  /*9350*/  ISETP.GE.AND P3, PT, R7, RZ, PT ;  /* 0x000000ff0700720c */ /* 0x000fe20003f66270 */
[----:B------:R-:W-:Y:S01]  /*9360*/  @!P2 IMAD.MOV R96, RZ, RZ, -R96 ;  /* 0x000000ffff60a224 */ /* 0x000fe200078e0a60 */
[C---:B------:R-:W-:Y:S01]  /*9370*/  ISETP.GT.U32.AND P2, PT, R3.reuse, R93, PT ;  /* 0x0000005d0300720c */ /* 0x040fe20003f44070 */
[----:B------:R-:W-:Y:S01]  /*9380*/  VIADD R7, R2, 0xc6 ;  /* 0x000000c602077836 */ /* 0x000fe20000000000 */
[C---:B------:R-:W-:Y:S01]  /*9390*/  ISETP.GT.U32.AND P6, PT, R3.reuse, R94, PT ;  /* 0x0000005e0300720c */ /* 0x040fe20003fc4070 */
[----:B------:R-:W-:-:S02]  /*93a0*/  IMAD R90, R3, R0, R90 ;  /* 0x00000000035a7224 */ /* 0x000fc400078e025a */
[----:B------:R-:W-:Y:S01]  /*93b0*/  VIADD R11, R2, 0xc7 ;  /* 0x000000c7020b7836 */ /* 0x000fe20000000000 */
[----:B------:R-:W-:Y:S01]  /*93c0*/  IABS R8, R7 ;  /* 0x0000000700087213 */ /* 0x000fe20000000000 */
[----:B------:R-:W-:Y:S01]  /*93d0*/  @!P5 IMAD.IADD R92, R92, 0x1, -R3 ;  /* 0x000000015c5cd824 */ /* 0x000fe200078e0a03 */
[----:B------:R-:W-:Y:S01]  /*93e0*/  ISETP.GT.U32.AND P5, PT, R3, R90, PT ;  /* 0x0000005a0300720c */ /* 0x000fe20003fa4070 */
[----:B------:R-:W-:Y:S01]  /*93f0*/  @!P0 IMAD.MOV R98, RZ, RZ, -R98 ;  /* 0x000000ffff628224 */ /* 0x000fe200078e0a62 */
[----:B------:R-:W-:Y:S01]  /*9400*/  ISETP.GE.AND P0, PT, R10, RZ, PT ;  /* 0x000000ff0a00720c */ /* 0x000fe20003f06270 */
[----:B------:R-:W-:Y:S01]  /*9410*/  IMAD.HI.U32 R0, R251, R8, RZ ;  /* 0x00000008fb007227 */ /* 0x000fe200078e00ff */
[----:B------:R-:W-:-:S03]  /*9420*/  IABS R88, R11 ;  /* 0x0000000b00587213 */ /* 0x000fc60000000000 */
[----:B------:R-:W-:Y:S02]  /*9430*/  IMAD R91, R3, R91, R4 ;  /* 0x0000005b035b7224 */ /* 0x000fe400078e0204 */
[----:B------:R-:W-:Y:S01]  /*9440*/  @!P2 IMAD.IADD R93, R93, 0x1, -R3 ;  /* 0x000000015d5da824 */ /* 0x000fe200078e0a03 */
[----:B------:R-:W-:Y:S01]  /*9450*/  ISETP.GE.AND P2, PT, R5, RZ, PT ;  /* 0x000000ff0500720c */ /* 0x000fe20003f46270 */
[----:B------:R-:W-:Y:S02]  /*9460*/  VIADD R5, R2, 0xc8 ;  /* 0x000000c802057836 */ /* 0x000fe40000000000 */
[----:B------:R-:W-:-:S03]  /*9470*/  IMAD.HI.U32 R4, R251, R88, RZ ;  /* 0x00000058fb047227 */ /* 0x000fc600078e00ff */
[----:B------:R-:W-:Y:S01]  /*9480*/  IABS R10, R5 ;  /* 0x00000005000a7213 */ /* 0x000fe20000000000 */
[----:B------:R-:W-:Y:S02]  /*9490*/  IMAD.MOV R0, RZ, RZ, -R0 ;  /* 0x000000ffff007224 */ /* 0x000fe400078e0a00 */
[--C-:B------:R-:W-:Y:S01]  /*94a0*/  @!P6 IMAD.IADD R94, R94, 0x1, -R3.reuse ;  /* 0x000000015e5ee824 */ /* 0x100fe200078e0a03 */
[C---:B------:R-:W-:Y:S01]  /*94b0*/  ISETP.GT.U32.AND P6, PT, R3.reuse, R91, PT ;  /* 0x0000005b0300720c */ /* 0x040fe20003fc4070 */
[----:B------:R-:W-:Y:S02]  /*94c0*/  IMAD.MOV R4, RZ, RZ, -R4 ;  /* 0x000000ffff047224 */ /* 0x000fe400078e0a04 */
[C---:B------:R-:W-:Y:S01]  /*94d0*/  IMAD R89, R3.reuse, R0, R8 ;  /* 0x0000000003597224 */ /* 0x040fe200078e0208 */
[----:B------:R-:W-:Y:S01]  /*94e0*/  @!P0 IADD3 R94, -R94, RZ, RZ ;  /* 0x000000ff5e5e8210 */ /* 0x000fe20007ffe1ff */
[----:B------:R-:W-:Y:S02]  /*94f0*/  @!P5 IMAD.IADD R90, R90, 0x1, -R3 ;  /* 0x000000015a5ad824 */ /* 0x000fe400078e0a03 */
[C---:B------:R-:W-:Y:S01]  /*9500*/  IMAD R88, R3.reuse, R4, R88 ;  /* 0x0000000403587224 */ /* 0x040fe200078e0258 */
[C---:B------:R-:W-:Y:S01]  /*9510*/  ISETP.GT.U32.AND P0, PT, R3.reuse, R89, PT ;  /* 0x000000590300720c */ /* 0x040fe20003f04070 */
[----:B------:R-:W-:Y:S01]  /*9520*/  @!P4 IMAD.MOV R95, RZ, RZ, -R95 ;  /* 0x000000ffff5fc224 */ /* 0x000fe200078e0a5f */
[----:B------:R-:W-:Y:S01]  /*9530*/  ISETP.GT.U32.AND P4, PT, R3, R90, PT ;  /* 0x0000005a0300720c */ /* 0x000fe20003f84070 */
[----:B------:R-:W-:-:S04]  /*9540*/  IMAD.HI.U32 R0, R251, R10, RZ ;  /* 0x0000000afb007227 */ /* 0x000fc800078e00ff */
[----:B------:R-:W-:Y:S01]  /*9550*/  @!P3 IMAD.MOV R92, RZ, RZ, -R92 ;  /* 0x000000ffff5cb224 */ /* 0x000fe200078e0a5c */
[----:B------:R-:W-:Y:S01]  /*9560*/  ISETP.GT.U32.AND P3, PT, R3, R88, PT ;  /* 0x000000580300720c */ /* 0x000fe20003f64070 */
[----:B------:R-:W-:Y:S02]  /*9570*/  IMAD.MOV R0, RZ, RZ, -R0 ;  /* 0x000000ffff007224 */ /* 0x000fe400078e0a00 */
[--C-:B------:R-:W-:Y:S01]  /*9580*/  @!P6 IMAD.IADD R91, R91, 0x1, -R3.reuse ;  /* 0x000000015b5be824 */ /* 0x100fe200078e0a03 */
[----:B------:R-:W-:Y:S01]  /*9590*/  ISETP.GE.AND P6, PT, R9, RZ, PT ;  /* 0x000000ff0900720c */ /* 0x000fe20003fc6270 */
[----:B------:R-:W-:Y:S02]  /*95a0*/  VIADD R9, R2, 0xc9 ;  /* 0x000000c902097836 */ /* 0x000fe40000000000 */
[C---:B------:R-:W-:Y:S01]  /*95b0*/  IMAD R87, R3.reuse, R0, R10 ;  /* 0x0000000003577224 */ /* 0x040fe200078e020a */
[----:B------:R-:W-:Y:S01]  /*95c0*/  ISETP.GT.U32.AND P5, PT, R3, R91, PT ;  /* 0x0000005b0300720c */ /* 0x000fe20003fa4070 */
[--C-:B------:R-:W-:Y:S01]  /*95d0*/  @!P4 IMAD.IADD R90, R90, 0x1, -R3.reuse ;  /* 0x000000015a5ac824 */ /* 0x100fe200078e0a03 */
[----:B------:R-:W-:Y:S01]  /*95e0*/  IABS R86, R9 ;  /* 0x0000000900567213 */ /* 0x000fe20000000000 */
[--C-:B------:R-:W-:Y:S01]  /*95f0*/  @!P0 IMAD.IADD R89, R89, 0x1, -R3.reuse ;  /* 0x0000000159598824 */ /* 0x100fe200078e0a03 */
[----:B------:R-:W-:Y:S01]  /*9600*/  ISETP.GT.U32.AND P4, PT, R3, R87, PT ;  /* 0x000000570300720c */ /* 0x000fe20003f84070 */
[----:B------:R-:W-:Y:S01]  /*9610*/  @!P3 IMAD.IADD R88, R88, 0x1, -R3 ;  /* 0x000000015858b824 */ /* 0x000fe200078e0a03 */
[----:B------:R-:W-:Y:S01]  /*9620*/  ISETP.GE.AND P0, PT, R5, RZ, PT ;  /* 0x000000ff0500720c */ /* 0x000fe20003f06270 */
[----:B------:R-:W-:Y:S01]  /*9630*/  IMAD.HI.U32 R0, R251, R86, RZ ;  /* 0x00000056fb007227 */ /* 0x000fe200078e00ff */
[----:B------:R-:W-:-:S03]  /*9640*/  ISETP.GT.U32.AND P3, PT, R3, R89, PT ;  /* 0x000000590300720c */ /* 0x000fc60003f64070 */
[----:B------:R-:W-:Y:S01]  /*9650*/  @!P1 IMAD.MOV R93, RZ, RZ, -R93 ;  /* 0x000000ffff5d9224 */ /* 0x000fe200078e0a5d */
[----:B------:R-:W-:Y:S01]  /*9660*/  ISETP.GE.AND P1, PT, R7, RZ, PT ;  /* 0x000000ff0700720c */ /* 0x000fe20003f26270 */
[----:B------:R-:W-:Y:S02]  /*9670*/  VIADD R7, R2, 0xca ;  /* 0x000000ca02077836 */ /* 0x000fe40000000000 */
[----:B------:R-:W-:Y:S02]  /*9680*/  IMAD.MOV R0, RZ, RZ, -R0 ;  /* 0x000000ffff007224 */ /* 0x000fe400078e0a00 */
[--C-:B------:R-:W-:Y:S01]  /*9690*/  @!P4 IMAD.IADD R87, R87, 0x1, -R3.reuse ;  /* 0x000000015757c824 */ /* 0x100fe200078e0a03 */
[----:B------:R-:W-:Y:S01]  /*96a0*/  IABS R4, R7 ;  /* 0x0000000700047213 */ /* 0x000fe20000000000 */
[----:B------:R-:W-:Y:S02]  /*96b0*/  IMAD R86, R3, R0, R86 ;  /* 0x0000000003567224 */ /* 0x000fe400078e0256 */
[----:B------:R-:W-:Y:S01]  /*96c0*/  @!P3 IMAD.IADD R89, R89, 0x1, -R3 ;  /* 0x000000015959b824 */ /* 0x000fe200078e0a03 */
[----:B------:R-:W-:Y:S01]  /*96d0*/  ISETP.GT.U32.AND P4, PT, R3, R87, PT ;  /* 0x000000570300720c */ /* 0x000fe20003f84070 */
[----:B------:R-:W-:Y:S01]  /*96e0*/  IMAD.HI.U32 R0, R251, R4, RZ ;  /* 0x00000004fb007227 */ /* 0x000fe200078e00ff */
[----:B------:R-:W-:-:S03]  /*96f0*/  ISETP.GT.U32.AND P3, PT, R3, R86, PT ;  /* 0x000000560300720c */ /* 0x000fc60003f64070 */
[----:B------:R-:W-:Y:S01]  /*9700*/  @!P5 IMAD.IADD R91, R91, 0x1, -R3 ;  /* 0x000000015b5bd824 */ /* 0x000fe200078e0a03 */
[----:B------:R-:W-:Y:S01]  /*9710*/  ISETP.GE.AND P5, PT, R11, RZ, PT ;  /* 0x000000ff0b00720c */ /* 0x000fe20003fa6270 */
[C---:B------:R-:W-:Y:S01]  /*9720*/  VIADD R5, R2.reuse, 0xcb ;  /* 0x000000cb02057836 */ /* 0x040fe20000000000 */
[C---:B------:R-:W-:Y:S01]  /*9730*/  IADD3 R11, R2.reuse, 0xd3, RZ ;  /* 0x000000d3020b7810 */ /* 0x040fe20007ffe0ff */
[----:B------:R-:W-:Y:S02]  /*9740*/  IMAD.MOV R0, RZ, RZ, -R0 ;  /* 0x000000ffff007224 */ /* 0x000fe400078e0a00 */
[----:B------:R-:W-:Y:S01]  /*9750*/  @!P2 IMAD.MOV R91, RZ, RZ, -R91 ;  /* 0x000000ffff5ba224 */ /* 0x000fe200078e0a5b */
[C---:B------:R-:W-:Y:S01]  /*9760*/  ISETP.GT.U32.AND P2, PT, R3.reuse, R88, PT ;  /* 0x000000580300720c */ /* 0x040fe20003f44070 */
[----:B------:R-:W-:Y:S01]  /*9770*/  IMAD R85, R3, R0, R4 ;  /* 0x0000000003557224 */ /* 0x000fe200078e0204 */
[----:B------:R-:W-:Y:S01]  /*9780*/  IABS R84, R5 ;  /* 0x0000000500547213 */ /* 0x000fe20000000000 */
[----:B------:R-:W-:Y:S01]  /*9790*/  @!P6 IMAD.MOV R90, RZ, RZ, -R90 ;  /* 0x000000ffff5ae224 */ /* 0x000fe200078e0a5a */
[----:B------:R-:W-:Y:S01]  /*97a0*/  ISETP.GE.AND P6, PT, R9, RZ, PT ;  /* 0x000000ff0900720c */ /* 0x000fe20003fc6270 */
[----:B------:R-:W-:Y:S01]  /*97b0*/  VIADD R9, R2, 0xcd ;  /* 0x000000cd02097836 */ /* 0x000fe20000000000 */
[----:B------:R-:W-:Y:S01]  /*97c0*/  IABS R76, R11 ;  /* 0x0000000b004c7213 */ /* 0x000fe20000000000 */
[----:B------:R-:W-:-:S03]  /*97d0*/  IMAD.HI.U32 R0, R251, R84, RZ ;  /* 0x00000054fb007227 */ /* 0x000fc600078e00ff */
[----:B------:R-:W-:Y:S01]  /*97e0*/  IABS R82, R9 ;  /* 0x0000000900527213 */ /* 0x000fe20000000000 */
[--C-:B------:R-:W-:Y:S01]  /*97f0*/  @!P4 IMAD.IADD R87, R87, 0x1, -R3.reuse ;  /* 0x000000015757c824 */ /* 0x100fe200078e0a03 */
[----:B------:R-:W-:Y:S01]  /*9800*/  ISETP.GT.U32.AND P4, PT, R3, R85, PT ;  /* 0x000000550300720c */ /* 0x000fe20003f84070 */
[----:B------:R-:W-:Y:S01]  /*9810*/  @!P3 IMAD.IADD R86, R86, 0x1, -R3 ;  /* 0x000000015656b824 */ /* 0x000fe200078e0a03 */
[----:B------:R-:W-:Y:S01]  /*9820*/  @!P2 IADD3 R88, R88, -R3, RZ ;  /* 0x800000035858a210 */ /* 0x000fe20007ffe0ff */
[----:B------:R-:W-:Y:S01]  /*9830*/  IMAD.MOV R0, RZ, RZ, -R0 ;  /* 0x000000ffff007224 */ /* 0x000fe200078e0a00 */
[----:B------:R-:W-:Y:S01]  /*9840*/  ISETP.GE.AND P2, PT, R7, RZ, PT ;  /* 0x000000ff0700720c */ /* 0x000fe20003f46270 */
[----:B------:R-:W-:Y:S01]  /*9850*/  @!P1 IMAD.MOV R89, RZ, RZ, -R89 ;  /* 0x000000ffff599224 */ /* 0x000fe200078e0a59 */
[C---:B------:R-:W-:Y:S01]  /*9860*/  ISETP.GT.U32.AND P1, PT, R3.reuse, R86, PT ;  /* 0x000000560300720c */ /* 0x040fe20003f24070 */
[----:B------:R-:W-:Y:S01]  /*9870*/  IMAD R84, R3, R0, R84 ;  /* 0x0000000003547224 */ /* 0x000fe200078e0254 */
[----:B------:R-:W-:Y:S01]  /*9880*/  ISETP.GE.AND P3, PT, R5, RZ, PT ;  /* 0x000000ff0500720c */ /* 0x000fe20003f66270 */
[----:B------:R-:W-:-:S02]  /*9890*/  VIADD R7, R2, 0xcc ;  /* 0x000000cc02077836 */ /* 0x000fc40000000000 */
[----:B------:R-:W-:-:S03]  /*98a0*/  IMAD.HI.U32 R4, R251, R82, RZ ;  /* 0x00000052fb047227 */ /* 0x000fc600078e00ff */
[----:B------:R-:W-:Y:S01]  /*98b0*/  IABS R8, R7 ;  /* 0x0000000700087213 */ /* 0x000fe20000000000 */
[----:B------:R-:W-:Y:S01]  /*98c0*/  @!P5 IMAD.MOV R88, RZ, RZ, -R88 ;  /* 0x000000ffff58d224 */ /* 0x000fe200078e0a58 */
[----:B------:R-:W-:Y:S01]  /*98d0*/  ISETP.GT.U32.AND P5, PT, R3, R84, PT ;  /* 0x000000540300720c */ /* 0x000fe20003fa4070 */
[--C-:B------:R-:W-:Y:S02]  /*98e0*/  @!P4 IMAD.IADD R85, R85, 0x1, -R3.reuse ;  /* 0x000000015555c824 */ /* 0x100fe400078e0a03 */
[----:B------:R-:W-:Y:S02]  /*98f0*/  IMAD.MOV R4, RZ, RZ, -R4 ;  /* 0x000000ffff047224 */ /* 0x000fe400078e0a04 */
[----:B------:R-:W-:Y:S01]  /*9900*/  @!P1 IMAD.IADD R86, R86, 0x1, -R3 ;  /* 0x0000000156569824 */ /* 0x000fe200078e0a03 */
[C---:B------:R-:W-:Y:S01]  /*9910*/  ISETP.GT.U32.AND P4, PT, R3.reuse, R85, PT ;  /* 0x000000550300720c */ /* 0x040fe20003f84070 */
[----:B------:R-:W-:Y:S01]  /*9920*/  IMAD R82, R3, R4, R82 ;  /* 0x0000000403527224 */ /* 0x000fe200078e0252 */
[----:B------:R-:W-:Y:S01]  /*9930*/  ISETP.GE.AND P1, PT, R9, RZ, PT ;  /* 0x000000ff0900720c */ /* 0x000fe20003f26270 */
[----:B------:R-:W-:-:S04]  /*9940*/  IMAD.HI.U32 R0, R251, R8, RZ ;  /* 0x00000008fb007227 */ /* 0x000fc800078e00ff */
[----:B------:R-:W-:Y:S01]  /*9950*/  @!P6 IMAD.MOV R86, RZ, RZ, -R86 ;  /* 0x000000ffff56e224 */ /* 0x000fe200078e0a56 */
[C---:B------:R-:W-:Y:S01]  /*9960*/  ISETP.GT.U32.AND P6, PT, R3.reuse, R82, PT ;  /* 0x000000520300720c */ /* 0x040fe20003fc4070 */
[----:B------:R-:W-:Y:S02]  /*9970*/  IMAD.MOV R0, RZ, RZ, -R0 ;  /* 0x000000ffff007224 */ /* 0x000fe400078e0a00 */
[----:B------:R-:W-:Y:S02]  /*9980*/  @!P5 IMAD.IADD R84, R84, 0x1, -R3 ;  /* 0x000000015454d824 */ /* 0x000fe400078e0a03 */
[----:B------:R-:W-:Y:S01]  /*9990*/  IMAD R83, R3, R0, R8 ;  /* 0x0000000003537224 */ /* 0x000fe200078e0208 */
[----:B------:R-:W-:Y:S01]  /*99a0*/  @!P4 IADD3 R85, R85, -R3, RZ ;  /* 0x800000035555c210 */ /* 0x000fe20007ffe0ff */
[----:B------:R-:W-:Y:S01]  /*99b0*/  @!P0 IMAD.MOV R87, RZ, RZ, -R87 ;  /* 0x000000ffff578224 */ /* 0x000fe200078e0a57 */
[C---:B------:R-:W-:Y:S01]  /*99c0*/  ISETP.GT.U32.AND P5, PT, R3.reuse, R84, PT ;  /* 0x000000540300720c */ /* 0x040fe20003fa4070 */
[C---:B------:R-:W-:Y:S01]  /*99d0*/  VIADD R4, R2.reuse, 0xcf ;  /* 0x000000cf02047836 */ /* 0x040fe20000000000 */
[----:B------:R-:W-:Y:S01]  /*99e0*/  ISETP.GT.U32.AND P4, PT, R3, R83, PT ;  /* 0x000000530300720c */ /* 0x000fe20003f84070 */
[C---:B------:R-:W-:Y:S01]  /*99f0*/  VIADD R5, R2.reuse, 0xce ;  /* 0x000000ce02057836 */ /* 0x040fe20000000000 */
[----:B------:R-:W-:Y:S01]  /*9a00*/  ISETP.GE.AND P0, PT, R7, RZ, PT ;  /* 0x000000ff0700720c */ /* 0x000fe20003f06270 */
[----:B------:R-:W-:Y:S01]  /*9a10*/  VIADD R7, R2, 0xd0 ;  /* 0x000000d002077836 */ /* 0x000fe20000000000 */
[----:B------:R-:W-:Y:S01]  /*9a20*/  IABS R80, R4 ;  /* 0x0000000400507213 */ /* 0x000fe20000000000 */
[----:B------:R-:W-:Y:S01]  /*9a30*/  @!P6 IMAD.IADD R82, R82, 0x1, -R3 ;  /* 0x000000015252e824 */ /* 0x000fe200078e0a03 */
[----:B------:R-:W-:Y:S01]  /*9a40*/  IABS R8, R5 ;  /* 0x0000000500087213 */ /* 0x000fe20000000000 */
[----:B------:R-:W-:Y:S01]  /*9a50*/  VIADD R9, R2, 0xd2 ;  /* 0x000000d202097836 */ /* 0x000fe20000000000 */
        /* <DEDUP_REMOVED lines=9> */
[----:B------:R-:W-:Y:S02]  /*9af0*/  IMAD.MOV R4, RZ, RZ, -R4 ;  /* 0x000000ffff047224 */ /* 0x000fe400078e0a04 */
[----:B------:R-:W-:-:S04]  /*9b00*/  IMAD.HI.U32 R0, R251, R8, RZ ;  /* 0x00000008fb007227 */ /* 0x000fc800078e00ff */
[C---:B------:R-:W-:Y:S02]  /*9b10*/  IMAD R79, R3.reuse, R4, R10 ;  /* 0x00000004034f7224 */ /* 0x040fe400078e020a */
[----:B------:R-:W-:Y:S02]  /*9b20*/  @!P6 IMAD.IADD R82, R82, 0x1, -R3 ;  /* 0x000000015252e824 */ /* 0x000fe400078e0a03 */
[----:B------:R-:W-:Y:S02]  /*9b30*/  IMAD.MOV R81, RZ, RZ, -R0 ;  /* 0x000000ffff517224 */ /* 0x000fe400078e0a00 */
[----:B------:R-:W-:Y:S01]  /*9b40*/  @!P1 IMAD.MOV R82, RZ, RZ, -R82 ;  /* 0x000000ffff529224 */ /* 0x000fe200078e0a52 */
[C---:B------:R-:W-:Y:S01]  /*9b50*/  ISETP.GT.U32.AND P1, PT, R3.reuse, R79, PT ;  /* 0x0000004f0300720c */ /* 0x040fe20003f24070 */
[----:B------:R-:W-:Y:S01]  /*9b60*/  IMAD R81, R3, R81, R8 ;  /* 0x0000005103517224 */ /* 0x000fe200078e0208 */
[----:B------:R-:W-:Y:S01]  /*9b70*/  IABS R8, R9 ;  /* 0x0000000900087213 */ /* 0x000fe20000000000 */
[----:B------:R-:W-:-:S04]  /*9b80*/  IMAD.HI.U32 R0, R251, R80, RZ ;  /* 0x00000050fb007227 */ /* 0x000fc800078e00ff */
[--C-:B------:R-:W-:Y:S01]  /*9b90*/  @!P4 IMAD.IADD R83, R83, 0x1, -R3.reuse ;  /* 0x000000015353c824 */ /* 0x100fe200078e0a03 */
[----:B------:R-:W-:Y:S01]  /*9ba0*/  ISETP.GT.U32.AND P4, PT, R3, R81, PT ;  /* 0x000000510300720c */ /* 0x000fe20003f84070 */
[----:B------:R-:W-:Y:S02]  /*9bb0*/  IMAD.MOV R0, RZ, RZ, -R0 ;  /* 0x000000ffff007224 */ /* 0x000fe400078e0a00 */
[----:B------:R-:W-:Y:S01]  /*9bc0*/  @!P3 IMAD.MOV R84, RZ, RZ, -R84 ;  /* 0x000000ffff54b224 */ /* 0x000fe200078e0a54 */
[----:B------:R-:W-:Y:S01]  /*9bd0*/  ISETP.GE.AND P3, PT, R7, RZ, PT ;  /* 0x000000ff0700720c */ /* 0x000fe20003f66270 */
[----:B------:R-:W-:Y:S02]  /*9be0*/  IMAD R80, R3, R0, R80 ;  /* 0x0000000003507224 */ /* 0x000fe400078e0250 */
[----:B------:R-:W-:Y:S02]  /*9bf0*/  VIADD R7, R2, 0xd4 ;  /* 0x000000d402077836 */ /* 0x000fe40000000000 */
[----:B------:R-:W-:-:S02]  /*9c00*/  @!P1 IMAD.IADD R79, R79, 0x1, -R3 ;  /* 0x000000014f4f9824 */ /* 0x000fc400078e0a03 */
[----:B------:R-:W-:Y:S01]  /*9c10*/  IMAD.HI.U32 R4, R251, R8, RZ ;  /* 0x00000008fb047227 */ /* 0x000fe200078e00ff */
[----:B------:R-:W-:Y:S02]  /*9c20*/  IABS R10, R7 ;  /* 0x00000007000a7213 */ /* 0x000fe40000000000 */
[C---:B------:R-:W-:Y:S01]  /*9c30*/  ISETP.GT.U32.AND P1, PT, R3.reuse, R79, PT ;  /* 0x0000004f0300720c */ /* 0x040fe20003f24070 */
[----:B------:R-:W-:Y:S02]  /*9c40*/  VIADD R0, R2, 0xd1 ;  /* 0x000000d102007836 */ /* 0x000fe40000000000 */
[----:B------:R-:W-:Y:S01]  /*9c50*/  @!P0 IMAD.MOV R83, RZ, RZ, -R83 ;  /* 0x000000ffff538224 */ /* 0x000fe200078e0a53 */
[----:B------:R-:W-:Y:S01]  /*9c60*/  ISETP.GT.U32.AND P0, PT, R3, R80, PT ;  /* 0x000000500300720c */ /* 0x000fe20003f04070 */
[----:B------:R-:W-:Y:S01]  /*9c70*/  IMAD.MOV R4, RZ, RZ, -R4 ;  /* 0x000000ffff047224 */ /* 0x000fe200078e0a04 */
[----:B------:R-:W-:Y:S01]  /*9c80*/  IABS R78, R0 ;  /* 0x00000000004e7213 */ /* 0x000fe20000000000 */
[----:B------:R-:W-:Y:S01]  /*9c90*/  @!P4 IMAD.IADD R81, R81, 0x1, -R3 ;  /* 0x000000015151c824 */ /* 0x000fe200078e0a03 */
[----:B------:R-:W-:Y:S01]  /*9ca0*/  ISETP.GE.AND P6, PT, R0, RZ, PT ;  /* 0x000000ff0000720c */ /* 0x000fe20003fc6270 */
[----:B------:R-:W-:-:S02]  /*9cb0*/  IMAD R77, R3, R4, R8 ;  /* 0x00000004034d7224 */ /* 0x000fc400078e0208 */
[----:B------:R-:W-:Y:S01]  /*9cc0*/  IMAD.HI.U32 R4, R251, R10, RZ ;  /* 0x0000000afb047227 */ /* 0x000fe200078e00ff */
[----:B------:R-:W-:-:S03]  /*9cd0*/  ISETP.GT.U32.AND P4, PT, R3, R81, PT ;  /* 0x000000510300720c */ /* 0x000fc60003f84070 */
[----:B------:R-:W-:-:S04]  /*9ce0*/  IMAD.HI.U32 R0, R251, R78, RZ ;  /* 0x0000004efb007227 */ /* 0x000fc800078e00ff */
[----:B------:R-:W-:Y:S02]  /*9cf0*/  IMAD.MOV R4, RZ, RZ, -R4 ;  /* 0x000000ffff047224 */ /* 0x000fe400078e0a04 */
[----:B------:R-:W-:Y:S02]  /*9d00*/  IMAD.MOV R5, RZ, RZ, -R0 ;  /* 0x000000ffff057224 */ /* 0x000fe400078e0a00 */
[--C-:B------:R-:W-:Y:S02]  /*9d10*/  @!P0 IMAD.IADD R80, R80, 0x1, -R3.reuse ;  /* 0x0000000150508824 */ /* 0x100fe400078e0a03 */
[----:B------:R-:W-:Y:S02]  /*9d20*/  IMAD R75, R3, R4, R10 ;  /* 0x00000004034b7224 */ /* 0x000fe400078e020a */
[----:B------:R-:W-:Y:S01]  /*9d30*/  @!P1 IMAD.IADD R79, R79, 0x1, -R3 ;  /* 0x000000014f4f9824 */ /* 0x000fe200078e0a03 */
[C---:B------:R-:W-:Y:S01]  /*9d40*/  ISETP.GT.U32.AND P0, PT, R3.reuse, R80, PT ;  /* 0x000000500300720c */ /* 0x040fe20003f04070 */
[----:B------:R-:W-:-:S02]  /*9d50*/  IMAD R78, R3, R5, R78 ;  /* 0x00000005034e7224 */ /* 0x000fc400078e024e */
[----:B------:R-:W-:Y:S02]  /*9d60*/  VIADD R5, R2, 0xd5 ;  /* 0x000000d502057836 */ /* 0x000fe40000000000 */
[----:B------:R-:W-:-:S03]  /*9d70*/  IMAD.HI.U32 R0, R251, R76, RZ ;  /* 0x0000004cfb007227 */ /* 0x000fc600078e00ff */
[----:B------:R-:W-:Y:S01]  /*9d80*/  IABS R74, R5 ;  /* 0x00000005004a7213 */ /* 0x000fe20000000000 */
[----:B------:R-:W-:Y:S01]  /*9d90*/  @!P3 IMAD.MOV R79, RZ, RZ, -R79 ;  /* 0x000000ffff4fb224 */ /* 0x000fe200078e0a4f */
[----:B------:R-:W-:Y:S01]  /*9da0*/  ISETP.GT.U32.AND P3, PT, R3, R75, PT ;  /* 0x0000004b0300720c */ /* 0x000fe20003f64070 */
[----:B------:R-:W-:Y:S01]  /*9db0*/  @!P4 IMAD.IADD R81, R81, 0x1, -R3 ;  /* 0x000000015151c824 */ /* 0x000fe200078e0a03 */
[----:B------:R-:W-:Y:S01]  /*9dc0*/  ISETP.GE.AND P4, PT, R9, RZ, PT ;  /* 0x000000ff0900720c */ /* 0x000fe20003f86270 */
[----:B------:R-:W-:Y:S02]  /*9dd0*/  IMAD.MOV R0, RZ, RZ, -R0 ;  /* 0x000000ffff007224 */ /* 0x000fe400078e0a00 */
[----:B------:R-:W-:Y:S01]  /*9de0*/  @!P2 IMAD.MOV R81, RZ, RZ, -R81 ;  /* 0x000000ffff51a224 */ /* 0x000fe200078e0a51 */
[C---:B------:R-:W-:Y:S01]  /*9df0*/  ISETP.GT.U32.AND P2, PT, R3.reuse, R77, PT ;  /* 0x0000004d0300720c */ /* 0x040fe20003f44070 */
[----:B------:R-:W-:Y:S02]  /*9e00*/  IMAD R76, R3, R0, R76 ;  /* 0x00000000034c7224 */ /* 0x000fe400078e024c */
[----:B------:R-:W-:-:S02]  /*9e10*/  VIADD R9, R2, 0xd6 ;  /* 0x000000d602097836 */ /* 0x000fc40000000000 */
[----:B------:R-:W-:Y:S01]  /*9e20*/  IMAD.HI.U32 R0, R251, R74, RZ ;  /* 0x0000004afb007227 */ /* 0x000fe200078e00ff */
[C---:B------:R-:W-:Y:S02]  /*9e30*/  ISETP.GT.U32.AND P1, PT, R3.reuse, R76, PT ;  /* 0x0000004c0300720c */ /* 0x040fe40003f24070 */
[----:B------:R-:W-:Y:S01]  /*9e40*/  IABS R8, R9 ;  /* 0x0000000900087213 */ /* 0x000fe20000000000 */
[----:B------:R-:W-:Y:S02]  /*9e50*/  IMAD.MOV R0, RZ, RZ, -R0 ;  /* 0x000000ffff007224 */ /* 0x000fe400078e0a00 */
[--C-:B------:R-:W-:Y:S01]  /*9e60*/  @!P0 IMAD.IADD R80, R80, 0x1, -R3.reuse ;  /* 0x0000000150508824 */ /* 0x100fe200078e0a03 */
[----:B------:R-:W-:Y:S01]  /*9e70*/  ISETP.GT.U32.AND P0, PT, R3, R78, PT ;  /* 0x0000004e0300720c */ /* 0x000fe20003f04070 */
[----:B------:R-:W-:Y:S02]  /*9e80*/  @!P3 IMAD.IADD R75, R75, 0x1, -R3 ;  /* 0x000000014b4bb824 */ /* 0x000fe400078e0a03 */
[----:B------:R-:W-:Y:S01]  /*9e90*/  IMAD R74, R3, R0, R74 ;  /* 0x00000000034a7224 */ /* 0x000fe200078e024a */
[----:B------:R-:W-:Y:S01]  /*9ea0*/  @!P5 IADD3 R80, -R80, RZ, RZ ;  /* 0x000000ff5050d210 */ /* 0x000fe20007ffe1ff */
[----:B------:R-:W-:Y:S01]  /*9eb0*/  IMAD.HI.U32 R0, R251, R8, RZ ;  /* 0x00000008fb007227 */ /* 0x000fe200078e00ff */
[----:B------:R-:W-:-:S02]  /*9ec0*/  ISETP.GT.U32.AND P3, PT, R3, R75, PT ;  /* 0x0000004b0300720c */ /* 0x000fc40003f64070 */
[----:B------:R-:W-:Y:S01]  /*9ed0*/  ISETP.GE.AND P5, PT, R11, RZ, PT ;  /* 0x000000ff0b00720c */ /* 0x000fe20003fa6270 */
[--C-:B------:R-:W-:Y:S01]  /*9ee0*/  @!P2 IMAD.IADD R77, R77, 0x1, -R3.reuse ;  /* 0x000000014d4da824 */ /* 0x100fe200078e0a03 */
[----:B------:R-:W-:Y:S01]  /*9ef0*/  IADD3 R0, -R0, RZ, RZ ;  /* 0x000000ff00007210 */ /* 0x000fe20007ffe1ff */
[--C-:B------:R-:W-:Y:S02]  /*9f00*/  @!P1 IMAD.IADD R76, R76, 0x1, -R3.reuse ;  /* 0x000000014c4c9824 */ /* 0x100fe400078e0a03 */
[--C-:B------:R-:W-:Y:S01]  /*9f10*/  @!P0 IMAD.IADD R78, R78, 0x1, -R3.reuse ;  /* 0x000000014e4e8824 */ /* 0x100fe200078e0a03 */
[C---:B------:R-:W-:Y:S01]  /*9f20*/  ISETP.GT.U32.AND P2, PT, R3.reuse, R77, PT ;  /* 0x0000004d0300720c */ /* 0x040fe20003f44070 */
[C---:B------:R-:W-:Y:S01]  /*9f30*/  IMAD R73, R3.reuse, R0, R8 ;  /* 0x0000000003497224 */ /* 0x040fe200078e0208 */
[C---:B------:R-:W-:Y:S01]  /*9f40*/  ISETP.GT.U32.AND P1, PT, R3.reuse, R76, PT ;  /* 0x0000004c0300720c */ /* 0x040fe20003f24070 */
[C---:B------:R-:W-:Y:S01]  /*9f50*/  VIADD R10, R2.reuse, 0xd7 ;  /* 0x000000d7020a7836 */ /* 0x040fe20000000000 */
[----:B------:R-:W-:Y:S01]  /*9f60*/  ISETP.GT.U32.AND P0, PT, R3, R78, PT ;  /* 0x0000004e0300720c */ /* 0x000fe20003f04070 */
[----:B------:R-:W-:Y:S01]  /*9f70*/  @!P3 IMAD.IADD R75, R75, 0x1, -R3 ;  /* 0x000000014b4bb824 */ /* 0x000fe200078e0a03 */
[----:B------:R-:W-:Y:S01]  /*9f80*/  ISETP.GT.U32.AND P3, PT, R3, R73, PT ;  /* 0x000000490300720c */ /* 0x000fe20003f64070 */
[C---:B------:R-:W-:Y:S01]  /*9f90*/  VIADD R0, R2.reuse, 0xd8 ;  /* 0x000000d802007836 */ /* 0x040fe20000000000 */
[----:B------:R-:W-:Y:S01]  /*9fa0*/  IABS R72, R10 ;  /* 0x0000000a00487213 */ /* 0x000fe20000000000 */
[----:B------:R-:W-:-:S02]  /*9fb0*/  VIADD R13, R2, 0xdc ;  /* 0x000000dc020d7836 */ /* 0x000fc40000000000 */
[----:B------:R-:W-:Y:S01]  /*9fc0*/  VIADD R12, R2, 0xde ;  /* 0x000000de020c7836 */ /* 0x000fe20000000000 */
[----:B------:R-:W-:Y:S01]  /*9fd0*/  IABS R8, R0 ;  /* 0x0000000000087213 */ /* 0x000fe20000000000 */
[----:B------:R-:W-:Y:S01]  /*9fe0*/  @!P2 IMAD.IADD R77, R77, 0x1, -R3 ;  /* 0x000000014d4da824 */ /* 0x000fe200078e0a03 */
[----:B------:R-:W-:Y:S01]  /*9ff0*/  ISETP.GT.U32.AND P2, PT, R3, R74, PT ;  /* 0x0000004a0300720c */ /* 0x000fe20003f44070 */
[----:B------:R-:W-:-:S04]  /*a000*/  IMAD.HI.U32 R4, R251, R72, RZ ;  /* 0x00000048fb047227 */ /* 0x000fc800078e00ff */
[--C-:B------:R-:W-:Y:S01]  /*a010*/  @!P0 IMAD.IADD R78, R78, 0x1, -R3.reuse ;  /* 0x000000014e4e8824 */ /* 0x100fe200078e0a03 */
[----:B------:R-:W-:Y:S01]  /*a020*/  ISETP.GE.AND P0, PT, R7, RZ, PT ;  /* 0x000000ff0700720c */ /* 0x000fe20003f06270 */
[--C-:B------:R-:W-:Y:S01]  /*a030*/  @!P1 IMAD.IADD R76, R76, 0x1, -R3.reuse ;  /* 0x000000014c4c9824 */ /* 0x100fe200078e0a03 */
[----:B------:R-:W-:Y:S01]  /*a040*/  ISETP.GE.AND P1, PT, R10, RZ, PT ;  /* 0x000000ff0a00720c */ /* 0x000fe20003f26270 */
[--C-:B------:R-:W-:Y:S02]  /*a050*/  @!P3 IMAD.IADD R73, R73, 0x1, -R3.reuse ;  /* 0x000000014949b824 */ /* 0x100fe400078e0a03 */
[----:B------:R-:W-:Y:S02]  /*a060*/  IMAD.MOV R4, RZ, RZ, -R4 ;  /* 0x000000ffff047224 */ /* 0x000fe400078e0a04 */
[----:B------:R-:W-:Y:S01]  /*a070*/  @!P5 IMAD.MOV R76, RZ, RZ, -R76 ;  /* 0x000000ffff4cd224 */ /* 0x000fe200078e0a4c */
[----:B------:R-:W-:Y:S01]  /*a080*/  ISETP.GE.AND P5, PT, R0, RZ, PT ;  /* 0x000000ff0000720c */ /* 0x000fe20003fa6270 */
[C---:B------:R-:W-:Y:S01]  /*a090*/  IMAD R72, R3.reuse, R4, R72 ;  /* 0x0000000403487224 */ /* 0x040fe200078e0248 */
[----:B------:R-:W-:Y:S01]  /*a0a0*/  ISETP.GT.U32.AND P3, PT, R3, R73, PT ;  /* 0x000000490300720c */ /* 0x000fe20003f64070 */
[----:B------:R-:W-:-:S02]  /*a0b0*/  @!P2 IMAD.IADD R74, R74, 0x1, -R3 ;  /* 0x000000014a4aa824 */ /* 0x000fc400078e0a03 */
[----:B------:R-:W-:Y:S02]  /*a0c0*/  VIADD R4, R2, 0xd9 ;  /* 0x000000d902047836 */ /* 0x000fe40000000000 */
[----:B------:R-:W-:Y:S01]  /*a0d0*/  IMAD.HI.U32 R0, R251, R8, RZ ;  /* 0x00000008fb007227 */ /* 0x000fe200078e00ff */
[----:B------:R-:W-:Y:S02]  /*a0e0*/  ISETP.GT.U32.AND P2, PT, R3, R74, PT ;  /* 0x0000004a0300720c */ /* 0x000fe40003f44070 */
[----:B------:R-:W-:Y:S01]  /*a0f0*/  IABS R70, R4 ;  /* 0x0000000400467213 */ /* 0x000fe20000000000 */
[----:B------:R-:W-:Y:S02]  /*a100*/  IMAD.MOV R0, RZ, RZ, -R0 ;  /* 0x000000ffff007224 */ /* 0x000fe400078e0a00 */
[----:B------:R-:W-:Y:S01]  /*a110*/  @!P6 IMAD.MOV R78, RZ, RZ, -R78 ;  /* 0x000000ffff4ee224 */ /* 0x000fe200078e0a4e */
[----:B------:R-:W-:Y:S01]  /*a120*/  ISETP.GE.AND P6, PT, R5, RZ, PT ;  /* 0x000000ff0500720c */ /* 0x000fe20003fc6270 */
[----:B------:R-:W-:Y:S01]  /*a130*/  @!P0 IMAD.MOV R75, RZ, RZ, -R75 ;  /* 0x000000ffff4b8224 */ /* 0x000fe200078e0a4b */
[----:B------:R-:W-:Y:S01]  /*a140*/  ISETP.GE.AND P0, PT, R4, RZ, PT ;  /* 0x000000ff0400720c */ /* 0x000fe20003f06270 */
[----:B------:R-:W-:Y:S01]  /*a150*/  IMAD R71, R3, R0, R8 ;  /* 0x0000000003477224 */ /* 0x000fe200078e0208 */
[----:B------:R-:W-:Y:S01]  /*a160*/  IABS R8, R13 ;  /* 0x0000000d00087213 */ /* 0x000fe20000000000 */
[----:B------:R-:W-:-:S04]  /*a170*/  IMAD.HI.U32 R4, R251, R70, RZ ;  /* 0x00000046fb047227 */ /* 0x000fc800078e00ff */
[--C-:B------:R-:W-:Y:S01]  /*a180*/  @!P3 IMAD.IADD R73, R73, 0x1, -R3.reuse ;  /* 0x000000014949b824 */ /* 0x100fe200078e0a03 */
[C---:B------:R-:W-:Y:S01]  /*a190*/  ISETP.GT.U32.AND P3, PT, R3.reuse, R71, PT ;  /* 0x000000470300720c */ /* 0x040fe20003f64070 */
[----:B------:R-:W-:Y:S02]  /*a1a0*/  IMAD.MOV R4, RZ, RZ, -R4 ;  /* 0x000000ffff047224 */ /* 0x000fe400078e0a04 */
[--C-:B------:R-:W-:Y:S01]  /*a1b0*/  @!P2 IMAD.IADD R74, R74, 0x1, -R3.reuse ;  /* 0x000000014a4aa824 */ /* 0x100fe200078e0a03 */
[C---:B------:R-:W-:Y:S01]  /*a1c0*/  ISETP.GT.U32.AND P2, PT, R3.reuse, R72, PT ;  /* 0x000000480300720c */ /* 0x040fe20003f44070 */
[C---:B------:R-:W-:Y:S02]  /*a1d0*/  IMAD R70, R3.reuse, R4, R70 ;  /* 0x0000000403467224 */ /* 0x040fe400078e0246 */
[C---:B------:R-:W-:Y:S02]  /*a1e0*/  VIADD R5, R2.reuse, 0xda ;  /* 0x000000da02057836 */ /* 0x040fe40000000000 */
[----:B------:R-:W-:Y:S01]  /*a1f0*/  @!P6 IMAD.MOV R74, RZ, RZ, -R74 ;  /* 0x000000ffff4ae224 */ /* 0x000fe200078e0a4a */
[----:B------:R-:W-:Y:S01]  /*a200*/  ISETP.GT.U32.AND P6, PT, R3, R70, PT ;  /* 0x000000460300720c */ /* 0x000fe20003fc4070 */
[----:B------:R-:W-:Y:S01]  /*a210*/  VIADD R7, R2, 0xdb ;  /* 0x000000db02077836 */ /* 0x000fe20000000000 */
[----:B------:R-:W-:Y:S01]  /*a220*/  IABS R10, R5 ;  /* 0x00000005000a7213 */ /* 0x000fe20000000000 */
[----:B------:R-:W-:-:S02]  /*a230*/  @!P3 IMAD.IADD R71, R71, 0x1, -R3 ;  /* 0x000000014747b824 */ /* 0x000fc400078e0a03 */
[----:B------:R-:W-:Y:S01]  /*a240*/  @!P4 IMAD.MOV R77, RZ, RZ, -R77 ;  /* 0x000000ffff4dc224 */ /* 0x000fe200078e0a4d */
[----:B------:R-:W-:Y:S01]  /*a250*/  IABS R68, R7 ;  /* 0x0000000700447213 */ /* 0x000fe20000000000 */
[----:B------:R-:W-:Y:S01]  /*a260*/  IMAD.HI.U32 R0, R251, R10, RZ ;  /* 0x0000000afb007227 */ /* 0x000fe200078e00ff */
[----:B------:R-:W-:Y:S02]  /*a270*/  ISETP.GT.U32.AND P3, PT, R3, R71, PT ;  /* 0x000000470300720c */ /* 0x000fe40003f64070 */
[----:B------:R-:W-:Y:S01]  /*a280*/  ISETP.GE.AND P4, PT, R9, RZ, PT ;  /* 0x000000ff0900720c */ /* 0x000fe20003f86270 */
[----:B------:R-:W-:Y:S01]  /*a290*/  IMAD.MOV R0, RZ, RZ, -R0 ;  /* 0x000000ffff007224 */ /* 0x000fe200078e0a00 */
[----:B------:R-:W-:Y:S01]  /*a2a0*/  @!P2 IADD3 R72, R72, -R3, RZ ;  /* 0x800000034848a210 */ /* 0x000fe20007ffe0ff */
[----:B------:R-:W-:Y:S02]  /*a2b0*/  @!P6 IMAD.IADD R70, R70, 0x1, -R3 ;  /* 0x000000014646e824 */ /* 0x000fe400078e0a03 */
[C---:B------:R-:W-:Y:S01]  /*a2c0*/  IMAD R69, R3.reuse, R0, R10 ;  /* 0x0000000003457224 */ /* 0x040fe200078e020a */
[----:B------:R-:W-:Y:S01]  /*a2d0*/  ISETP.GT.U32.AND P2, PT, R3, R72, PT ;  /* 0x000000480300720c */ /* 0x000fe20003f44070 */
[----:B------:R-:W-:Y:S01]  /*a2e0*/  IMAD.HI.U32 R4, R251, R68, RZ ;  /* 0x00000044fb047227 */ /* 0x000fe200078e00ff */
[----:B------:R-:W-:-:S02]  /*a2f0*/  ISETP.GT.U32.AND P6, PT, R3, R70, PT ;  /* 0x000000460300720c */ /* 0x000fc40003fc4070 */
[----:B------:R-:W-:Y:S01]  /*a300*/  IABS R10, R12 ;  /* 0x0000000c000a7213 */ /* 0x000fe20000000000 */
[----:B------:R-:W-:-:S04]  /*a310*/  IMAD.HI.U32 R0, R251, R8, RZ ;  /* 0x00000008fb007227 */ /* 0x000fc800078e00ff */
[--C-:B------:R-:W-:Y:S01]  /*a320*/  @!P3 IMAD.IADD R71, R71, 0x1, -R3.reuse ;  /* 0x000000014747b824 */ /* 0x100fe200078e0a03 */
[C---:B------:R-:W-:Y:S01]  /*a330*/  ISETP.GT.U32.AND P3, PT, R3.reuse, R69, PT ;  /* 0x000000450300720c */ /* 0x040fe20003f64070 */
[----:B------:R-:W-:Y:S01]  /*a340*/  IMAD.MOV R4, RZ, RZ, -R4 ;  /* 0x000000ffff047224 */ /* 0x000fe200078e0a04 */
[----:B------:R-:W-:Y:S01]  /*a350*/  IADD3 R67, -R0, RZ, RZ ;  /* 0x000000ff00437210 */ /* 0x000fe20007ffe1ff */
[----:B------:R-:W-:Y:S02]  /*a360*/  VIADD R9, R2, 0xdd ;  /* 0x000000dd02097836 */ /* 0x000fe40000000000 */
[C---:B------:R-:W-:Y:S02]  /*a370*/  IMAD R68, R3.reuse, R4, R68 ;  /* 0x0000000403447224 */ /* 0x040fe400078e0244 */
[----:B------:R-:W-:Y:S01]  /*a380*/  @!P6 IMAD.IADD R70, R70, 0x1, -R3 ;  /* 0x000000014646e824 */ /* 0x000fe200078e0a03 */
[----:B------:R-:W-:Y:S01]  /*a390*/  IABS R66, R9 ;  /* 0x0000000900427213 */ /* 0x000fe20000000000 */
[C---:B------:R-:W-:Y:S01]  /*a3a0*/  IMAD R67, R3.reuse, R67, R8 ;  /* 0x0000004303437224 */ /* 0x040fe200078e0208 */
[----:B------:R-:W-:Y:S01]  /*a3b0*/  ISETP.GT.U32.AND P6, PT, R3, R68, PT ;  /* 0x000000440300720c */ /* 0x000fe20003fc4070 */
[----:B------:R-:W-:-:S04]  /*a3c0*/  IMAD.HI.U32 R4, R251, R10, RZ ;  /* 0x0000000afb047227 */ /* 0x000fc800078e00ff */
[----:B------:R-:W-:-:S04]  /*a3d0*/  IMAD.HI.U32 R0, R251, R66, RZ ;  /* 0x00000042fb007227 */ /* 0x000fc800078e00ff */
[--C-:B------:R-:W-:Y:S01]  /*a3e0*/  @!P3 IMAD.IADD R69, R69, 0x1, -R3.reuse ;  /* 0x000000014545b824 */ /* 0x100fe200078e0a03 */
[C---:B------:R-:W-:Y:S01]  /*a3f0*/  ISETP.GT.U32.AND P3, PT, R3.reuse, R67, PT ;  /* 0x000000430300720c */ /* 0x040fe20003f64070 */
[----:B------:R-:W-:Y:S02]  /*a400*/  IMAD.MOV R8, RZ, RZ, -R0 ;  /* 0x000000ffff087224 */ /* 0x000fe400078e0a00 */
[----:B------:R-:W-:Y:S02]  /*a410*/  IMAD.MOV R4, RZ, RZ, -R4 ;  /* 0x000000ffff047224 */ /* 0x000fe400078e0a04 */
[----:B------:R-:W-:Y:S02]  /*a420*/  IMAD R66, R3, R8, R66 ;  /* 0x0000000803427224 */ /* 0x000fe400078e0242 */
[----:B------:R-:W-:Y:S01]  /*a430*/  @!P2 IMAD.IADD R72, R72, 0x1, -R3 ;  /* 0x000000014848a824 */ /* 0x000fe200078e0a03 */
[----:B------:R-:W-:Y:S01]  /*a440*/  ISETP.GE.AND P2, PT, R7, RZ, PT ;  /* 0x000000ff0700720c */ /* 0x000fe20003f46270 */
[----:B------:R-:W-:-:S02]  /*a450*/  VIADD R11, R2, 0xdf ;  /* 0x000000df020b7836 */ /* 0x000fc40000000000 */
[--C-:B------:R-:W-:Y:S01]  /*a460*/  @!P6 IMAD.IADD R68, R68, 0x1, -R3.reuse ;  /* 0x000000014444e824 */ /* 0x100fe200078e0a03 */
[C---:B------:R-:W-:Y:S01]  /*a470*/  ISETP.GT.U32.AND P6, PT, R3.reuse, R66, PT ;  /* 0x000000420300720c */ /* 0x040fe20003fc4070 */
[----:B------:R-:W-:Y:S01]  /*a480*/  IMAD R65, R3, R4, R10 ;  /* 0x0000000403417224 */ /* 0x000fe200078e020a */
[----:B------:R-:W-:Y:S01]  /*a490*/  IABS R64, R11 ;  /* 0x0000000b00407213 */ /* 0x000fe20000000000 */
[----:B------:R-:W-:Y:S02]  /*a4a0*/  VIADD R7, R2, 0xe0 ;  /* 0x000000e002077836 */ /* 0x000fe40000000000 */
[----:B------:R-:W-:Y:S01]  /*a4b0*/  @!P3 IMAD.IADD R67, R67, 0x1, -R3 ;  /* 0x000000014343b824 */ /* 0x000fe200078e0a03 */
[C---:B------:R-:W-:Y:S01]  /*a4c0*/  ISETP.GT.U32.AND P3, PT, R3.reuse, R69, PT ;  /* 0x000000450300720c */ /* 0x040fe20003f64070 */
[----:B------:R-:W-:Y:S01]  /*a4d0*/  @!P0 IMAD.MOV R70, RZ, RZ, -R70 ;  /* 0x000000ffff468224 */ /* 0x000fe200078e0a46 */
[----:B------:R-:W-:Y:S01]  /*a4e0*/  ISETP.GT.U32.AND P0, PT, R3, R65, PT ;  /* 0x000000410300720c */ /* 0x000fe20003f04070 */
[----:B------:R-:W-:Y:S01]  /*a4f0*/  @!P4 IMAD.MOV R73, RZ, RZ, -R73 ;  /* 0x000000ffff49c224 */ /* 0x000fe200078e0a49 */
[----:B------:R-:W-:Y:S01]  /*a500*/  IABS R14, R7 ;  /* 0x00000007000e7213 */ /* 0x000fe20000000000 */
[----:B------:R-:W-:Y:S01]  /*a510*/  @!P5 IMAD.MOV R71, RZ, RZ, -R71 ;  /* 0x000000ffff47d224 */ /* 0x000fe200078e0a47 */
[----:B------:R-:W-:Y:S01]  /*a520*/  ISETP.GE.AND P4, PT, R5, RZ, PT ;  /* 0x000000ff0500720c */ /* 0x000fe20003f86270 */
[----:B------:R-:W-:Y:S01]  /*a530*/  IMAD.HI.U32 R5, R251, R64, RZ ;  /* 0x00000040fb057227 */ /* 0x000fe200078e00ff */
[----:B------:R-:W-:-:S03]  /*a540*/  ISETP.GT.U32.AND P5, PT, R3, R67, PT ;  /* 0x000000430300720c */ /* 0x000fc60003fa4070 */
[----:B------:R-:W-:Y:S02]  /*a550*/  IMAD.HI.U32 R0, R251, R14, RZ ;  /* 0x0000000efb007227 */ /* 0x000fe400078e00ff */
[----:B------:R-:W-:Y:S02]  /*a560*/  @!P3 IADD3 R69, R69, -R3, RZ ;  /* 0x800000034545b210 */ /* 0x000fe40007ffe0ff */
[----:B------:R-:W-:Y:S01]  /*a570*/  @!P1 IMAD.MOV R72, RZ, RZ, -R72 ;  /* 0x000000ffff489224 */ /* 0x000fe200078e0a48 */
[----:B------:R-:W-:Y:S01]  /*a580*/  ISETP.GT.U32.AND P1, PT, R3, R68, PT ;  /* 0x000000440300720c */ /* 0x000fe20003f24070 */
[----:B------:R-:W-:Y:S02]  /*a590*/  IMAD.MOV R5, RZ, RZ, -R5 ;  /* 0x000000ffff057224 */ /* 0x000fe400078e0a05 */
[----:B------:R-:W-:Y:S02]  /*a5a0*/  @!P6 IMAD.IADD R66, R66, 0x1, -R3 ;  /* 0x000000014242e824 */ /* 0x000fe400078e0a03 */
[----:B------:R-:W-:-:S02]  /*a5b0*/  VIADD R10, R2, 0xe2 ;  /* 0x000000e2020a7836 */ /* 0x000fc40000000000 */
[----:B------:R-:W-:Y:S01]  /*a5c0*/  IMAD.MOV R0, RZ, RZ, -R0 ;  /* 0x000000ffff007224 */ /* 0x000fe200078e0a00 */
[C---:B------:R-:W-:Y:S01]  /*a5d0*/  ISETP.GT.U32.AND P6, PT, R3.reuse, R66, PT ;  /* 0x000000420300720c */ /* 0x040fe20003fc4070 */
[----:B------:R-:W-:Y:S01]  /*a5e0*/  IMAD R64, R3, R5, R64 ;  /* 0x0000000503407224 */ /* 0x000fe200078e0240 */
[----:B------:R-:W-:Y:S01]  /*a5f0*/  IABS R8, R10 ;  /* 0x0000000a00087213 */ /* 0x000fe20000000000 */
[----:B------:R-:W-:Y:S02]  /*a600*/  VIADD R5, R2, 0xe1 ;  /* 0x000000e102057836 */ /* 0x000fe40000000000 */
[----:B------:R-:W-:Y:S01]  /*a610*/  @!P0 IMAD.IADD R65, R65, 0x1, -R3 ;  /* 0x0000000141418824 */ /* 0x000fe200078e0a03 */
[C---:B------:R-:W-:Y:S01]  /*a620*/  ISETP.GT.U32.AND P3, PT, R3.reuse, R64, PT ;  /* 0x000000400300720c */ /* 0x040fe20003f64070 */
[C---:B------:R-:W-:Y:S01]  /*a630*/  IMAD R63, R3.reuse, R0, R14 ;  /* 0x00000000033f7224 */ /* 0x040fe200078e020e */
[----:B------:R-:W-:Y:S01]  /*a640*/  IABS R62, R5 ;  /* 0x00000005003e7213 */ /* 0x000fe20000000000 */
[----:B------:R-:W-:Y:S01]  /*a650*/  @!P4 IMAD.MOV R69, RZ, RZ, -R69 ;  /* 0x000000ffff45c224 */ /* 0x000fe200078e0a45 */
[----:B------:R-:W-:Y:S01]  /*a660*/  ISETP.GT.U32.AND P4, PT, R3, R65, PT ;  /* 0x000000410300720c */ /* 0x000fe20003f84070 */
[----:B------:R-:W-:Y:S01]  /*a670*/  @!P5 IMAD.IADD R67, R67, 0x1, -R3 ;  /* 0x000000014343d824 */ /* 0x000fe200078e0a03 */
[----:B------:R-:W-:Y:S01]  /*a680*/  ISETP.GT.U32.AND P5, PT, R3, R63, PT ;  /* 0x0000003f0300720c */ /* 0x000fe20003fa4070 */
[----:B------:R-:W-:Y:S01]  /*a690*/  IMAD.HI.U32 R4, R251, R8, RZ ;  /* 0x00000008fb047227 */ /* 0x000fe200078e00ff */
[----:B------:R-:W-:-:S03]  /*a6a0*/  ISETP.GE.AND P0, PT, R12, RZ, PT ;  /* 0x000000ff0c00720c */ /* 0x000fc60003f06270 */
[----:B------:R-:W-:Y:S01]  /*a6b0*/  @!P1 IMAD.IADD R68, R68, 0x1, -R3 ;  /* 0x0000000144449824 */ /* 0x000fe200078e0a03 */
[----:B------:R-:W-:Y:S01]  /*a6c0*/  ISETP.GE.AND P1, PT, R13, RZ, PT ;  /* 0x000000ff0d00720c */ /* 0x000fe20003f26270 */
[----:B------:R-:W-:-:S04]  /*a6d0*/  IMAD.HI.U32 R0, R251, R62, RZ ;  /* 0x0000003efb007227 */ /* 0x000fc800078e00ff */
[----:B------:R-:W-:Y:S01]  /*a6e0*/  IMAD.MOV R4, RZ, RZ, -R4 ;  /* 0x000000ffff047224 */ /* 0x000fe200078e0a04 */
[----:B------:R-:W-:Y:S01]  /*a6f0*/  @!P4 IADD3 R65, R65, -R3, RZ ;  /* 0x800000034141c210 */ /* 0x000fe20007ffe0ff */
[--C-:B------:R-:W-:Y:S01]  /*a700*/  @!P6 IMAD.IADD R66, R66, 0x1, -R3.reuse ;  /* 0x000000014242e824 */ /* 0x100fe200078e0a03 */
[----:B------:R-:W-:Y:S01]  /*a710*/  ISETP.GE.AND P6, PT, R9, RZ, PT ;  /* 0x000000ff0900720c */ /* 0x000fe20003fc6270 */
[----:B------:R-:W-:Y:S02]  /*a720*/  IMAD.MOV R0, RZ, RZ, -R0 ;  /* 0x000000ffff007224 */ /* 0x000fe400078e0a00 */
[C---:B------:R-:W-:Y:S02]  /*a730*/  IMAD R61, R3.reuse, R4, R8 ;  /* 0x00000004033d7224 */ /* 0x040fe400078e0208 */
[C---:B------:R-:W-:Y:S02]  /*a740*/  IMAD R62, R3.reuse, R0, R62 ;  /* 0x00000000033e7224 */ /* 0x040fe400078e023e */
[----:B------:R-:W-:Y:S01]  /*a750*/  VIADD R4, R2, 0xe3 ;  /* 0x000000e302047836 */ /* 0x000fe20000000000 */
[----:B------:R-:W-:Y:S01]  /*a760*/  ISETP.GT.U32.AND P4, PT, R3, R61, PT ;  /* 0x0000003d0300720c */ /* 0x000fe20003f84070 */
[----:B------:R-:W-:-:S02]  /*a770*/  @!P5 IMAD.IADD R63, R63, 0x1, -R3 ;  /* 0x000000013f3fd824 */ /* 0x000fc400078e0a03 */
[----:B------:R-:W-:Y:S01]  /*a780*/  @!P1 IMAD.MOV R67, RZ, RZ, -R67 ;  /* 0x000000ffff439224 */ /* 0x000fe200078e0a43 */
[C---:B------:R-:W-:Y:S01]  /*a790*/  ISETP.GT.U32.AND P1, PT, R3.reuse, R62, PT ;  /* 0x0000003e0300720c */ /* 0x040fe20003f24070 */
[----:B------:R-:W-:Y:S01]  /*a7a0*/  @!P6 IMAD.MOV R66, RZ, RZ, -R66 ;  /* 0x000000ffff42e224 */ /* 0x000fe200078e0a42 */
[----:B------:R-:W-:Y:S01]  /*a7b0*/  ISETP.GT.U32.AND P5, PT, R3, R63, PT ;  /* 0x0000003f0300720c */ /* 0x000fe20003fa4070 */
[----:B------:R-:W-:Y:S01]  /*a7c0*/  VIADD R9, R2, 0xe4 ;  /* 0x000000e402097836 */ /* 0x000fe20000000000 */
[----:B------:R-:W-:Y:S01]  /*a7d0*/  IABS R60, R4 ;  /* 0x00000004003c7213 */ /* 0x000fe20000000000 */
[----:B------:R-:W-:Y:S01]  /*a7e0*/  @!P3 IMAD.IADD R64, R64, 0x1, -R3 ;  /* 0x000000014040b824 */ /* 0x000fe200078e0a03 */
[----:B------:R-:W-:Y:S01]  /*a7f0*/  ISETP.GE.AND P6, PT, R7, RZ, PT ;  /* 0x000000ff0700720c */ /* 0x000fe20003fc6270 */
[----:B------:R-:W-:Y:S01]  /*a800*/  @!P2 IMAD.MOV R68, RZ, RZ, -R68 ;  /* 0x000000ffff44a224 */ /* 0x000fe200078e0a44 */
[----:B------:R-:W-:Y:S01]  /*a810*/  IABS R8, R9 ;  /* 0x0000000900087213 */ /* 0x000fe20000000000 */
[----:B------:R-:W-:Y:S01]  /*a820*/  IMAD.HI.U32 R0, R251, R60, RZ ;  /* 0x0000003cfb007227 */ /* 0x000fe200078e00ff */
[----:B------:R-:W-:-:S02]  /*a830*/  ISETP.GT.U32.AND P2, PT, R3, R64, PT ;  /* 0x000000400300720c */ /* 0x000fc40003f44070 */
[----:B------:R-:W-:Y:S01]  /*a840*/  ISETP.GE.AND P3, PT, R11, RZ, PT ;  /* 0x000000ff0b00720c */ /* 0x000fe20003f66270 */
[--C-:B------:R-:W-:Y:S02]  /*a850*/  @!P4 IMAD.IADD R61, R61, 0x1, -R3.reuse ;  /* 0x000000013d3dc824 */ /* 0x100fe400078e0a03 */
[----:B------:R-:W-:Y:S02]  /*a860*/  IMAD.MOV R0, RZ, RZ, -R0 ;  /* 0x000000ffff007224 */ /* 0x000fe400078e0a00 */
[--C-:B------:R-:W-:Y:S01]  /*a870*/  @!P1 IMAD.IADD R62, R62, 0x1, -R3.reuse ;  /* 0x000000013e3e9824 */ /* 0x100fe200078e0a03 */
[----:B------:R-:W-:Y:S01]  /*a880*/  ISETP.GE.AND P1, PT, R4, RZ, PT ;  /* 0x000000ff0400720c */ /* 0x000fe20003f26270 */
        /* <DEDUP_REMOVED lines=8> */
[----:B------:R-:W-:Y:S01]  /*a910*/  @!P0 IMAD.MOV R65, RZ, RZ, -R65 ;  /* 0x000000ffff418224 */ /* 0x000fe200078e0a41 */
[C---:B------:R-:W-:Y:S01]  /*a920*/  ISETP.GT.U32.AND P0, PT, R3.reuse, R62, PT ;  /* 0x0000003e0300720c */ /* 0x040fe20003f04070 */
[----:B------:R-:W-:Y:S02]  /*a930*/  IMAD R59, R3, R4, R8 ;  /* 0x00000004033b7224 */ /* 0x000fe400078e0208 */
[----:B------:R-:W-:Y:S02]  /*a940*/  VIADD R0, R2, 0xe5 ;  /* 0x000000e502007836 */ /* 0x000fe40000000000 */
[--C-:B------:R-:W-:Y:S01]  /*a950*/  @!P4 IMAD.IADD R61, R61, 0x1, -R3.reuse ;  /* 0x000000013d3dc824 */ /* 0x100fe200078e0a03 */
[----:B------:R-:W-:Y:S01]  /*a960*/  ISETP.GT.U32.AND P4, PT, R3, R59, PT ;  /* 0x0000003b0300720c */ /* 0x000fe20003f84070 */
[--C-:B------:R-:W-:Y:S01]  /*a970*/  @!P2 IMAD.IADD R64, R64, 0x1, -R3.reuse ;  /* 0x000000014040a824 */ /* 0x100fe200078e0a03 */
[----:B------:R-:W-:Y:S01]  /*a980*/  ISETP.GE.AND P2, PT, R5, RZ, PT ;  /* 0x000000ff0500720c */ /* 0x000fe20003f46270 */
[C---:B------:R-:W-:Y:S01]  /*a990*/  VIADD R4, R2.reuse, 0xe6 ;  /* 0x000000e602047836 */ /* 0x040fe20000000000 */
[----:B------:R-:W-:Y:S01]  /*a9a0*/  IABS R14, R0 ;  /* 0x00000000000e7213 */ /* 0x000fe20000000000 */
[----:B------:R-:W-:Y:S01]  /*a9b0*/  VIADD R7, R2, 0xe7 ;  /* 0x000000e702077836 */ /* 0x000fe20000000000 */
[----:B------:R-:W-:Y:S01]  /*a9c0*/  @!P6 IADD3 R60, R60, -R3, RZ ;  /* 0x800000033c3ce210 */ /* 0x000fe20007ffe0ff */
[----:B------:R-:W-:Y:S01]  /*a9d0*/  @!P0 IMAD.IADD R62, R62, 0x1, -R3 ;  /* 0x000000013e3e8824 */ /* 0x000fe200078e0a03 */
[----:B------:R-:W-:Y:S01]  /*a9e0*/  ISETP.GE.AND P0, PT, R0, RZ, PT ;  /* 0x000000ff0000720c */ /* 0x000fe20003f06270 */
[----:B------:R-:W-:Y:S01]  /*a9f0*/  IMAD.HI.U32 R0, R251, R14, RZ ;  /* 0x0000000efb007227 */ /* 0x000fe200078e00ff */
[----:B------:R-:W-:-:S02]  /*aa00*/  ISETP.GT.U32.AND P6, PT, R3, R60, PT ;  /* 0x0000003c0300720c */ /* 0x000fc40003fc4070 */
[----:B------:R-:W-:Y:S01]  /*aa10*/  IABS R8, R4 ;  /* 0x0000000400087213 */ /* 0x000fe20000000000 */
[----:B------:R-:W-:Y:S01]  /*aa20*/  @!P4 IMAD.IADD R59, R59, 0x1, -R3 ;  /* 0x000000013b3bc824 */ /* 0x000fe200078e0a03 */
[----:B------:R-:W-:Y:S01]  /*aa30*/  IABS R10, R7 ;  /* 0x00000007000a7213 */ /* 0x000fe20000000000 */
[----:B------:R-:W-:Y:S02]  /*aa40*/  IMAD.MOV R0, RZ, RZ, -R0 ;  /* 0x000000ffff007224 */ /* 0x000fe400078e0a00 */
[----:B------:R-:W-:Y:S01]  /*aa50*/  @!P2 IMAD.MOV R62, RZ, RZ, -R62 ;  /* 0x000000ffff3ea224 */ /* 0x000fe200078e0a3e */
[----:B------:R-:W-:Y:S01]  /*aa60*/  ISETP.GE.AND P2, PT, R4, RZ, PT ;  /* 0x000000ff0400720c */ /* 0x000fe20003f46270 */
[C---:B------:R-:W-:Y:S01]  /*aa70*/  IMAD R14, R3.reuse, R0, R14 ;  /* 0x00000000030e7224 */ /* 0x040fe200078e020e */
[----:B------:R-:W-:Y:S01]  /*aa80*/  ISETP.GT.U32.AND P4, PT, R3, R59, PT ;  /* 0x0000003b0300720c */ /* 0x000fe20003f84070 */
[----:B------:R-:W-:-:S04]  /*aa90*/  IMAD.HI.U32 R4, R251, R8, RZ ;  /* 0x00000008fb047227 */ /* 0x000fc800078e00ff */
[----:B------:R-:W-:-:S04]  /*aaa0*/  IMAD.HI.U32 R5, R251, R10, RZ ;  /* 0x0000000afb057227 */ /* 0x000fc800078e00ff */
[----:B------:R-:W-:Y:S01]  /*aab0*/  @!P6 IMAD.IADD R60, R60, 0x1, -R3 ;  /* 0x000000013c3ce824 */ /* 0x000fe200078e0a03 */
[C---:B------:R-:W-:Y:S01]  /*aac0*/  ISETP.GT.U32.AND P6, PT, R3.reuse, R14, PT ;  /* 0x0000000e0300720c */ /* 0x040fe20003fc4070 */
[----:B------:R-:W-:Y:S02]  /*aad0*/  IMAD.MOV R4, RZ, RZ, -R4 ;  /* 0x000000ffff047224 */ /* 0x000fe400078e0a04 */
[----:B------:R-:W-:Y:S02]  /*aae0*/  IMAD.MOV R5, RZ, RZ, -R5 ;  /* 0x000000ffff057224 */ /* 0x000fe400078e0a05 */
[C---:B------:R-:W-:Y:S02]  /*aaf0*/  IMAD R8, R3.reuse, R4, R8 ;  /* 0x0000000403087224 */ /* 0x040fe400078e0208 */
[----:B------:R-:W-:Y:S02]  /*ab00*/  IMAD R4, R3, R5, R10 ;  /* 0x0000000503047224 */ /* 0x000fe400078e020a */
[----:B------:R-:W-:Y:S01]  /*ab10*/  @!P4 IMAD.IADD R59, R59, 0x1, -R3 ;  /* 0x000000013b3bc824 */ /* 0x000fe200078e0a03 */
[C---:B------:R-:W-:Y:S01]  /*ab20*/  ISETP.GT.U32.AND P4, PT, R3.reuse, R8, PT ;  /* 0x000000080300720c */ /* 0x040fe20003f84070 */
[----:B------:R-:W-:Y:S01]  /*ab30*/  @!P1 IMAD.MOV R60, RZ, RZ, -R60 ;  /* 0x000000ffff3c9224 */ /* 0x000fe200078e0a3c */
[----:B------:R-:W-:Y:S01]  /*ab40*/  ISETP.GT.U32.AND P1, PT, R3, R4, PT ;  /* 0x000000040300720c */ /* 0x000fe20003f24070 */
[----:B------:R-:W-:-:S02]  /*ab50*/  VIADD R13, R2, 0xe8 ;  /* 0x000000e8020d7836 */ /* 0x000fc40000000000 */
[----:B------:R-:W-:Y:S02]  /*ab60*/  @!P6 IMAD.IADD R14, R14, 0x1, -R3 ;  /* 0x000000010e0ee824 */ /* 0x000fe400078e0a03 */
[----:B------:R-:W-:Y:S01]  /*ab70*/  @!P3 IMAD.MOV R64, RZ, RZ, -R64 ;  /* 0x000000ffff40b224 */ /* 0x000fe200078e0a40 */
[----:B------:R-:W-:Y:S01]  /*ab80*/  ISETP.GE.AND P3, PT, R9, RZ, PT ;  /* 0x000000ff0900720c */ /* 0x000fe20003f66270 */
[----:B------:R-:W-:Y:S01]  /*ab90*/  @!P5 IMAD.MOV R61, RZ, RZ, -R61 ;  /* 0x000000ffff3dd224 */ /* 0x000fe200078e0a3d */
[----:B------:R-:W-:Y:S01]  /*aba0*/  IABS R0, R13 ;  /* 0x0000000d00007213 */ /* 0x000fe20000000000 */
[C---:B------:R-:W-:Y:S01]  /*abb0*/  VIADD R9, R2.reuse, 0xea ;  /* 0x000000ea02097836 */ /* 0x040fe20000000000 */
[----:B------:R-:W-:Y:S01]  /*abc0*/  ISETP.GT.U32.AND P6, PT, R3, R14, PT ;  /* 0x0000000e0300720c */ /* 0x000fe20003fc4070 */
[----:B------:R-:W-:Y:S01]  /*abd0*/  VIADD R11, R2, 0xe9 ;  /* 0x000000e9020b7836 */ /* 0x000fe20000000000 */
[----:B------:R-:W-:Y:S01]  /*abe0*/  ISETP.GE.AND P5, PT, R7, RZ, PT ;  /* 0x000000ff0700720c */ /* 0x000fe20003fa6270 */
[----:B------:R-:W-:Y:S01]  /*abf0*/  IMAD.HI.U32 R7, R251, R0, RZ ;  /* 0x00000000fb077227 */ /* 0x000fe200078e00ff */
[----:B------:R-:W-:-:S02]  /*ac00*/  @!P4 IADD3 R8, R8, -R3, RZ ;  /* 0x800000030808c210 */ /* 0x000fc40007ffe0ff */
[----:B------:R-:W-:Y:S01]  /*ac10*/  IABS R10, R9 ;  /* 0x00000009000a7213 */ /* 0x000fe20000000000 */
[----:B------:R-:W-:Y:S01]  /*ac20*/  @!P1 IMAD.IADD R4, R4, 0x1, -R3 ;  /* 0x0000000104049824 */ /* 0x000fe200078e0a03 */
[C---:B------:R-:W-:Y:S01]  /*ac30*/  ISETP.GT.U32.AND P4, PT, R3.reuse, R8, PT ;  /* 0x000000080300720c */ /* 0x040fe20003f84070 */
[----:B------:R-:W-:Y:S01]  /*ac40*/  VIADD R5, R2, 0xeb ;  /* 0x000000eb02057836 */ /* 0x000fe20000000000 */
[----:B------:R-:W-:Y:S01]  /*ac50*/  IABS R12, R11 ;  /* 0x0000000b000c7213 */ /* 0x000fe20000000000 */
[----:B------:R-:W-:Y:S01]  /*ac60*/  IMAD.MOV R7, RZ, RZ, -R7 ;  /* 0x000000ffff077224 */ /* 0x000fe200078e0a07 */
[C---:B------:R-:W-:Y:S01]  /*ac70*/  ISETP.GT.U32.AND P1, PT, R3.reuse, R4, PT ;  /* 0x000000040300720c */ /* 0x040fe20003f24070 */
[----:B------:R-:W-:Y:S01]  /*ac80*/  @!P3 IMAD.MOV R59, RZ, RZ, -R59 ;  /* 0x000000ffff3bb224 */ /* 0x000fe200078e0a3b */
[----:B------:R-:W-:Y:S01]  /*ac90*/  IABS R16, R5 ;  /* 0x0000000500107213 */ /* 0x000fe20000000000 */
[----:B------:R-:W-:Y:S01]  /*aca0*/  IMAD R0, R3, R7, R0 ;  /* 0x0000000703007224 */ /* 0x000fe200078e0200 */
[----:B------:R-:W-:Y:S01]  /*acb0*/  ISETP.GE.AND P3, PT, R13, RZ, PT ;  /* 0x000000ff0d00720c */ /* 0x000fe20003f66270 */
[----:B------:R-:W-:-:S02]  /*acc0*/  @!P6 IMAD.IADD R14, R14, 0x1, -R3 ;  /* 0x000000010e0ee824 */ /* 0x000fc400078e0a03 */
[----:B------:R-:W-:Y:S01]  /*acd0*/  IMAD.HI.U32 R13, R251, R10, RZ ;  /* 0x0000000afb0d7227 */ /* 0x000fe200078e00ff */
[----:B------:R-:W-:-:S03]  /*ace0*/  ISETP.GT.U32.AND P6, PT, R3, R0, PT ;  /* 0x000000000300720c */ /* 0x000fc60003fc4070 */
[----:B------:R-:W-:Y:S02]  /*acf0*/  IMAD.MOV.U32 R6, RZ, RZ, R14 ;  /* 0x000000ffff067224 */ /* 0x000fe400078e000e */
[----:B------:R-:W-:-:S04]  /*ad00*/  IMAD.HI.U32 R7, R251, R12, RZ ;  /* 0x0000000cfb077227 */ /* 0x000fc800078e00ff */
[----:B------:R-:W-:-:S04]  /*ad10*/  IMAD.HI.U32 R15, R251, R16, RZ ;  /* 0x00000010fb0f7227 */ /* 0x000fc800078e00ff */
[----:B------:R-:W-:Y:S02]  /*ad20*/  IMAD.MOV R13, RZ, RZ, -R13 ;  /* 0x000000ffff0d7224 */ /* 0x000fe400078e0a0d */
[----:B------:R-:W-:Y:S02]  /*ad30*/  @!P0 IMAD.MOV R6, RZ, RZ, -R6 ;  /* 0x000000ffff068224 */ /* 0x000fe400078e0a06 */
[----:B------:R-:W-:Y:S02]  /*ad40*/  IMAD.MOV R7, RZ, RZ, -R7 ;  /* 0x000000ffff077224 */ /* 0x000fe400078e0a07 */
[----:B------:R-:W-:Y:S01]  /*ad50*/  @!P4 IMAD.IADD R8, R8, 0x1, -R3 ;  /* 0x000000010808c824 */ /* 0x000fe200078e0a03 */
[----:B------:R-:W-:Y:S01]  /*ad60*/  ISETP.GE.AND P4, PT, R11, RZ, PT ;  /* 0x000000ff0b00720c */ /* 0x000fe20003f86270 */
[----:B------:R-:W-:Y:S01]  /*ad70*/  IMAD.MOV R15, RZ, RZ, -R15 ;  /* 0x000000ffff0f7224 */ /* 0x000fe200078e0a0f */
[----:B------:R1:W-:Y:S01]  /*ad80*/  STL [R1+0x608], R6 ;  /* 0x0006080601007387 */ /* 0x0003e20000100800 */
[----:B------:R-:W-:-:S02]  /*ad90*/  IMAD R10, R3, R13, R10 ;  /* 0x0000000d030a7224 */ /* 0x000fc400078e020a */
[--C-:B------:R-:W-:Y:S02]  /*ada0*/  @!P1 IMAD.IADD R4, R4, 0x1, -R3.reuse ;  /* 0x0000000104049824 */ /* 0x100fe400078e0a03 */
[----:B------:R-:W-:Y:S01]  /*adb0*/  VIADD R11, R2, 0xec ;  /* 0x000000ec020b7836 */ /* 0x000fe20000000000 */
[C---:B------:R-:W-:Y:S01]  /*adc0*/  ISETP.GT.U32.AND P1, PT, R3.reuse, R10, PT ;  /* 0x0000000a0300720c */ /* 0x040fe20003f24070 */
[C---:B------:R-:W-:Y:S02]  /*add0*/  IMAD R12, R3.reuse, R7, R12 ;  /* 0x00000007030c7224 */ /* 0x040fe400078e020c */
[C---:B------:R-:W-:Y:S01]  /*ade0*/  IMAD R7, R3.reuse, R15, R16 ;  /* 0x0000000f03077224 */ /* 0x040fe200078e0210 */
[----:B------:R-:W-:Y:S01]  /*adf0*/  IABS R13, R11 ;  /* 0x0000000b000d7213 */ /* 0x000fe20000000000 */
[----:B-1----:R-:W-:Y:S01]  /*ae00*/  IMAD.MOV.U32 R6, RZ, RZ, R4 ;  /* 0x000000ffff067224 */ /* 0x002fe200078e0004 */
[----:B------:R-:W-:Y:S01]  /*ae10*/  ISETP.GT.U32.AND P0, PT, R3, R12, PT ;  /* 0x0000000c0300720c */ /* 0x000fe20003f04070 */
[----:B------:R-:W-:-:S02]  /*ae20*/  @!P6 IMAD.IADD R0, R0, 0x1, -R3 ;  /* 0x000000010000e824 */ /* 0x000fc400078e0a03 */
[----:B------:R-:W-:Y:S01]  /*ae30*/  IMAD.MOV.U32 R14, RZ, RZ, R8 ;  /* 0x000000ffff0e7224 */ /* 0x000fe200078e0008 */
[----:B------:R-:W-:Y:S01]  /*ae40*/  MOV R8, R13 ;  /* 0x0000000d00087202 */ /* 0x000fe20000000f00 */
[----:B------:R-:W-:Y:S01]  /*ae50*/  @!P5 IMAD.MOV R6, RZ, RZ, -R6 ;  /* 0x000000ffff06d224 */ /* 0x000fe200078e0a06 */
[C---:B------:R-:W-:Y:S01]  /*ae60*/  ISETP.GT.U32.AND P5, PT, R3.reuse, R7, PT ;  /* 0x000000070300720c */ /* 0x040fe20003fa4070 */
[----:B------:R-:W-:Y:S01]  /*ae70*/  @!P2 IMAD.MOV R14, RZ, RZ, -R14 ;  /* 0x000000ffff0ea224 */ /* 0x000fe200078e0a0e */
[----:B------:R-:W-:Y:S01]  /*ae80*/  ISETP.GT.U32.AND P6, PT, R3, R0, PT ;  /* 0x000000000300720c */ /* 0x000fe20003fc4070 */
[----:B------:R-:W-:Y:S01]  /*ae90*/  IMAD.HI.U32 R4, R251, R8, RZ ;  /* 0x00000008fb047227 */ /* 0x000fe200078e00ff */
[----:B------:R-:W-:Y:S02]  /*aea0*/  ISETP.GE.AND P2, PT, R9, RZ, PT ;  /* 0x000000ff0900720c */ /* 0x000fe40003f46270 */
[----:B------:R-:W-:Y:S01]  /*aeb0*/  STL [R1+0x638], R14 ;  /* 0x0006380e01007387 */ /* 0x000fe20000100800 */
[----:B------:R-:W-:-:S02]  /*aec0*/  VIADD R9, R2, 0xed ;  /* 0x000000ed02097836 */ /* 0x000fc40000000000 */
[--C-:B------:R-:W-:Y:S01]  /*aed0*/  @!P1 IMAD.IADD R10, R10, 0x1, -R3.reuse ;  /* 0x000000010a0a9824 */ /* 0x100fe200078e0a03 */
[----:B------:R1:W-:Y:S01]  /*aee0*/  STL [R1+0x6a8], R6 ;  /* 0x0006a80601007387 */ /* 0x0003e20000100800 */
[----:B------:R-:W-:Y:S01]  /*aef0*/  IMAD.MOV R4, RZ, RZ, -R4 ;  /* 0x000000ffff047224 */ /* 0x000fe200078e0a04 */
[----:B------:R-:W-:Y:S01]  /*af00*/  IABS R16, R9 ;  /* 0x0000000900107213 */ /* 0x000fe20000000000 */
[--C-:B------:R-:W-:Y:S01]  /*af10*/  @!P0 IMAD.IADD R12, R12, 0x1, -R3.reuse ;  /* 0x000000010c0c8824 */ /* 0x100fe200078e0a03 */
[----:B------:R-:W-:Y:S01]  /*af20*/  ISETP.GE.AND P0, PT, R11, RZ, PT ;  /* 0x000000ff0b00720c */ /* 0x000fe20003f06270 */
[----:B------:R-:W-:Y:S01]  /*af30*/  @!P5 IMAD.IADD R7, R7, 0x1, -R3 ;  /* 0x000000010707d824 */ /* 0x000fe200078e0a03 */
[C---:B------:R-:W-:Y:S01]  /*af40*/  ISETP.GT.U32.AND P5, PT, R3.reuse, R10, PT ;  /* 0x0000000a0300720c */ /* 0x040fe20003fa4070 */
[C---:B------:R-:W-:Y:S01]  /*af50*/  IMAD R4, R3.reuse, R4, R8 ;  /* 0x0000000403047224 */ /* 0x040fe200078e0208 */
[----:B------:R-:W-:Y:S01]  /*af60*/  ISETP.GT.U32.AND P1, PT, R3, R12, PT ;  /* 0x0000000c0300720c */ /* 0x000fe20003f24070 */
[----:B------:R-:W-:-:S04]  /*af70*/  IMAD.HI.U32 R8, R251, R16, RZ ;  /* 0x00000010fb087227 */ /* 0x000fc800078e00ff */
[----:B------:R-:W-:Y:S01]  /*af80*/  @!P6 IMAD.IADD R0, R0, 0x1, -R3 ;  /* 0x000000010000e824 */ /* 0x000fe200078e0a03 */
[----:B------:R-:W-:Y:S01]  /*af90*/  ISETP.GE.AND P6, PT, R5, RZ, PT ;  /* 0x000000ff0500720c */ /* 0x000fe20003fc6270 */
[----:B------:R-:W-:Y:S01]  /*afa0*/  IMAD.MOV R11, RZ, RZ, -R8 ;  /* 0x000000ffff0b7224 */ /* 0x000fe200078e0a08 */
[C---:B------:R-:W-:Y:S01]  /*afb0*/  IADD3 R8, R2.reuse, 0xf0, RZ ;  /* 0x000000f002087810 */ /* 0x040fe20007ffe0ff */
[----:B-1----:R-:W-:Y:S02]  /*afc0*/  IMAD.MOV.U32 R6, RZ, RZ, R0 ;  /* 0x000000ffff067224 */ /* 0x002fe400078e0000 */
[C---:B------:R-:W-:Y:S01]  /*afd0*/  IMAD R16, R3.reuse, R11, R16 ;  /* 0x0000000b03107224 */ /* 0x040fe200078e0210 */
[----:B------:R-:W-:Y:S01]  /*afe0*/  IABS R13, R8 ;  /* 0x00000008000d7213 */ /* 0x000fe20000000000 */
[----:B------:R-:W-:Y:S01]  /*aff0*/  @!P3 IMAD.MOV R6, RZ, RZ, -R6 ;  /* 0x000000ffff06b224 */ /* 0x000fe200078e0a06 */
[----:B------:R-:W-:Y:S01]  /*b000*/  ISETP.GT.U32.AND P3, PT, R3, R7, PT ;  /* 0x000000070300720c */ /* 0x000fe20003f64070 */
[----:B------:R-:W-:-:S02]  /*b010*/  VIADD R5, R2, 0xee ;  /* 0x000000ee02057836 */ /* 0x000fc40000000000 */
[--C-:B------:R-:W-:Y:S01]  /*b020*/  @!P5 IMAD.IADD R10, R10, 0x1, -R3.reuse ;  /* 0x000000010a0ad824 */ /* 0x100fe200078e0a03 */
[C---:B------:R-:W-:Y:S01]  /*b030*/  ISETP.GT.U32.AND P5, PT, R3.reuse, R16, PT ;  /* 0x000000100300720c */ /* 0x040fe20003fa4070 */
[----:B------:R-:W-:Y:S01]  /*b040*/  VIADD R0, R2, 0xef ;  /* 0x000000ef02007836 */ /* 0x000fe20000000000 */
[----:B------:R-:W-:Y:S01]  /*b050*/  IABS R15, R5 ;  /* 0x00000005000f7213 */ /* 0x000fe20000000000 */
[----:B------:R-:W-:Y:S01]  /*b060*/  @!P1 IMAD.IADD R12, R12, 0x1, -R3 ;  /* 0x000000010c0c9824 */ /* 0x000fe200078e0a03 */
[----:B------:R-:W-:Y:S01]  /*b070*/  ISETP.GT.U32.AND P1, PT, R3, R4, PT ;  /* 0x000000040300720c */ /* 0x000fe20003f24070 */
[----:B------:R1:W-:Y:S01]  /*b080*/  STL [R1+0x6ac], R6 ;  /* 0x0006ac0601007387 */ /* 0x0003e20000100800 */
[----:B------:R-:W-:Y:S01]  /*b090*/  IABS R14, R0 ;  /* 0x00000000000e7213 */ /* 0x000fe20000000000 */
[----:B------:R-:W-:-:S04]  /*b0a0*/  IMAD.HI.U32 R11, R251, R15, RZ ;  /* 0x0000000ffb0b7227 */ /* 0x000fc800078e00ff */
[----:B------:R-:W-:Y:S01]  /*b0b0*/  @!P3 IMAD.IADD R7, R7, 0x1, -R3 ;  /* 0x000000010707b824 */ /* 0x000fe200078e0a03 */
[----:B------:R-:W-:Y:S01]  /*b0c0*/  ISETP.GE.AND P3, PT, R9, RZ, PT ;  /* 0x000000ff0900720c */ /* 0x000fe20003f66270 */
[----:B------:R-:W-:-:S04]  /*b0d0*/  IMAD.HI.U32 R9, R251, R14, RZ ;  /* 0x0000000efb097227 */ /* 0x000fc800078e00ff */
[----:B-1----:R-:W-:Y:S02]  /*b0e0*/  IMAD.MOV.U32 R6, RZ, RZ, R12 ;  /* 0x000000ffff067224 */ /* 0x002fe400078e000c */
[----:B------:R-:W-:Y:S02]  /*b0f0*/  IMAD.MOV R11, RZ, RZ, -R11 ;  /* 0x000000ffff0b7224 */ /* 0x000fe400078e0a0b */
[--C-:B------:R-:W-:Y:S02]  /*b100*/  @!P5 IMAD.IADD R16, R16, 0x1, -R3.reuse ;  /* 0x000000011010d824 */ /* 0x100fe400078e0a03 */
[----:B------:R-:W-:Y:S02]  /*b110*/  @!P4 IMAD.MOV R6, RZ, RZ, -R6 ;  /* 0x000000ffff06c224 */ /* 0x000fe400078e0a06 */
[----:B------:R-:W-:Y:S01]  /*b120*/  @!P1 IMAD.IADD R4, R4, 0x1, -R3 ;  /* 0x0000000104049824 */ /* 0x000fe200078e0a03 */
[----:B------:R-:W-:Y:S01]  /*b130*/  ISETP.GE.AND P1, PT, R5, RZ, PT ;  /* 0x000000ff0500720c */ /* 0x000fe20003f26270 */
[----:B------:R-:W-:Y:S01]  /*b140*/  IMAD.MOV R9, RZ, RZ, -R9 ;  /* 0x000000ffff097224 */ /* 0x000fe200078e0a09 */
[C---:B------:R-:W-:Y:S01]  /*b150*/  ISETP.GT.U32.AND P4, PT, R3.reuse, R16, PT ;  /* 0x000000100300720c */ /* 0x040fe20003f84070 */
[----:B------:R-:W-:Y:S01]  /*b160*/  IMAD R15, R3, R11, R15 ;  /* 0x0000000b030f7224 */ /* 0x000fe200078e020f */
[----:B------:R1:W-:Y:S01]  /*b170*/  STL [R1+0x6f8], R6 ;  /* 0x0006f80601007387 */ /* 0x0003e20000100800 */
[----:B------:R-:W-:Y:S01]  /*b180*/  IMAD.HI.U32 R5, R251, R13, RZ ;  /* 0x0000000dfb057227 */ /* 0x000fe200078e00ff */
[----:B------:R-:W-:-:S03]  /*b190*/  ISETP.GT.U32.AND P5, PT, R3, R4, PT ;  /* 0x000000040300720c */ /* 0x000fc60003fa4070 */
[C---:B------:R-:W-:Y:S02]  /*b1a0*/  IMAD R14, R3.reuse, R9, R14 ;  /* 0x00000009030e7224 */ /* 0x040fe400078e020e */
[----:B------:R-:W-:Y:S01]  /*b1b0*/  @!P2 IMAD.MOV R10, RZ, RZ, -R10 ;  /* 0x000000ffff0aa224 */ /* 0x000fe200078e0a0a */
[C---:B------:R-:W-:Y:S01]  /*b1c0*/  ISETP.GT.U32.AND P2, PT, R3.reuse, R15, PT ;  /* 0x0000000f0300720c */ /* 0x040fe20003f44070 */
[----:B------:R-:W-:Y:S02]  /*b1d0*/  IMAD.MOV R5, RZ, RZ, -R5 ;  /* 0x000000ffff057224 */ /* 0x000fe400078e0a05 */
[----:B-1----:R-:W-:Y:S01]  /*b1e0*/  IMAD.MOV.U32 R6, RZ, RZ, R7 ;  /* 0x000000ffff067224 */ /* 0x002fe200078e0007 */
[----:B------:R1:W-:Y:S01]  /*b1f0*/  STL [R1+0x6fc], R10 ;  /* 0x0006fc0a01007387 */ /* 0x0003e20000100800 */
[C---:B------:R-:W-:Y:S02]  /*b200*/  IMAD R13, R3.reuse, R5, R13 ;  /* 0x00000005030d7224 */ /* 0x040fe400078e020d */
[----:B------:R-:W-:Y:S01]  /*b210*/  @!P6 IMAD.MOV R6, RZ, RZ, -R6 ;  /* 0x000000ffff06e224 */ /* 0x000fe200078e0a06 */
[C---:B------:R-:W-:Y:S01]  /*b220*/  ISETP.GT.U32.AND P6, PT, R3.reuse, R14, PT ;  /* 0x0000000e0300720c */ /* 0x040fe20003fc4070 */
[----:B------:R-:W-:Y:S01]  /*b230*/  VIADD R7, R2, 0xf1 ;  /* 0x000000f102077836 */ /* 0x000fe20000000000 */
[----:B------:R-:W-:Y:S01]  /*b240*/  @!P5 IADD3 R4, R4, -R3, RZ ;  /* 0x800000030404d210 */ /* 0x000fe20007ffe0ff */
[--C-:B------:R-:W-:Y:S01]  /*b250*/  @!P4 IMAD.IADD R16, R16, 0x1, -R3.reuse ;  /* 0x000000011010c824 */ /* 0x100fe200078e0a03 */
[----:B------:R-:W-:Y:S01]  /*b260*/  ISETP.GT.U32.AND P4, PT, R3, R13, PT ;  /* 0x0000000d0300720c */ /* 0x000fe20003f84070 */
[----:B------:R-:W-:Y:S01]  /*b270*/  @!P2 IMAD.IADD R15, R15, 0x1, -R3 ;  /* 0x000000010f0fa824 */ /* 0x000fe200078e0a03 */
[----:B------:R-:W-:Y:S01]  /*b280*/  IABS R5, R7 ;  /* 0x0000000700057213 */ /* 0x000fe20000000000 */
[----:B-1----:R-:W-:Y:S01]  /*b290*/  VIADD R10, R2, 0xf2 ;  /* 0x000000f2020a7836 */ /* 0x002fe20000000000 */
[----:B------:R-:W-:Y:S01]  /*b2a0*/  ISETP.GE.AND P5, PT, R0, RZ, PT ;  /* 0x000000ff0000720c */ /* 0x000fe20003fa6270 */
[----:B------:R1:W-:Y:S01]  /*b2b0*/  STL [R1+0x700], R6 ;  /* 0x0007000601007387 */ /* 0x0003e20000100800 */
[----:B------:R-:W-:Y:S01]  /*b2c0*/  ISETP.GE.AND P2, PT, R8, RZ, PT ;  /* 0x000000ff0800720c */ /* 0x000fe20003f46270 */
[----:B------:R-:W-:Y:S01]  /*b2d0*/  IMAD.HI.U32 R9, R251, R5, RZ ;  /* 0x00000005fb097227 */ /* 0x000fe200078e00ff */
[----:B------:R-:W-:-:S03]  /*b2e0*/  IABS R0, R10 ;  /* 0x0000000a00007213 */ /* 0x000fc60000000000 */
[----:B------:R-:W-:Y:S01]  /*b2f0*/  @!P6 IMAD.IADD R14, R14, 0x1, -R3 ;  /* 0x000000010e0ee824 */ /* 0x000fe200078e0a03 */
[----:B------:R-:W-:Y:S01]  /*b300*/  ISETP.GT.U32.AND P6, PT, R3, R15, PT ;  /* 0x0000000f0300720c */ /* 0x000fe20003fc4070 */
[----:B------:R-:W-:Y:S02]  /*b310*/  IMAD.MOV R9, RZ, RZ, -R9 ;  /* 0x000000ffff097224 */ /* 0x000fe400078e0a09 */
[----:B------:R-:W-:Y:S01]  /*b320*/  @!P4 IMAD.IADD R13, R13, 0x1, -R3 ;  /* 0x000000010d0dc824 */ /* 0x000fe200078e0a03 */
[----:B------:R-:W-:Y:S01]  /*b330*/  ISETP.GT.U32.AND P4, PT, R3, R14, PT ;  /* 0x0000000e0300720c */ /* 0x000fe20003f84070 */
[----:B-1----:R-:W-:Y:S02]  /*b340*/  IMAD.MOV.U32 R6, RZ, RZ, R4 ;  /* 0x000000ffff067224 */ /* 0x002fe400078e0004 */
[----:B------:R-:W-:-:S04]  /*b350*/  IMAD.HI.U32 R4, R251, R0, RZ ;  /* 0x00000000fb047227 */ /* 0x000fc800078e00ff */
[----:B------:R-:W-:Y:S02]  /*b360*/  IMAD R5, R3, R9, R5 ;  /* 0x0000000903057224 */ /* 0x000fe400078e0205 */
[----:B------:R-:W-:Y:S02]  /*b370*/  VIADD R8, R2, 0xf3 ;  /* 0x000000f302087836 */ /* 0x000fe40000000000 */
[----:B------:R-:W-:Y:S02]  /*b380*/  IMAD.MOV R4, RZ, RZ, -R4 ;  /* 0x000000ffff047224 */ /* 0x000fe400078e0a04 */
[--C-:B------:R-:W-:Y:S01]  /*b390*/  @!P6 IMAD.IADD R15, R15, 0x1, -R3.reuse ;  /* 0x000000010f0fe824 */ /* 0x100fe200078e0a03 */
[C---:B------:R-:W-:Y:S01]  /*b3a0*/  ISETP.GT.U32.AND P6, PT, R3.reuse, R5, PT ;  /* 0x000000050300720c */ /* 0x040fe20003fc4070 */
[----:B------:R-:W-:Y:S01]  /*b3b0*/  IMAD R0, R3, R4, R0 ;  /* 0x0000000403007224 */ /* 0x000fe200078e0200 */
[----:B------:R-:W-:Y:S01]  /*b3c0*/  IABS R17, R8 ;  /* 0x0000000800117213 */ /* 0x000fe20000000000 */
[----:B------:R-:W-:-:S02]  /*b3d0*/  @!P4 IMAD.IADD R14, R14, 0x1, -R3 ;  /* 0x000000010e0ec824 */ /* 0x000fc400078e0a03 */
[----:B------:R-:W-:Y:S01]  /*b3e0*/  @!P0 IMAD.MOV R6, RZ, RZ, -R6 ;  /* 0x000000ffff068224 */ /* 0x000fe200078e0a06 */
[----:B------:R-:W-:Y:S01]  /*b3f0*/  ISETP.GT.U32.AND P4, PT, R3, R0, PT ;  /* 0x000000000300720c */ /* 0x000fe20003f84070 */
[----:B------:R-:W-:Y:S01]  /*b400*/  IMAD.HI.U32 R18, R251, R17, RZ ;  /* 0x00000011fb127227 */ /* 0x000fe200078e00ff */
[----:B------:R-:W-:Y:S02]  /*b410*/  ISETP.GT.U32.AND P0, PT, R3, R13, PT ;  /* 0x0000000d0300720c */ /* 0x000fe40003f04070 */
[----:B------:R1:W-:Y:S01]  /*b420*/  STL [R1+0x704], R6 ;  /* 0x0007040601007387 */ /* 0x0003e20000100800 */
[----:B------:R-:W-:Y:S02]  /*b430*/  IMAD.MOV R18, RZ, RZ, -R18 ;  /* 0x000000ffff127224 */ /* 0x000fe400078e0a12 */
[----:B------:R-:W-:Y:S01]  /*b440*/  @!P6 IMAD.IADD R5, R5, 0x1, -R3 ;  /* 0x000000010505e824 */ /* 0x000fe200078e0a03 */
[----:B------:R-:W-:Y:S01]  /*b450*/  ISETP.GE.AND P6, PT, R10, RZ, PT ;  /* 0x000000ff0a00720c */ /* 0x000fe20003fc6270 */
[----:B------:R-:W-:-:S02]  /*b460*/  IMAD R10, R3, R18, R17 ;  /* 0x00000012030a7224 */ /* 0x000fc400078e0211 */
[----:B------:R-:W-:Y:S02]  /*b470*/  VIADD R9, R2, 0xf4 ;  /* 0x000000f402097836 */ /* 0x000fe40000000000 */
[----:B------:R-:W-:Y:S02]  /*b480*/  @!P4 IMAD.IADD R0, R0, 0x1, -R3 ;  /* 0x000000010000c824 */ /* 0x000fe400078e0a03 */
[----:B-1----:R-:W-:Y:S01]  /*b490*/  IMAD.MOV.U32 R6, RZ, RZ, R16 ;  /* 0x000000ffff067224 */ /* 0x002fe200078e0010 */
[----:B------:R-:W-:Y:S01]  /*b4a0*/  @!P0 IADD3 R13, R13, -R3, RZ ;  /* 0x800000030d0d8210 */ /* 0x000fe20007ffe0ff */
[----:B------:R-:W-:Y:S01]  /*b4b0*/  @!P1 IMAD.MOV R15, RZ, RZ, -R15 ;  /* 0x000000ffff0f9224 */ /* 0x000fe200078e0a0f */
[C---:B------:R-:W-:Y:S01]  /*b4c0*/  ISETP.GT.U32.AND P1, PT, R3.reuse, R10, PT ;  /* 0x0000000a0300720c */ /* 0x040fe20003f24070 */
[----:B------:R-:W-:Y:S01]  /*b4d0*/  @!P3 IMAD.MOV R6, RZ, RZ, -R6 ;  /* 0x000000ffff06b224 */ /* 0x000fe200078e0a06 */
[C---:B------:R-:W-:Y:S01]  /*b4e0*/  ISETP.GT.U32.AND P3, PT, R3.reuse, R5, PT ;  /* 0x000000050300720c */ /* 0x040fe20003f64070 */
[----:B------:R-:W-:Y:S01]  /*b4f0*/  VIADD R4, R2, 0xf5 ;  /* 0x000000f502047836 */ /* 0x000fe20000000000 */
[----:B------:R-:W-:Y:S01]  /*b500*/  IABS R11, R9 ;  /* 0x00000009000b7213 */ /* 0x000fe20000000000 */
[----:B------:R-:W-:Y:S01]  /*b510*/  @!P5 IMAD.MOV R14, RZ, RZ, -R14 ;  /* 0x000000ffff0ed224 */ /* 0x000fe200078e0a0e */
[----:B------:R-:W-:Y:S01]  /*b520*/  ISETP.GT.U32.AND P4, PT, R3, R0, PT ;  /* 0x000000000300720c */ /* 0x000fe20003f84070 */
[----:B------:R1:W-:Y:S01]  /*b530*/  STL [R1+0x6bc], R6 ;  /* 0x0006bc0601007387 */ /* 0x0003e20000100800 */
[----:B------:R-:W-:Y:S01]  /*b540*/  ISETP.GE.AND P0, PT, R7, RZ, PT ;  /* 0x000000ff0700720c */ /* 0x000fe20003f06270 */
[----:B------:R-:W-:Y:S01]  /*b550*/  IMAD.HI.U32 R12, R251, R11, RZ ;  /* 0x0000000bfb0c7227 */ /* 0x000fe200078e00ff */
[----:B------:R-:W-:Y:S01]  /*b560*/  IABS R7, R4 ;  /* 0x0000000400077213 */ /* 0x000fe20000000000 */
[----:B------:R2:W-:Y:S01]  /*b570*/  STL [R1+0x6c0], R15 ;  /* 0x0006c00f01007387 */ /* 0x0005e20000100800 */
[----:B------:R-:W-:Y:S01]  /*b580*/  ISETP.GE.AND P5, PT, R8, RZ, PT ;  /* 0x000000ff0800720c */ /* 0x000fe20003fa6270 */
[----:B------:R-:W-:Y:S01]  /*b590*/  IMAD.MOV R12, RZ, RZ, -R12 ;  /* 0x000000ffff0c7224 */ /* 0x000fe200078e0a0c */
[----:B------:R-:W-:Y:S01]  /*b5a0*/  @!P1 IADD3 R10, R10, -R3, RZ ;  /* 0x800000030a0a9210 */ /* 0x000fe20007ffe0ff */
[----:B------:R-:W-:Y:S01]  /*b5b0*/  VIADD R8, R2, 0xf6 ;  /* 0x000000f602087836 */ /* 0x000fe20000000000 */
[----:B------:R-:W-:Y:S01]  /*b5c0*/  STL [R1+0x6c4], R14 ;  /* 0x0006c40e01007387 */ /* 0x000fe20000100800 */
[----:B-1----:R-:W-:Y:S01]  /*b5d0*/  IMAD.MOV.U32 R6, RZ, RZ, R13 ;  /* 0x000000ffff067224 */ /* 0x002fe200078e000d */
[----:B------:R-:W-:Y:S01]  /*b5e0*/  ISETP.GT.U32.AND P1, PT, R3, R10, PT ;  /* 0x0000000a0300720c */ /* 0x000fe20003f24070 */
[----:B------:R-:W-:Y:S01]  /*b5f0*/  @!P3 IMAD.IADD R5, R5, 0x1, -R3 ;  /* 0x000000010505b824 */ /* 0x000fe200078e0a03 */
[----:B------:R-:W-:Y:S01]  /*b600*/  ISETP.GE.AND P3, PT, R4, RZ, PT ;  /* 0x000000ff0400720c */ /* 0x000fe20003f66270 */
[----:B------:R-:W-:Y:S01]  /*b610*/  @!P2 IMAD.MOV R6, RZ, RZ, -R6 ;  /* 0x000000ffff06a224 */ /* 0x000fe200078e0a06 */
[----:B------:R-:W-:Y:S01]  /*b620*/  ISETP.GE.AND P2, PT, R9, RZ, PT ;  /* 0x000000ff0900720c */ /* 0x000fe20003f46270 */
[----:B------:R-:W-:Y:S01]  /*b630*/  IMAD.HI.U32 R9, R251, R7, RZ ;  /* 0x00000007fb097227 */ /* 0x000fe200078e00ff */
[----:B--2---:R-:W-:-:S02]  /*b640*/  IADD3 R15, R2, 0x101, RZ ;  /* 0x00000101020f7810 */ /* 0x004fc40007ffe0ff */
[----:B------:R1:W-:Y:S01]  /*b650*/  STL [R1+0x6cc], R6 ;  /* 0x0006cc0601007387 */ /* 0x0003e20000100800 */
[C---:B------:R-:W-:Y:S02]  /*b660*/  IMAD R11, R3.reuse, R12, R11 ;  /* 0x0000000c030b7224 */ /* 0x040fe400078e020b */
[----:B------:R-:W-:Y:S01]  /*b670*/  IMAD.MOV R4, RZ, RZ, -R9 ;  /* 0x000000ffff047224 */ /* 0x000fe200078e0a09 */
[----:B------:R-:W-:Y:S01]  /*b680*/  IABS R9, R8 ;  /* 0x0000000800097213 */ /* 0x000fe20000000000 */
[----:B------:R-:W-:Y:S01]  /*b690*/  @!P4 IMAD.IADD R0, R0, 0x1, -R3 ;  /* 0x000000010000c824 */ /* 0x000fe200078e0a03 */
[C---:B------:R-:W-:Y:S01]  /*b6a0*/  ISETP.GT.U32.AND P4, PT, R3.reuse, R11, PT ;  /* 0x0000000b0300720c */ /* 0x040fe20003f84070 */
[----:B------:R-:W-:Y:S02]  /*b6b0*/  IMAD R4, R3, R4, R7 ;  /* 0x0000000403047224 */ /* 0x000fe400078e0207 */
[----:B------:R-:W-:Y:S02]  /*b6c0*/  IMAD.MOV.U32 R13, RZ, RZ, R5 ;  /* 0x000000ffff0d7224 */ /* 0x000fe400078e0005 */
[----:B-1----:R-:W-:-:S02]  /*b6d0*/  IMAD.MOV.U32 R6, RZ, RZ, R0 ;  /* 0x000000ffff067224 */ /* 0x002fc400078e0000 */
[----:B------:R-:W-:Y:S02]  /*b6e0*/  IMAD.MOV.U32 R7, RZ, RZ, R9 ;  /* 0x000000ffff077224 */ /* 0x000fe400078e0009 */
[----:B------:R-:W-:Y:S01]  /*b6f0*/  @!P0 IMAD.MOV R13, RZ, RZ, -R13 ;  /* 0x000000ffff0d8224 */ /* 0x000fe200078e0a0d */
[----:B------:R-:W-:Y:S01]  /*b700*/  ISETP.GE.AND P0, PT, R8, RZ, PT ;  /* 0x000000ff0800720c */ /* 0x000fe20003f06270 */
[----:B------:R-:W-:Y:S01]  /*b710*/  @!P6 IMAD.MOV R6, RZ, RZ, -R6 ;  /* 0x000000ffff06e224 */ /* 0x000fe200078e0a06 */
[----:B------:R-:W-:Y:S01]  /*b720*/  ISETP.GT.U32.AND P6, PT, R3, R4, PT ;  /* 0x000000040300720c */ /* 0x000fe20003fc4070 */
[----:B------:R-:W-:Y:S01]  /*b730*/  IMAD.HI.U32 R8, R251, R7, RZ ;  /* 0x00000007fb087227 */ /* 0x000fe200078e00ff */
[----:B------:R-:W-:Y:S03]  /*b740*/  STL [R1+0x6e4], R13 ;  /* 0x0006e40d01007387 */ /* 0x000fe60000100800 */
[----:B------:R-:W-:Y:S01]  /*b750*/  @!P1 IMAD.IADD R10, R10, 0x1, -R3 ;  /* 0x000000010a0a9824 */ /* 0x000fe200078e0a03 */
[----:B------:R1:W-:Y:S01]  /*b760*/  STL [R1+0x6e8], R6 ;  /* 0x0006e80601007387 */ /* 0x0003e20000100800 */
[----:B------:R-:W-:-:S02]  /*b770*/  IMAD.MOV R8, RZ, RZ, -R8 ;  /* 0x000000ffff087224 */ /* 0x000fc400078e0a08 */
[----:B------:R-:W-:Y:S02]  /*b780*/  @!P4 IMAD.IADD R11, R11, 0x1, -R3 ;  /* 0x000000010b0bc824 */ /* 0x000fe400078e0a03 */
[C---:B------:R-:W-:Y:S02]  /*b790*/  IMAD R7, R3.reuse, R8, R7 ;  /* 0x0000000803077224 */ /* 0x040fe400078e0207 */
[----:B------:R-:W-:Y:S01]  /*b7a0*/  @!P6 IMAD.IADD R4, R4, 0x1, -R3 ;  /* 0x000000010404e824 */ /* 0x000fe200078e0a03 */
[C---:B------:R-:W-:Y:S01]  /*b7b0*/  ISETP.GT.U32.AND P4, PT, R3.reuse, R11, PT ;  /* 0x0000000b0300720c */ /* 0x040fe20003f84070 */
[C---:B------:R-:W-:Y:S02]  /*b7c0*/  VIADD R5, R2.reuse, 0xf7 ;  /* 0x000000f702057836 */ /* 0x040fe40000000000 */
[----:B-1----:R-:W-:Y:S01]  /*b7d0*/  IMAD.MOV.U32 R6, RZ, RZ, R10 ;  /* 0x000000ffff067224 */ /* 0x002fe200078e000a */
[C---:B------:R-:W-:Y:S01]  /*b7e0*/  ISETP.GT.U32.AND P6, PT, R3.reuse, R4, PT ;  /* 0x000000040300720c */ /* 0x040fe20003fc4070 */
[C---:B------:R-:W-:Y:S01]  /*b7f0*/  VIADD R0, R2.reuse, 0xf8 ;  /* 0x000000f802007836 */ /* 0x040fe20000000000 */
[----:B------:R-:W-:Y:S01]  /*b800*/  IABS R9, R5 ;  /* 0x0000000500097213 */ /* 0x000fe20000000000 */
[----:B------:R-:W-:Y:S01]  /*b810*/  VIADD R17, R2, 0x100 ;  /* 0x0000010002117836 */ /* 0x000fe20000000000 */
[----:B------:R-:W-:Y:S01]  /*b820*/  @!P5 IADD3 R6, -R6, RZ, RZ ;  /* 0x000000ff0606d210 */ /* 0x000fe20007ffe1ff */
[C---:B------:R-:W-:Y:S01]  /*b830*/  VIADD R241, R2.reuse, 0x1f7 ;  /* 0x000001f702f17836 */ /* 0x040fe20000000000 */
[----:B------:R-:W-:Y:S01]  /*b840*/  ISETP.GT.U32.AND P5, PT, R3, R7, PT ;  /* 0x000000070300720c */ /* 0x000fe20003fa4070 */
[----:B------:R-:W-:Y:S01]  /*b850*/  IMAD.HI.U32 R12, R251, R9, RZ ;  /* 0x00000009fb0c7227 */ /* 0x000fe200078e00ff */
[----:B------:R-:W-:Y:S01]  /*b860*/  ISETP.GE.AND P1, PT, R5, RZ, PT ;  /* 0x000000ff0500720c */ /* 0x000fe20003f26270 */
[----:B------:R1:W-:Y:S01]  /*b870*/  STL [R1+0x6f4], R6 ;  /* 0x0006f40601007387 */ /* 0x0003e20000100800 */
[----:B------:R-:W-:Y:S01]  /*b880*/  IABS R8, R0 ;  /* 0x0000000000087213 */ /* 0x000fe20000000000 */
[----:B------:R-:W-:-:S02]  /*b890*/  VIADD R5, R2, 0xf9 ;  /* 0x000000f902057836 */ /* 0x000fc40000000000 */
[--C-:B------:R-:W-:Y:S01]  /*b8a0*/  @!P4 IMAD.IADD R11, R11, 0x1, -R3.reuse ;  /* 0x000000010b0bc824 */ /* 0x100fe200078e0a03 */
[----:B------:R-:W-:Y:S01]  /*b8b0*/  ISETP.GE.AND P4, PT, R0, RZ, PT ;  /* 0x000000ff0000720c */ /* 0x000fe20003f86270 */
[--C-:B------:R-:W-:Y:S01]  /*b8c0*/  @!P6 IMAD.IADD R4, R4, 0x1, -R3.reuse ;  /* 0x000000010404e824 */ /* 0x100fe200078e0a03 */
[----:B------:R-:W-:Y:S01]  /*b8d0*/  IABS R0, R5 ;  /* 0x0000000500007213 */ /* 0x000fe20000000000 */
[----:B------:R-:W-:Y:S01]  /*b8e0*/  IMAD.MOV R12, RZ, RZ, -R12 ;  /* 0x000000ffff0c7224 */ /* 0x000fe200078e0a0c */
[----:B------:R-:W-:Y:S01]  /*b8f0*/  ISETP.GE.AND P6, PT, R5, RZ, PT ;  /* 0x000000ff0500720c */ /* 0x000fe20003fc6270 */
[----:B------:R-:W-:Y:S02]  /*b900*/  @!P5 IMAD.IADD R7, R7, 0x1, -R3 ;  /* 0x000000010707d824 */ /* 0x000fe400078e0a03 */
[----:B------:R-:W-:-:S03]  /*b910*/  IMAD.HI.U32 R5, R251, R0, RZ ;  /* 0x00000000fb057227 */ /* 0x000fc600078e00ff */
[----:B------:R-:W-:Y:S01]  /*b920*/  ISETP.GT.U32.AND P5, PT, R3, R7, PT ;  /* 0x000000070300720c */ /* 0x000fe20003fa4070 */
[----:B-1----:R-:W-:Y:S02]  /*b930*/  IMAD.MOV.U32 R6, RZ, RZ, R11 ;  /* 0x000000ffff067224 */ /* 0x002fe400078e000b */
[----:B------:R-:W-:Y:S02]  /*b940*/  IMAD.MOV R5, RZ, RZ, -R5 ;  /* 0x000000ffff057224 */ /* 0x000fe400078e0a05 */
[----:B------:R-:W-:-:S04]  /*b950*/  IMAD.HI.U32 R10, R251, R8, RZ ;  /* 0x00000008fb0a7227 */ /* 0x000fc800078e00ff */
[C---:B------:R-:W-:Y:S02]  /*b960*/  IMAD R9, R3.reuse, R12, R9 ;  /* 0x0000000c03097224 */ /* 0x040fe400078e0209 */
[----:B------:R-:W-:Y:S02]  /*b970*/  @!P2 IMAD.MOV R6, RZ, RZ, -R6 ;  /* 0x000000ffff06a224 */ /* 0x000fe400078e0a06 */
[C---:B------:R-:W-:Y:S01]  /*b980*/  IMAD R0, R3.reuse, R5, R0 ;  /* 0x0000000503007224 */ /* 0x040fe200078e0200 */
[----:B------:R-:W-:Y:S01]  /*b990*/  ISETP.GT.U32.AND P2, PT, R3, R9, PT ;  /* 0x000000090300720c */ /* 0x000fe20003f44070 */
[C---:B------:R-:W-:Y:S01]  /*b9a0*/  VIADD R11, R2.reuse, 0xfa ;  /* 0x000000fa020b7836 */ /* 0x040fe20000000000 */
[----:B------:R1:W-:Y:S01]  /*b9b0*/  STL [R1+0x6ec], R6 ;  /* 0x0006ec0601007387 */ /* 0x0003e20000100800 */
[----:B------:R-:W-:Y:S01]  /*b9c0*/  IMAD.MOV R10, RZ, RZ, -R10 ;  /* 0x000000ffff0a7224 */ /* 0x000fe200078e0a0a */
[----:B------:R-:W-:Y:S01]  /*b9d0*/  @!P5 IADD3 R7, R7, -R3, RZ ;  /* 0x800000030707d210 */ /* 0x000fe20007ffe0ff */
[C---:B------:R-:W-:Y:S01]  /*b9e0*/  VIADD R5, R2.reuse, 0xfc ;  /* 0x000000fc02057836 */ /* 0x040fe20000000000 */
[C---:B------:R-:W-:Y:S01]  /*b9f0*/  ISETP.GT.U32.AND P5, PT, R3.reuse, R0, PT ;  /* 0x000000000300720c */ /* 0x040fe20003fa4070 */
[----:B------:R-:W-:Y:S01]  /*ba00*/  IMAD R8, R3, R10, R8 ;  /* 0x0000000a03087224 */ /* 0x000fe200078e0208 */
[----:B------:R-:W-:Y:S01]  /*ba10*/  IABS R13, R11 ;  /* 0x0000000b000d7213 */ /* 0x000fe20000000000 */
[C---:B------:R-:W-:Y:S01]  /*ba20*/  VIADD R243, R2.reuse, 0x1f8 ;  /* 0x000001f802f37836 */ /* 0x040fe20000000000 */
[----:B------:R-:W-:Y:S01]  /*ba30*/  IABS R10, R5 ;  /* 0x00000005000a7213 */ /* 0x000fe20000000000 */
[----:B------:R-:W-:-:S02]  /*ba40*/  VIADD R244, R2, 0x1fa ;  /* 0x000001fa02f47836 */ /* 0x000fc40000000000 */
[----:B-1----:R-:W-:Y:S02]  /*ba50*/  IMAD.MOV.U32 R6, RZ, RZ, R4 ;  /* 0x000000ffff067224 */ /* 0x002fe400078e0004 */
[----:B------:R-:W-:-:S04]  /*ba60*/  IMAD.HI.U32 R14, R251, R13, RZ ;  /* 0x0000000dfb0e7227 */ /* 0x000fc800078e00ff */
[----:B------:R-:W-:Y:S01]  /*ba70*/  @!P3 IMAD.MOV R6, RZ, RZ, -R6 ;  /* 0x000000ffff06b224 */ /* 0x000fe200078e0a06 */
[----:B------:R-:W-:Y:S01]  /*ba80*/  ISETP.GT.U32.AND P3, PT, R3, R8, PT ;  /* 0x000000080300720c */ /* 0x000fe20003f64070 */
[----:B------:R-:W-:Y:S02]  /*ba90*/  VIADD R4, R2, 0xfb ;  /* 0x000000fb02047836 */ /* 0x000fe40000000000 */
[----:B------:R-:W-:Y:S01]  /*baa0*/  IMAD.MOV R14, RZ, RZ, -R14 ;  /* 0x000000ffff0e7224 */ /* 0x000fe200078e0a0e */
[----:B------:R1:W-:Y:S01]  /*bab0*/  STL [R1+0x6f0], R6 ;  /* 0x0006f00601007387 */ /* 0x0003e20000100800 */
[--C-:B------:R-:W-:Y:S01]  /*bac0*/  @!P2 IMAD.IADD R9, R9, 0x1, -R3.reuse ;  /* 0x000000010909a824 */ /* 0x100fe200078e0a03 */
[----:B------:R-:W-:Y:S01]  /*bad0*/  IABS R12, R4 ;  /* 0x00000004000c7213 */ /* 0x000fe20000000000 */
[----:B------:R-:W-:Y:S02]  /*bae0*/  @!P5 IMAD.IADD R0, R0, 0x1, -R3 ;  /* 0x000000010000d824 */ /* 0x000fe400078e0a03 */
[C---:B------:R-:W-:Y:S01]  /*baf0*/  IMAD R13, R3.reuse, R14, R13 ;  /* 0x0000000e030d7224 */ /* 0x040fe200078e020d */
[C---:B------:R-:W-:Y:S01]  /*bb00*/  ISETP.GT.U32.AND P2, PT, R3.reuse, R9, PT ;  /* 0x000000090300720c */ /* 0x040fe20003f44070 */
[----:B------:R-:W-:Y:S01]  /*bb10*/  VIADD R247, R2, 0x1fd ;  /* 0x000001fd02f77836 */ /* 0x000fe20000000000 */
[----:B------:R-:W-:Y:S01]  /*bb20*/  ISETP.GT.U32.AND P5, PT, R3, R0, PT ;  /* 0x000000000300720c */ /* 0x000fe20003fa4070 */
[----:B------:R-:W-:-:S02]  /*bb30*/  @!P3 IMAD.IADD R8, R8, 0x1, -R3 ;  /* 0x000000010808b824 */ /* 0x000fc400078e0a03 */
[----:B-1----:R-:W-:Y:S01]  /*bb40*/  IMAD.MOV.U32 R6, RZ, RZ, R7 ;  /* 0x000000ffff067224 */ /* 0x002fe200078e0007 */
[----:B------:R-:W-:Y:S01]  /*bb50*/  IABS R242, R247 ;  /* 0x000000f700f27213 */ /* 0x000fe20000000000 */
[----:B------:R-:W-:Y:S01]  /*bb60*/  IMAD.HI.U32 R7, R251, R12, RZ ;  /* 0x0000000cfb077227 */ /* 0x000fe200078e00ff */
[----:B------:R-:W-:-:S03]  /*bb70*/  ISETP.GT.U32.AND P3, PT, R3, R8, PT ;  /* 0x000000080300720c */ /* 0x000fc60003f64070 */
[----:B------:R-:W-:Y:S01]  /*bb80*/  @!P0 IMAD.MOV R6, RZ, RZ, -R6 ;  /* 0x000000ffff068224 */ /* 0x000fe200078e0a06 */
[----:B------:R-:W-:Y:S01]  /*bb90*/  ISETP.GT.U32.AND P0, PT, R3, R13, PT ;  /* 0x0000000d0300720c */ /* 0x000fe20003f04070 */
[----:B------:R-:W-:Y:S02]  /*bba0*/  IMAD.MOV R7, RZ, RZ, -R7 ;  /* 0x000000ffff077224 */ /* 0x000fe400078e0a07 */
[--C-:B------:R-:W-:Y:S01]  /*bbb0*/  @!P2 IMAD.IADD R9, R9, 0x1, -R3.reuse ;  /* 0x000000010909a824 */ /* 0x100fe200078e0a03 */
[----:B------:R-:W-:Y:S01]  /*bbc0*/  @!P5 IADD3 R0, R0, -R3, RZ ;  /* 0x800000030000d210 */ /* 0x000fe20007ffe0ff */
[----:B------:R-:W-:Y:S01]  /*bbd0*/  IMAD R12, R3, R7, R12 ;  /* 0x00000007030c7224 */ /* 0x000fe200078e020c */
[----:B------:R1:W-:Y:S01]  /*bbe0*/  STL [R1+0x6d0], R6 ;  /* 0x0006d00601007387 */ /* 0x0003e20000100800 */
[----:B------:R-:W-:Y:S01]  /*bbf0*/  ISETP.GE.AND P2, PT, R11, RZ, PT ;  /* 0x000000ff0b00720c */ /* 0x000fe20003f46270 */
[----:B------:R-:W-:Y:S02]  /*bc00*/  VIADD R7, R2, 0xfe ;  /* 0x000000fe02077836 */ /* 0x000fe40000000000 */
[----:B------:R-:W-:Y:S01]  /*bc10*/  ISETP.GT.U32.AND P5, PT, R3, R12, PT ;  /* 0x0000000c0300720c */ /* 0x000fe20003fa4070 */
[--C-:B------:R-:W-:Y:S01]  /*bc20*/  @!P3 IMAD.IADD R8, R8, 0x1, -R3.reuse ;  /* 0x000000010808b824 */ /* 0x100fe200078e0a03 */
[----:B------:R-:W-:Y:S01]  /*bc30*/  ISETP.GE.AND P3, PT, R5, RZ, PT ;  /* 0x000000ff0500720c */ /* 0x000fe20003f66270 */
[----:B------:R-:W-:-:S02]  /*bc40*/  @!P0 IMAD.IADD R13, R13, 0x1, -R3 ;  /* 0x000000010d0d8824 */ /* 0x000fc400078e0a03 */
[----:B------:R-:W-:Y:S02]  /*bc50*/  VIADD R5, R2, 0xfd ;  /* 0x000000fd02057836 */ /* 0x000fe40000000000 */
[----:B-1----:R-:W-:Y:S01]  /*bc60*/  IMAD.MOV.U32 R6, RZ, RZ, R9 ;  /* 0x000000ffff067224 */ /* 0x002fe200078e0009 */
[----:B------:R-:W-:Y:S01]  /*bc70*/  ISETP.GT.U32.AND P0, PT, R3, R13, PT ;  /* 0x0000000d0300720c */ /* 0x000fe20003f04070 */
[----:B------:R-:W-:Y:S02]  /*bc80*/  IMAD.MOV.U32 R11, RZ, RZ, R8 ;  /* 0x000000ffff0b7224 */ /* 0x000fe400078e0008 */
[----:B------:R-:W-:Y:S01]  /*bc90*/  @!P1 IMAD.MOV R6, RZ, RZ, -R6 ;  /* 0x000000ffff069224 */ /* 0x000fe200078e0a06 */
[----:B------:R-:W-:Y:S01]  /*bca0*/  ISETP.GE.AND P1, PT, R4, RZ, PT ;  /* 0x000000ff0400720c */ /* 0x000fe20003f26270 */
[----:B------:R-:W-:Y:S01]  /*bcb0*/  @!P4 IMAD.MOV R11, RZ, RZ, -R11 ;  /* 0x000000ffff0bc224 */ /* 0x000fe200078e0a0b */
[----:B------:R-:W-:Y:S01]  /*bcc0*/  ISETP.GE.AND P4, PT, R5, RZ, PT ;  /* 0x000000ff0500720c */ /* 0x000fe20003f86270 */
[----:B------:R-:W-:Y:S01]  /*bcd0*/  @!P5 IMAD.IADD R12, R12, 0x1, -R3 ;  /* 0x000000010c0cd824 */ /* 0x000fe200078e0a03 */
[----:B------:R1:W-:Y:S01]  /*bce0*/  STL [R1+0x6d4], R6 ;  /* 0x0006d40601007387 */ /* 0x0003e20000100800 */
[----:B------:R-:W-:Y:S01]  /*bcf0*/  IABS R5, R5 ;  /* 0x0000000500057213 */ /* 0x000fe20000000000 */
[----:B------:R-:W-:-:S02]  /*bd00*/  IMAD.HI.U32 R9, R251, R10, RZ ;  /* 0x0000000afb097227 */ /* 0x000fc400078e00ff */
[----:B------:R-:W-:Y:S01]  /*bd10*/  ISETP.GT.U32.AND P5, PT, R3, R12, PT ;  /* 0x0000000c0300720c */ /* 0x000fe20003fa4070 */
[----:B------:R2:W-:Y:S01]  /*bd20*/  STL [R1+0x6d8], R11 ;  /* 0x0006d80b01007387 */ /* 0x0005e20000100800 */
[----:B------:R-:W-:Y:S02]  /*bd30*/  @!P0 IMAD.IADD R13, R13, 0x1, -R3 ;  /* 0x000000010d0d8824 */ /* 0x000fe400078e0a03 */
[----:B------:R-:W-:Y:S02]  /*bd40*/  IMAD.MOV R9, RZ, RZ, -R9 ;  /* 0x000000ffff097224 */ /* 0x000fe400078e0a09 */
[----:B-1----:R-:W-:Y:S01]  /*bd50*/  IMAD.MOV.U32 R6, RZ, RZ, R0 ;  /* 0x000000ffff067224 */ /* 0x002fe200078e0000 */
[----:B------:R-:W-:Y:S01]  /*bd60*/  IABS R0, R17 ;  /* 0x0000001100007213 */ /* 0x000fe20000000000 */
[----:B------:R-:W-:-:S04]  /*bd70*/  IMAD.HI.U32 R14, R251, R5, RZ ;  /* 0x00000005fb0e7227 */ /* 0x000fc800078e00ff */
[----:B------:R-:W-:Y:S01]  /*bd80*/  @!P6 IMAD.MOV R6, RZ, RZ, -R6 ;  /* 0x000000ffff06e224 */ /* 0x000fe200078e0a06 */
[----:B------:R-:W-:Y:S01]  /*bd90*/  ISETP.GE.AND P6, PT, R7, RZ, PT ;  /* 0x000000ff0700720c */ /* 0x000fe20003fc6270 */
[----:B------:R-:W-:Y:S01]  /*bda0*/  IMAD R10, R3, R9, R10 ;  /* 0x00000009030a7224 */ /* 0x000fe200078e020a */
[----:B------:R-:W-:Y:S01]  /*bdb0*/  IABS R7, R7 ;  /* 0x0000000700077213 */ /* 0x000fe20000000000 */
[----:B------:R-:W-:Y:S01]  /*bdc0*/  @!P5 IMAD.IADD R12, R12, 0x1, -R3 ;  /* 0x000000010c0cd824 */ /* 0x000fe200078e0a03 */
[----:B------:R1:W-:Y:S01]  /*bdd0*/  STL [R1+0x6e0], R6 ;  /* 0x0006e00601007387 */ /* 0x0003e20000100800 */
[----:B------:R-:W-:Y:S02]  /*bde0*/  VIADD R4, R2, 0xff ;  /* 0x000000ff02047836 */ /* 0x000fe40000000000 */
[----:B--2---:R-:W-:-:S03]  /*bdf0*/  IMAD.HI.U32 R11, R251, R7, RZ ;  /* 0x00000007fb0b7227 */ /* 0x004fc600078e00ff */
[----:B------:R-:W-:Y:S01]  /*be00*/  ISETP.GE.AND P0, PT, R4, RZ, PT ;  /* 0x000000ff0400720c */ /* 0x000fe20003f06270 */
[----:B------:R-:W-:Y:S01]  /*be10*/  IMAD.MOV R11, RZ, RZ, -R11 ;  /* 0x000000ffff0b7224 */ /* 0x000fe200078e0a0b */
[----:B------:R-:W-:Y:S01]  /*be20*/  IABS R4, R4 ;  /* 0x0000000400047213 */ /* 0x000fe20000000000 */
[----:B------:R-:W-:-:S04]  /*be30*/  IMAD.HI.U32 R9, R251, R0, RZ ;  /* 0x00000000fb097227 */ /* 0x000fc800078e00ff */
[----:B-1----:R-:W-:Y:S02]  /*be40*/  IMAD.MOV.U32 R6, RZ, RZ, R13 ;  /* 0x000000ffff067224 */ /* 0x002fe400078e000d */
[----:B------:R-:W-:Y:S02]  /*be50*/  IMAD.MOV R13, RZ, RZ, -R14 ;  /* 0x000000ffff0d7224 */ /* 0x000fe400078e0a0e */
[----:B------:R-:W-:Y:S01]  /*be60*/  @!P2 IMAD.MOV R6, RZ, RZ, -R6 ;  /* 0x000000ffff06a224 */ /* 0x000fe200078e0a06 */
[C---:B------:R-:W-:Y:S01]  /*be70*/  ISETP.GT.U32.AND P2, PT, R3.reuse, R10, PT ;  /* 0x0000000a0300720c */ /* 0x040fe20003f44070 */
[C---:B------:R-:W-:Y:S02]  /*be80*/  IMAD R5, R3.reuse, R13, R5 ;  /* 0x0000000d03057224 */ /* 0x040fe400078e0205 */
[C---:B------:R-:W-:Y:S01]  /*be90*/  IMAD R7, R3.reuse, R11, R7 ;  /* 0x0000000b03077224 */ /* 0x040fe200078e0207 */
[----:B------:R1:W-:Y:S01]  /*bea0*/  STL [R1+0x6dc], R6 ;  /* 0x0006dc0601007387 */ /* 0x0003e20000100800 */
[----:B------:R-:W-:Y:S01]  /*beb0*/  IMAD.MOV R9, RZ, RZ, -R9 ;  /* 0x000000ffff097224 */ /* 0x000fe200078e0a09 */
[----:B------:R-:W-:Y:S01]  /*bec0*/  ISETP.GT.U32.AND P5, PT, R3, R5, PT ;  /* 0x000000050300720c */ /* 0x000fe20003fa4070 */
[----:B------:R-:W-:-:S04]  /*bed0*/  IMAD.HI.U32 R8, R251, R4, RZ ;  /* 0x00000004fb087227 */ /* 0x000fc800078e00ff */
[C---:B------:R-:W-:Y:S01]  /*bee0*/  IMAD R0, R3.reuse, R9, R0 ;  /* 0x0000000903007224 */ /* 0x040fe200078e0200 */
[----:B------:R-:W-:Y:S01]  /*bef0*/  IABS R9, R15 ;  /* 0x0000000f00097213 */ /* 0x000fe20000000000 */
[--C-:B------:R-:W-:Y:S01]  /*bf00*/  @!P2 IMAD.IADD R10, R10, 0x1, -R3.reuse ;  /* 0x000000010a0aa824 */ /* 0x100fe200078e0a03 */
[----:B------:R-:W-:Y:S01]  /*bf10*/  ISETP.GT.U32.AND P2, PT, R3, R7, PT ;  /* 0x000000070300720c */ /* 0x000fe20003f44070 */
[----:B-1----:R-:W-:Y:S02]  /*bf20*/  IMAD.MOV.U32 R6, RZ, RZ, R12 ;  /* 0x000000ffff067224 */ /* 0x002fe400078e000c */
[----:B------:R-:W-:Y:S02]  /*bf30*/  IMAD.MOV R8, RZ, RZ, -R8 ;  /* 0x000000ffff087224 */ /* 0x000fe400078e0a08 */
[----:B------:R-:W-:Y:S01]  /*bf40*/  @!P5 IMAD.IADD R5, R5, 0x1, -R3 ;  /* 0x000000010505d824 */ /* 0x000fe200078e0a03 */
[----:B------:R-:W-:Y:S01]  /*bf50*/  ISETP.GT.U32.AND P5, PT, R3, R10, PT ;  /* 0x0000000a0300720c */ /* 0x000fe20003fa4070 */
[----:B------:R-:W-:-:S02]  /*bf60*/  @!P1 IMAD.MOV R6, RZ, RZ, -R6 ;  /* 0x000000ffff069224 */ /* 0x000fc400078e0a06 */
[C---:B------:R-:W-:Y:S01]  /*bf70*/  VIADD R11, R2.reuse, 0x102 ;  /* 0x00000102020b7836 */ /* 0x040fe20000000000 */
[----:B------:R-:W-:Y:S01]  /*bf80*/  ISETP.GT.U32.AND P1, PT, R3, R5, PT ;  /* 0x000000050300720c */ /* 0x000fe20003f24070 */
[----:B------:R-:W-:Y:S01]  /*bf90*/  IMAD.HI.U32 R20, R251, R9, RZ ;  /* 0x00000009fb147227 */ /* 0x000fe200078e00ff */
[----:B------:R1:W-:Y:S02]  /*bfa0*/  STL [R1+0x6c8], R6 ;  /* 0x0006c80601007387 */ /* 0x0003e40000100800 */
[----:B------:R-:W-:Y:S01]  /*bfb0*/  IABS R13, R11 ;  /* 0x0000000b000d7213 */ /* 0x000fe20000000000 */
[----:B------:R-:W-:Y:S02]  /*bfc0*/  @!P2 IMAD.IADD R7, R7, 0x1, -R3 ;  /* 0x000000010707a824 */ /* 0x000fe400078e0a03 */
[C---:B------:R-:W-:Y:S02]  /*bfd0*/  IMAD R4, R3.reuse, R8, R4 ;  /* 0x0000000803047224 */ /* 0x040fe400078e0204 */
[----:B------:R-:W-:Y:S01]  /*bfe0*/  IMAD.MOV R20, RZ, RZ, -R20 ;  /* 0x000000ffff147224 */ /* 0x000fe200078e0a14 */
[----:B------:R-:W-:Y:S01]  /*bff0*/  ISETP.GT.U32.AND P2, PT, R3, R7, PT ;  /* 0x000000070300720c */ /* 0x000fe20003f44070 */
[----:B------:R-:W-:-:S02]  /*c000*/  VIADD R14, R2, 0x103 ;  /* 0x00000103020e7836 */ /* 0x000fc40000000000 */
[--C-:B------:R-:W-:Y:S01]  /*c010*/  @!P1 IMAD.IADD R5, R5, 0x1, -R3.reuse ;  /* 0x0000000105059824 */ /* 0x100fe200078e0a03 */
[C---:B------:R-:W-:Y:S01]  /*c020*/  ISETP.GT.U32.AND P1, PT, R3.reuse, R0, PT ;  /* 0x000000000300720c */ /* 0x040fe20003f24070 */
[----:B------:R-:W-:Y:S01]  /*c030*/  @!P5 IMAD.IADD R10, R10, 0x1, -R3 ;  /* 0x000000010a0ad824 */ /* 0x000fe200078e0a03 */
[----:B------:R-:W-:Y:S01]  /*c040*/  ISETP.GT.U32.AND P5, PT, R3, R4, PT ;  /* 0x000000040300720c */ /* 0x000fe20003fa4070 */
[----:B------:R-:W-:Y:S01]  /*c050*/  IMAD.HI.U32 R18, R251, R13, RZ ;  /* 0x0000000dfb127227 */ /* 0x000fe200078e00ff */
[----:B------:R-:W-:-:S03]  /*c060*/  IABS R16, R14 ;  /* 0x0000000e00107213 */ /* 0x000fc60000000000 */
[----:B------:R-:W-:Y:S02]  /*c070*/  IMAD R9, R3, R20, R9 ;  /* 0x0000001403097224 */ /* 0x000fe400078e0209 */
[----:B------:R-:W-:Y:S02]  /*c080*/  IMAD.MOV R18, RZ, RZ, -R18 ;  /* 0x000000ffff127224 */ /* 0x000fe400078e0a12 */
[----:B------:R-:W-:Y:S01]  /*c090*/  @!P2 IMAD.IADD R7, R7, 0x1, -R3 ;  /* 0x000000010707a824 */ /* 0x000fe200078e0a03 */
[C---:B------:R-:W-:Y:S01]  /*c0a0*/  ISETP.GT.U32.AND P2, PT, R3.reuse, R9, PT ;  /* 0x000000090300720c */ /* 0x040fe20003f44070 */
[----:B------:R-:W-:Y:S02]  /*c0b0*/  IMAD.MOV.U32 R22, RZ, RZ, R10 ;  /* 0x000000ffff167224 */ /* 0x000fe400078e000a */
[----:B------:R-:W-:Y:S02]  /*c0c0*/  IMAD R13, R3, R18, R13 ;  /* 0x00000012030d7224 */ /* 0x000fe400078e020d */
[----:B------:R-:W-:-:S04]  /*c0d0*/  IMAD.HI.U32 R21, R251, R16, RZ ;  /* 0x00000010fb157227 */ /* 0x000fc800078e00ff */
[----:B------:R-:W-:Y:S01]  /*c0e0*/  @!P1 IMAD.IADD R0, R0, 0x1, -R3 ;  /* 0x0000000100009824 */ /* 0x000fe200078e0a03 */
[----:B------:R-:W-:Y:S01]  /*c0f0*/  IADD3 R21, -R21, RZ, RZ ;  /* 0x000000ff15157210 */ /* 0x000fe20007ffe1ff */
[----:B-1----:R-:W-:Y:S01]  /*c100*/  IMAD.MOV.U32 R6, RZ, RZ, R5 ;  /* 0x000000ffff067224 */ /* 0x002fe200078e0005 */
[----:B------:R-:W-:Y:S01]  /*c110*/  ISETP.GE.AND P1, PT, R17, RZ, PT ;  /* 0x000000ff1100720c */ /* 0x000fe20003f26270 */
[----:B------:R-:W-:Y:S01]  /*c120*/  @!P3 IMAD.MOV R22, RZ, RZ, -R22 ;  /* 0x000000ffff16b224 */ /* 0x000fe200078e0a16 */
[C---:B------:R-:W-:Y:S01]  /*c130*/  ISETP.GT.U32.AND P3, PT, R3.reuse, R0, PT ;  /* 0x000000000300720c */ /* 0x040fe20003f64070 */
[----:B------:R-:W-:Y:S01]  /*c140*/  @!P5 IMAD.IADD R4, R4, 0x1, -R3 ;  /* 0x000000010404d824 */ /* 0x000fe200078e0a03 */
[----:B------:R-:W-:Y:S01]  /*c150*/  ISETP.GT.U32.AND P5, PT, R3, R13, PT ;  /* 0x0000000d0300720c */ /* 0x000fe20003fa4070 */
[----:B------:R-:W-:Y:S01]  /*c160*/  @!P4 IMAD.MOV R6, RZ, RZ, -R6 ;  /* 0x000000ffff06c224 */ /* 0x000fe200078e0a06 */
[----:B------:R-:W-:Y:S01]  /*c170*/  STL [R1+0x6b8], R22 ;  /* 0x0006b81601007387 */ /* 0x000fe20000100800 */
[----:B------:R-:W-:-:S03]  /*c180*/  IMAD.HI.U32 R18, R251, R19, RZ ;  /* 0x00000013fb127227 */ /* 0x000fc600078e00ff */
[----:B------:R1:W-:Y:S01]  /*c190*/  STL [R1+0x6b4], R6 ;  /* 0x0006b40601007387 */ /* 0x0003e20000100800 */
[----:B------:R-:W-:Y:S02]  /*c1a0*/  IMAD.MOV R18, RZ, RZ, -R18 ;  /* 0x000000ffff127224 */ /* 0x000fe400078e0a12 */
[----:B------:R-:W-:Y:S02]  /*c1b0*/  IMAD R16, R3, R21, R16 ;  /* 0x0000001503107224 */ /* 0x000fe400078e0210 */
[----:B------:R-:W-:Y:S01]  /*c1c0*/  @!P2 IMAD.IADD R9, R9, 0x1, -R3 ;  /* 0x000000010909a824 */ /* 0x000fe200078e0a03 */
[C---:B------:R-:W-:Y:S01]  /*c1d0*/  ISETP.GT.U32.AND P2, PT, R3.reuse, R4, PT ;  /* 0x000000040300720c */ /* 0x040fe20003f44070 */
[----:B------:R-:W-:Y:S01]  /*c1e0*/  IMAD R18, R3, R18, R19 ;  /* 0x0000001203127224 */ /* 0x000fe200078e0213 */
[----:B------:R-:W-:Y:S01]  /*c1f0*/  @!P3 IADD3 R0, R0, -R3, RZ ;  /* 0x800000030000b210 */ /* 0x000fe20007ffe0ff */
[----:B------:R-:W-:Y:S01]  /*c200*/  @!P5 IMAD.IADD R13, R13, 0x1, -R3 ;  /* 0x000000010d0dd824 */ /* 0x000fe200078e0a03 */
[C---:B------:R-:W-:Y:S01]  /*c210*/  ISETP.GT.U32.AND P4, PT, R3.reuse, R9, PT ;  /* 0x000000090300720c */ /* 0x040fe20003f84070 */
[----:B-1----:R-:W-:Y:S01]  /*c220*/  IMAD.MOV.U32 R6, RZ, RZ, R7 ;  /* 0x000000ffff067224 */ /* 0x002fe200078e0007 */
[C---:B------:R-:W-:Y:S01]  /*c230*/  ISETP.GT.U32.AND P3, PT, R3.reuse, R18, PT ;  /* 0x000000120300720c */ /* 0x040fe20003f64070 */
[C---:B------:R-:W-:Y:S01]  /*c240*/  VIADD R19, R2.reuse, 0x1ff ;  /* 0x000001ff02137836 */ /* 0x040fe20000000000 */
[C---:B------:R-:W-:Y:S01]  /*c250*/  ISETP.GT.U32.AND P5, PT, R3.reuse, R13, PT ;  /* 0x0000000d0300720c */ /* 0x040fe20003fa4070 */
[----:B------:R-:W-:Y:S01]  /*c260*/  @!P6 IMAD.MOV R6, RZ, RZ, -R6 ;  /* 0x000000ffff06e224 */ /* 0x000fe200078e0a06 */
[----:B------:R-:W-:Y:S01]  /*c270*/  ISETP.GT.U32.AND P6, PT, R3, R16, PT ;  /* 0x000000100300720c */ /* 0x000fe20003fc4070 */
[----:B------:R-:W-:Y:S01]  /*c280*/  VIADD R8, R2, 0x104 ;  /* 0x0000010402087836 */ /* 0x000fe20000000000 */
[----:B------:R-:W-:Y:S01]  /*c290*/  IABS R10, R19 ;  /* 0x00000013000a7213 */ /* 0x000fe20000000000 */
[----:B------:R-:W-:Y:S01]  /*c2a0*/  @!P2 IMAD.IADD R4, R4, 0x1, -R3 ;  /* 0x000000010404a824 */ /* 0x000fe200078e0a03 */
[----:B------:R1:W-:Y:S01]  /*c2b0*/  STL [R1+0x6b0], R6 ;  /* 0x0006b00601007387 */ /* 0x0003e20000100800 */
[----:B------:R-:W-:Y:S01]  /*c2c0*/  VIADD R17, R2, 0x106 ;  /* 0x0000010602117836 */ /* 0x000fe20000000000 */
[----:B------:R-:W-:Y:S01]  /*c2d0*/  IABS R12, R8 ;  /* 0x00000008000c7213 */ /* 0x000fe20000000000 */
[----:B------:R-:W-:-:S02]  /*c2e0*/  IMAD.MOV.U32 R21, RZ, RZ, R4 ;  /* 0x000000ffff157224 */ /* 0x000fc400078e0004 */
[----:B------:R-:W-:Y:S01]  /*c2f0*/  @!P3 IMAD.IADD R18, R18, 0x1, -R3 ;  /* 0x000000011212b824 */ /* 0x000fe200078e0a03 */
[----:B------:R-:W-:Y:S01]  /*c300*/  IABS R5, R17 ;  /* 0x0000001100057213 */ /* 0x000fe20000000000 */
[----:B------:R-:W-:Y:S02]  /*c310*/  @!P0 IMAD.MOV R21, RZ, RZ, -R21 ;  /* 0x000000ffff158224 */ /* 0x000fe400078e0a15 */
[----:B------:R-:W-:Y:S01]  /*c320*/  @!P6 IMAD.IADD R16, R16, 0x1, -R3 ;  /* 0x000000011010e824 */ /* 0x000fe200078e0a03 */
[----:B------:R-:W-:Y:S01]  /*c330*/  ISETP.GT.U32.AND P3, PT, R3, R18, PT ;  /* 0x000000120300720c */ /* 0x000fe20003f64070 */
[----:B------:R-:W-:Y:S01]  /*c340*/  IMAD.HI.U32 R7, R251, R10, RZ ;  /* 0x0000000afb077227 */ /* 0x000fe200078e00ff */
[----:B------:R-:W-:Y:S01]  /*c350*/  ISETP.GE.AND P6, PT, R14, RZ, PT ;  /* 0x000000ff0e00720c */ /* 0x000fe20003fc6270 */
[----:B------:R-:W-:Y:S01]  /*c360*/  STL [R1+0x6a4], R21 ;  /* 0x0006a41501007387 */ /* 0x000fe20000100800 */
[----:B------:R-:W-:Y:S01]  /*c370*/  ISETP.GT.U32.AND P0, PT, R3, R16, PT ;  /* 0x000000100300720c */ /* 0x000fe20003f04070 */
[----:B------:R-:W-:-:S04]  /*c380*/  IMAD.HI.U32 R20, R251, R12, RZ ;  /* 0x0000000cfb147227 */ /* 0x000fc800078e00ff */
[----:B------:R-:W-:Y:S01]  /*c390*/  @!P5 IMAD.IADD R13, R13, 0x1, -R3 ;  /* 0x000000010d0dd824 */ /* 0x000fe200078e0a03 */
[----:B------:R-:W-:Y:S01]  /*c3a0*/  ISETP.GE.AND P5, PT, R11, RZ, PT ;  /* 0x000000ff0b00720c */ /* 0x000fe20003fa6270 */
[----:B------:R-:W-:-:S04]  /*c3b0*/  IMAD.HI.U32 R11, R251, R5, RZ ;  /* 0x00000005fb0b7227 */ /* 0x000fc800078e00ff */
[----:B------:R-:W-:Y:S02]  /*c3c0*/  IMAD.MOV R7, RZ, RZ, -R7 ;  /* 0x000000ffff077224 */ /* 0x000fe400078e0a07 */
[----:B------:R-:W-:Y:S02]  /*c3d0*/  IMAD.MOV R20, RZ, RZ, -R20 ;  /* 0x000000ffff147224 */ /* 0x000fe400078e0a14 */
[----:B------:R-:W-:Y:S02]  /*c3e0*/  IMAD.MOV R11, RZ, RZ, -R11 ;  /* 0x000000ffff0b7224 */ /* 0x000fe400078e0a0b */
[----:B------:R-:W-:Y:S01]  /*c3f0*/  IMAD R10, R3, R7, R10 ;  /* 0x00000007030a7224 */ /* 0x000fe200078e020a */
[----:B------:R-:W-:Y:S01]  /*c400*/  IADD3 R7, R2, 0x107, RZ ;  /* 0x0000010702077810 */ /* 0x000fe20007ffe0ff */
[----:B------:R-:W-:Y:S01]  /*c410*/  @!P4 IMAD.IADD R9, R9, 0x1, -R3 ;  /* 0x000000010909c824 */ /* 0x000fe200078e0a03 */
[----:B------:R-:W-:Y:S01]  /*c420*/  ISETP.GE.AND P4, PT, R15, RZ, PT ;  /* 0x000000ff0f00720c */ /* 0x000fe20003f86270 */
[C---:B------:R-:W-:Y:S01]  /*c430*/  IMAD R12, R3.reuse, R20, R12 ;  /* 0x00000014030c7224 */ /* 0x040fe200078e020c */
[----:B------:R-:W-:Y:S01]  /*c440*/  IABS R14, R7 ;  /* 0x00000007000e7213 */ /* 0x000fe20000000000 */
[----:B------:R-:W-:-:S02]  /*c450*/  IMAD R11, R3, R11, R5 ;  /* 0x0000000b030b7224 */ /* 0x000fc400078e0205 */
[----:B------:R-:W-:Y:S01]  /*c460*/  @!P0 IMAD.IADD R16, R16, 0x1, -R3 ;  /* 0x0000000110108824 */ /* 0x000fe200078e0a03 */
[C---:B------:R-:W-:Y:S01]  /*c470*/  ISETP.GT.U32.AND P0, PT, R3.reuse, R10, PT ;  /* 0x0000000a0300720c */ /* 0x040fe20003f04070 */
[----:B------:R-:W-:Y:S01]  /*c480*/  IMAD.MOV.U32 R20, RZ, RZ, R0 ;  /* 0x000000ffff147224 */ /* 0x000fe200078e0000 */
[C---:B------:R-:W-:Y:S01]  /*c490*/  ISETP.GT.U32.AND P2, PT, R3.reuse, R12, PT ;  /* 0x0000000c0300720c */ /* 0x040fe20003f44070 */
[----:B------:R-:W-:Y:S02]  /*c4a0*/  IMAD.MOV.U32 R0, RZ, RZ, R13 ;  /* 0x000000ffff007224 */ /* 0x000fe400078e000d */
[----:B------:R-:W-:Y:S01]  /*c4b0*/  @!P3 IMAD.IADD R18, R18, 0x1, -R3 ;  /* 0x000000011212b824 */ /* 0x000fe200078e0a03 */
[----:B------:R-:W-:Y:S01]  /*c4c0*/  ISETP.GT.U32.AND P3, PT, R3, R11, PT ;  /* 0x0000000b0300720c */ /* 0x000fe20003f64070 */
[----:B-1----:R-:W-:Y:S02]  /*c4d0*/  IMAD.MOV.U32 R6, RZ, RZ, R9 ;  /* 0x000000ffff067224 */ /* 0x002fe400078e0009 */
[----:B------:R-:W-:Y:S01]  /*c4e0*/  @!P5 IMAD.MOV R0, RZ, RZ, -R0 ;  /* 0x000000ffff00d224 */ /* 0x000fe200078e0a00 */
[----:B------:R-:W-:Y:S01]  /*c4f0*/  ISETP.GE.AND P5, PT, R2, RZ, PT ;  /* 0x000000ff0200720c */ /* 0x000fe20003fa6270 */
[----:B------:R-:W-:-:S02]  /*c500*/  @!P1 IMAD.MOV R20, RZ, RZ, -R20 ;  /* 0x000000ffff149224 */ /* 0x000fc400078e0a14 */
[----:B------:R-:W-:Y:S01]  /*c510*/  @!P4 IMAD.MOV R6, RZ, RZ, -R6 ;  /* 0x000000ffff06c224 */ /* 0x000fe200078e0a06 */
[----:B------:R-:W-:Y:S01]  /*c520*/  ISETP.GE.AND P4, PT, R19, RZ, PT ;  /* 0x000000ff1300720c */ /* 0x000fe20003f86270 */
[----:B------:R-:W-:Y:S01]  /*c530*/  VIADD R4, R2, 0x108 ;  /* 0x0000010802047836 */ /* 0x000fe20000000000 */
[----:B------:R-:W-:Y:S01]  /*c540*/  STL [R1+0x6a0], R20 ;  /* 0x0006a01401007387 */ /* 0x000fe20000100800 */
[--C-:B------:R-:W-:Y:S02]  /*c550*/  @!P0 IMAD.IADD R10, R10, 0x1, -R3.reuse ;  /* 0x000000010a0a8824 */ /* 0x100fe400078e0a03 */
[--C-:B------:R-:W-:Y:S01]  /*c560*/  @!P2 IMAD.IADD R12, R12, 0x1, -R3.reuse ;  /* 0x000000010c0ca824 */ /* 0x100fe200078e0a03 */
[----:B------:R1:W-:Y:S01]  /*c570*/  STL [R1+0x69c], R6 ;  /* 0x00069c0601007387 */ /* 0x0003e20000100800 */
[----:B------:R-:W-:Y:S01]  /*c580*/  @!P3 IMAD.IADD R11, R11, 0x1, -R3 ;  /* 0x000000010b0bb824 */ /* 0x000fe200078e0a03 */
[----:B------:R-:W-:Y:S01]  /*c590*/  ISETP.GE.AND P2, PT, R8, RZ, PT ;  /* 0x000000ff0800720c */ /* 0x000fe20003f46270 */
[----:B------:R-:W-:Y:S01]  /*c5a0*/  IMAD.HI.U32 R8, R251, R14, RZ ;  /* 0x0000000efb087227 */ /* 0x000fe200078e00ff */
[----:B------:R2:W-:Y:S01]  /*c5b0*/  STL [R1+0x698], R0 ;  /* 0x0006980001007387 */ /* 0x0005e20000100800 */
[----:B------:R-:W-:-:S02]  /*c5c0*/  IABS R5, R4 ;  /* 0x0000000400057213 */ /* 0x000fc40000000000 */
[C---:B------:R-:W-:Y:S01]  /*c5d0*/  ISETP.GT.U32.AND P0, PT, R3.reuse, R10, PT ;  /* 0x0000000a0300720c */ /* 0x040fe20003f04070 */
[----:B------:R-:W-:Y:S01]  /*c5e0*/  IMAD.MOV R8, RZ, RZ, -R8 ;  /* 0x000000ffff087224 */ /* 0x000fe200078e0a08 */
[C---:B------:R-:W-:Y:S01]  /*c5f0*/  ISETP.GT.U32.AND P1, PT, R3.reuse, R12, PT ;  /* 0x0000000c0300720c */ /* 0x040fe20003f24070 */
[----:B-1----:R-:W-:Y:S01]  /*c600*/  IMAD.MOV.U32 R6, RZ, RZ, R16 ;  /* 0x000000ffff067224 */ /* 0x002fe200078e0010 */
[----:B------:R-:W-:Y:S01]  /*c610*/  ISETP.GE.AND P3, PT, R4, RZ, PT ;  /* 0x000000ff0400720c */ /* 0x000fe20003f66270 */
[C---:B------:R-:W-:Y:S01]  /*c620*/  IMAD R14, R3.reuse, R8, R14 ;  /* 0x00000008030e7224 */ /* 0x040fe200078e020e */
[----:B------:R-:W-:Y:S01]  /*c630*/  IADD3 R8, R2, 0x10a, RZ ;  /* 0x0000010a02087810 */ /* 0x000fe20007ffe0ff */
[----:B--2---:R-:W-:Y:S02]  /*c640*/  IMAD.MOV.U32 R0, RZ, RZ, R18 ;  /* 0x000000ffff007224 */ /* 0x004fe400078e0012 */
[----:B------:R-:W-:Y:S01]  /*c650*/  @!P6 IMAD.MOV R6, RZ, RZ, -R6 ;  /* 0x000000ffff06e224 */ /* 0x000fe200078e0a06 */
[----:B------:R-:W-:Y:S01]  /*c660*/  ISETP.GT.U32.AND P6, PT, R3, R11, PT ;  /* 0x0000000b0300720c */ /* 0x000fe20003fc4070 */
[----:B------:R-:W-:Y:S01]  /*c670*/  @!P5 IMAD.MOV R0, RZ, RZ, -R0 ;  /* 0x000000ffff00d224 */ /* 0x000fe200078e0a00 */
[----:B------:R-:W-:Y:S01]  /*c680*/  ISETP.GE.AND P5, PT, R7, RZ, PT ;  /* 0x000000ff0700720c */ /* 0x000fe20003fa6270 */
[----:B------:R-:W-:Y:S01]  /*c690*/  IMAD.HI.U32 R7, R251, R5, RZ ;  /* 0x00000005fb077227 */ /* 0x000fe200078e00ff */
[----:B------:R1:W-:Y:S01]  /*c6a0*/  STL [R1+0x694], R6 ;  /* 0x0006940601007387 */ /* 0x0003e20000100800 */
[----:B------:R-:W-:-:S02]  /*c6b0*/  IABS R19, R8 ;  /* 0x0000000800137213 */ /* 0x000fc40000000000 */
[----:B------:R-:W-:Y:S02]  /*c6c0*/  IMAD.MOV R7, RZ, RZ, -R7 ;  /* 0x000000ffff077224 */ /* 0x000fe400078e0a07 */
[----:B------:R-:W-:Y:S01]  /*c6d0*/  @!P0 IMAD.IADD R10, R10, 0x1, -R3 ;  /* 0x000000010a0a8824 */ /* 0x000fe200078e0a03 */
[C---:B------:R-:W-:Y:S01]  /*c6e0*/  ISETP.GT.U32.AND P0, PT, R3.reuse, R14, PT ;  /* 0x0000000e0300720c */ /* 0x040fe20003f04070 */
[----:B------:R-:W-:Y:S02]  /*c6f0*/  IMAD R5, R3, R7, R5 ;  /* 0x0000000703057224 */ /* 0x000fe400078e0205 */
[--C-:B------:R-:W-:Y:S01]  /*c700*/  @!P1 IMAD.IADD R12, R12, 0x1, -R3.reuse ;  /* 0x000000010c0c9824 */ /* 0x100fe200078e0a03 */
[----:B------:R-:W-:Y:S01]  /*c710*/  ISETP.GE.AND P1, PT, R17, RZ, PT ;  /* 0x000000ff1100720c */ /* 0x000fe20003f26270 */
[C---:B------:R-:W-:Y:S02]  /*c720*/  VIADD R17, R2.reuse, 0x109 ;  /* 0x0000010902117836 */ /* 0x040fe40000000000 */
[----:B------:R-:W-:Y:S01]  /*c730*/  @!P6 IMAD.IADD R11, R11, 0x1, -R3 ;  /* 0x000000010b0be824 */ /* 0x000fe200078e0a03 */
[----:B------:R-:W-:Y:S01]  /*c740*/  ISETP.GT.U32.AND P6, PT, R3, R5, PT ;  /* 0x000000050300720c */ /* 0x000fe20003fc4070 */
[----:B-1----:R-:W-:Y:S01]  /*c750*/  IMAD.MOV.U32 R6, RZ, RZ, R12 ;  /* 0x000000ffff067224 */ /* 0x002fe200078e000c */
[----:B------:R-:W-:Y:S01]  /*c760*/  IABS R13, R17 ;  /* 0x00000011000d7213 */ /* 0x000fe20000000000 */
[----:B------:R-:W-:-:S02]  /*c770*/  VIADD R9, R2, 0x10b ;  /* 0x0000010b02097836 */ /* 0x000fc40000000000 */
[----:B------:R-:W-:Y:S02]  /*c780*/  @!P0 IMAD.IADD R14, R14, 0x1, -R3 ;  /* 0x000000010e0e8824 */ /* 0x000fe400078e0a03 */
[----:B------:R-:W-:Y:S01]  /*c790*/  IMAD.HI.U32 R4, R251, R13, RZ ;  /* 0x0000000dfb047227 */ /* 0x000fe200078e00ff */
[----:B------:R-:W-:-:S03]  /*c7a0*/  IABS R18, R9 ;  /* 0x0000000900127213 */ /* 0x000fc60000000000 */
[----:B------:R-:W-:Y:S02]  /*c7b0*/  IMAD.MOV R4, RZ, RZ, -R4 ;  /* 0x000000ffff047224 */ /* 0x000fe400078e0a04 */
[----:B------:R-:W-:Y:S01]  /*c7c0*/  @!P6 IMAD.IADD R5, R5, 0x1, -R3 ;  /* 0x000000010505e824 */ /* 0x000fe200078e0a03 */
[----:B------:R-:W-:Y:S01]  /*c7d0*/  ISETP.GT.U32.AND P6, PT, R3, R14, PT ;  /* 0x0000000e0300720c */ /* 0x000fe20003fc4070 */
[----:B------:R-:W-:-:S04]  /*c7e0*/  IMAD.HI.U32 R20, R251, R19, RZ ;  /* 0x00000013fb147227 */ /* 0x000fc800078e00ff */
[----:B------:R-:W-:Y:S01]  /*c7f0*/  @!P2 IMAD.MOV R6, RZ, RZ, -R6 ;  /* 0x000000ffff06a224 */ /* 0x000fe200078e0a06 */
[----:B------:R-:W-:Y:S01]  /*c800*/  ISETP.GE.AND P2, PT, R17, RZ, PT ;  /* 0x000000ff1100720c */ /* 0x000fe20003f46270 */
[C---:B------:R-:W-:Y:S02]  /*c810*/  IMAD R13, R3.reuse, R4, R13 ;  /* 0x00000004030d7224 */ /* 0x040fe400078e020d */
[C---:B------:R-:W-:Y:S01]  /*c820*/  VIADD R4, R2.reuse, 0x10d ;  /* 0x0000010d02047836 */ /* 0x040fe20000000000 */
[----:B------:R1:W-:Y:S01]  /*c830*/  STL [R1+0x690], R6 ;  /* 0x0006900601007387 */ /* 0x0003e20000100800 */
[----:B------:R-:W-:Y:S01]  /*c840*/  VIADD R7, R2, 0x10c ;  /* 0x0000010c02077836 */ /* 0x000fe20000000000 */
[----:B------:R-:W-:Y:S01]  /*c850*/  ISETP.GT.U32.AND P0, PT, R3, R13, PT ;  /* 0x0000000d0300720c */ /* 0x000fe20003f04070 */
[----:B------:R-:W-:Y:S01]  /*c860*/  IMAD.MOV R20, RZ, RZ, -R20 ;  /* 0x000000ffff147224 */ /* 0x000fe200078e0a14 */
[----:B------:R-:W-:Y:S01]  /*c870*/  IABS R12, R4 ;  /* 0x00000004000c7213 */ /* 0x000fe20000000000 */
[----:B------:R-:W-:Y:S01]  /*c880*/  IMAD.HI.U32 R16, R251, R18, RZ ;  /* 0x00000012fb107227 */ /* 0x000fe200078e00ff */
[----:B------:R-:W-:-:S03]  /*c890*/  IABS R15, R7 ;  /* 0x00000007000f7213 */ /* 0x000fc60000000000 */
[C---:B------:R-:W-:Y:S02]  /*c8a0*/  IMAD R17, R3.reuse, R20, R19 ;  /* 0x0000001403117224 */ /* 0x040fe400078e0213 */
[----:B-1----:R-:W-:Y:S02]  /*c8b0*/  IMAD.MOV.U32 R6, RZ, RZ, R10 ;  /* 0x000000ffff067224 */ /* 0x002fe400078e000a */
[----:B------:R-:W-:Y:S02]  /*c8c0*/  IMAD.MOV R16, RZ, RZ, -R16 ;  /* 0x000000ffff107224 */ /* 0x000fe400078e0a10 */
[----:B------:R-:W-:Y:S01]  /*c8d0*/  @!P4 IMAD.MOV R6, RZ, RZ, -R6 ;  /* 0x000000ffff06c224 */ /* 0x000fe200078e0a06 */
[C---:B------:R-:W-:Y:S01]  /*c8e0*/  ISETP.GT.U32.AND P4, PT, R3.reuse, R5, PT ;  /* 0x000000050300720c */ /* 0x040fe20003f84070 */
[----:B------:R-:W-:Y:S01]  /*c8f0*/  @!P6 IMAD.IADD R14, R14, 0x1, -R3 ;  /* 0x000000010e0ee824 */ /* 0x000fe200078e0a03 */
[----:B------:R-:W-:Y:S01]  /*c900*/  ISETP.GT.U32.AND P6, PT, R3, R17, PT ;  /* 0x000000110300720c */ /* 0x000fe20003fc4070 */
[----:B------:R-:W-:Y:S01]  /*c910*/  IMAD.MOV.U32 R10, RZ, RZ, R12 ;  /* 0x000000ffff0a7224 */ /* 0x000fe200078e000c */
[----:B------:R1:W-:Y:S01]  /*c920*/  STL [R1+0x680], R6 ;  /* 0x0006800601007387 */ /* 0x0003e20000100800 */
[----:B------:R-:W-:Y:S01]  /*c930*/  IMAD.HI.U32 R12, R251, R15, RZ ;  /* 0x0000000ffb0c7227 */ /* 0x000fe200078e00ff */
[----:B------:R-:W-:-:S03]  /*c940*/  @!P0 IADD3 R13, R13, -R3, RZ ;  /* 0x800000030d0d8210 */ /* 0x000fc60007ffe0ff */
[C---:B------:R-:W-:Y:S01]  /*c950*/  IMAD R18, R3.reuse, R16, R18 ;  /* 0x0000001003127224 */ /* 0x040fe200078e0212 */
[C---:B------:R-:W-:Y:S01]  /*c960*/  ISETP.GT.U32.AND P0, PT, R3.reuse, R13, PT ;  /* 0x0000000d0300720c */ /* 0x040fe20003f04070 */
[----:B------:R-:W-:Y:S02]  /*c970*/  IMAD.MOV R12, RZ, RZ, -R12 ;  /* 0x000000ffff0c7224 */ /* 0x000fe400078e0a0c */
[----:B------:R-:W-:Y:S02]  /*c980*/  IMAD.MOV.U32 R16, RZ, RZ, R11 ;  /* 0x000000ffff107224 */ /* 0x000fe400078e000b */
[----:B-1----:R-:W-:Y:S02]  /*c990*/  IMAD.MOV.U32 R6, RZ, RZ, R14 ;  /* 0x000000ffff067224 */ /* 0x002fe400078e000e */
[C---:B------:R-:W-:Y:S02]  /*c9a0*/  IMAD R15, R3.reuse, R12, R15 ;  /* 0x0000000c030f7224 */ /* 0x040fe400078e020f */
[----:B------:R-:W-:Y:S01]  /*c9b0*/  @!P5 IMAD.MOV R6, RZ, RZ, -R6 ;  /* 0x000000ffff06d224 */ /* 0x000fe200078e0a06 */
[----:B------:R-:W-:Y:S01]  /*c9c0*/  ISETP.GT.U32.AND P5, PT, R3, R18, PT ;  /* 0x000000120300720c */ /* 0x000fe20003fa4070 */
[--C-:B------:R-:W-:Y:S01]  /*c9d0*/  @!P6 IMAD.IADD R17, R17, 0x1, -R3.reuse ;  /* 0x000000011111e824 */ /* 0x100fe200078e0a03 */
[----:B------:R-:W-:Y:S01]  /*c9e0*/  ISETP.GT.U32.AND P6, PT, R3, R15, PT ;  /* 0x0000000f0300720c */ /* 0x000fe20003fc4070 */
[----:B------:R-:W-:Y:S01]  /*c9f0*/  @!P1 IMAD.MOV R16, RZ, RZ, -R16 ;  /* 0x000000ffff109224 */ /* 0x000fe200078e0a10 */
[----:B------:R-:W-:Y:S01]  /*ca00*/  ISETP.GE.AND P1, PT, R8, RZ, PT ;  /* 0x000000ff0800720c */ /* 0x000fe20003f26270 */
[----:B------:R-:W-:Y:S01]  /*ca10*/  @!P4 IMAD.IADD R5, R5, 0x1, -R3 ;  /* 0x000000010505c824 */ /* 0x000fe200078e0a03 */
[----:B------:R-:W-:Y:S01]  /*ca20*/  ISETP.GE.AND P4, PT, R9, RZ, PT ;  /* 0x000000ff0900720c */ /* 0x000fe20003f86270 */
[----:B------:R-:W-:Y:S01]  /*ca30*/  IMAD.HI.U32 R11, R251, R10, RZ ;  /* 0x0000000afb0b7227 */ /* 0x000fe200078e00ff */
[----:B------:R1:W-:Y:S01]  /*ca40*/  STL [R1+0x684], R16 ;  /* 0x0006841001007387 */ /* 0x0003e20000100800 */
[----:B------:R-:W-:-:S02]  /*ca50*/  IADD3 R9, R2, 0x110, RZ ;  /* 0x0000011002097810 */ /* 0x000fc40007ffe0ff */
[----:B------:R-:W-:Y:S01]  /*ca60*/  IMAD.MOV R11, RZ, RZ, -R11 ;  /* 0x000000ffff0b7224 */ /* 0x000fe200078e0a0b */
[----:B------:R2:W-:Y:S01]  /*ca70*/  STL [R1+0x688], R6 ;  /* 0x0006880601007387 */ /* 0x0005e20000100800 */
[--C-:B------:R-:W-:Y:S01]  /*ca80*/  @!P5 IMAD.IADD R18, R18, 0x1, -R3.reuse ;  /* 0x000000011212d824 */ /* 0x100fe200078e0a03 */
[----:B------:R-:W-:Y:S01]  /*ca90*/  ISETP.GT.U32.AND P5, PT, R3, R17, PT ;  /* 0x000000110300720c */ /* 0x000fe20003fa4070 */
[--C-:B------:R-:W-:Y:S01]  /*caa0*/  @!P6 IMAD.IADD R15, R15, 0x1, -R3.reuse ;  /* 0x000000010f0fe824 */ /* 0x100fe200078e0a03 */
[----:B------:R-:W-:Y:S01]  /*cab0*/  IABS R14, R9 ;  /* 0x00000009000e7213 */ /* 0x000fe20000000000 */
[----:B------:R-:W-:Y:S01]  /*cac0*/  @!P0 IMAD.IADD R13, R13, 0x1, -R3 ;  /* 0x000000010d0d8824 */ /* 0x000fe200078e0a03 */
[----:B------:R-:W-:Y:S01]  /*cad0*/  ISETP.GE.AND P0, PT, R7, RZ, PT ;  /* 0x000000ff0700720c */ /* 0x000fe20003f06270 */
[C---:B-1----:R-:W-:Y:S01]  /*cae0*/  VIADD R16, R2.reuse, 0x10e ;  /* 0x0000010e02107836 */ /* 0x042fe20000000000 */
[C---:B------:R-:W-:Y:S01]  /*caf0*/  ISETP.GT.U32.AND P6, PT, R3.reuse, R15, PT ;  /* 0x0000000f0300720c */ /* 0x040fe20003fc4070 */
[----:B------:R-:W-:Y:S01]  /*cb00*/  IMAD R7, R3, R11, R10 ;  /* 0x0000000b03077224 */ /* 0x000fe200078e020a */
[----:B------:R-:W-:Y:S01]  /*cb10*/  MOV R21, R13 ;  /* 0x0000000d00157202 */ /* 0x000fe20000000f00 */
[----:B--2---:R-:W-:Y:S01]  /*cb20*/  IMAD.MOV.U32 R6, RZ, RZ, R5 ;  /* 0x000000ffff067224 */ /* 0x004fe200078e0005 */
[----:B------:R-:W-:Y:S01]  /*cb30*/  IABS R5, R16 ;  /* 0x0000001000057213 */ /* 0x000fe20000000000 */
[----:B------:R-:W-:-:S02]  /*cb40*/  VIADD R10, R2, 0x10f ;  /* 0x0000010f020a7836 */ /* 0x000fc40000000000 */
[----:B------:R-:W-:Y:S01]  /*cb50*/  @!P3 IMAD.MOV R6, RZ, RZ, -R6 ;  /* 0x000000ffff06b224 */ /* 0x000fe200078e0a06 */
[----:B------:R-:W-:Y:S01]  /*cb60*/  ISETP.GT.U32.AND P3, PT, R3, R18, PT ;  /* 0x000000120300720c */ /* 0x000fe20003f64070 */
[----:B------:R-:W-:Y:S01]  /*cb70*/  IMAD.HI.U32 R8, R251, R5, RZ ;  /* 0x00000005fb087227 */ /* 0x000fe200078e00ff */
[----:B------:R-:W-:Y:S02]  /*cb80*/  IABS R19, R10 ;  /* 0x0000000a00137213 */ /* 0x000fe40000000000 */
[----:B------:R1:W-:Y:S01]  /*cb90*/  STL [R1+0x68c], R6 ;  /* 0x00068c0601007387 */ /* 0x0003e20000100800 */
[----:B------:R-:W-:Y:S02]  /*cba0*/  IMAD.MOV R8, RZ, RZ, -R8 ;  /* 0x000000ffff087224 */ /* 0x000fe400078e0a08 */
[--C-:B------:R-:W-:Y:S01]  /*cbb0*/  @!P5 IMAD.IADD R17, R17, 0x1, -R3.reuse ;  /* 0x000000011111d824 */ /* 0x100fe200078e0a03 */
[----:B------:R-:W-:Y:S01]  /*cbc0*/  ISETP.GT.U32.AND P5, PT, R3, R7, PT ;  /* 0x000000070300720c */ /* 0x000fe20003fa4070 */
[----:B------:R-:W-:-:S02]  /*cbd0*/  @!P6 IMAD.IADD R15, R15, 0x1, -R3 ;  /* 0x000000010f0fe824 */ /* 0x000fc400078e0a03 */
[----:B------:R-:W-:Y:S02]  /*cbe0*/  VIADD R12, R2, 0x111 ;  /* 0x00000111020c7836 */ /* 0x000fe40000000000 */
[----:B------:R-:W-:Y:S01]  /*cbf0*/  @!P3 IMAD.IADD R18, R18, 0x1, -R3 ;  /* 0x000000011212b824 */ /* 0x000fe200078e0a03 */
[----:B------:R-:W-:Y:S01]  /*cc00*/  ISETP.GE.AND P3, PT, R4, RZ, PT ;  /* 0x000000ff0400720c */ /* 0x000fe20003f66270 */
[----:B------:R-:W-:Y:S01]  /*cc10*/  IMAD R4, R3, R8, R5 ;  /* 0x0000000803047224 */ /* 0x000fe200078e0205 */
[----:B------:R-:W-:Y:S01]  /*cc20*/  IABS R11, R12 ;  /* 0x0000000c000b7213 */ /* 0x000fe20000000000 */
[----:B------:R-:W-:-:S03]  /*cc30*/  IMAD.HI.U32 R20, R251, R19, RZ ;  /* 0x00000013fb147227 */ /* 0x000fc600078e00ff */
[----:B------:R-:W-:Y:S01]  /*cc40*/  ISETP.GT.U32.AND P6, PT, R3, R4, PT ;  /* 0x000000040300720c */ /* 0x000fe20003fc4070 */
[----:B------:R-:W-:Y:S01]  /*cc50*/  @!P5 IMAD.IADD R7, R7, 0x1, -R3 ;  /* 0x000000010707d824 */ /* 0x000fe200078e0a03 */
[----:B------:R-:W-:Y:S01]  /*cc60*/  ISETP.GE.AND P5, PT, R16, RZ, PT ;  /* 0x000000ff1000720c */ /* 0x000fe20003fa6270 */
[----:B------:R-:W-:-:S04]  /*cc70*/  IMAD.HI.U32 R5, R251, R14, RZ ;  /* 0x0000000efb057227 */ /* 0x000fc800078e00ff */
[----:B------:R-:W-:Y:S02]  /*cc80*/  IMAD.MOV R20, RZ, RZ, -R20 ;  /* 0x000000ffff147224 */ /* 0x000fe400078e0a14 */
[----:B-1----:R-:W-:Y:S02]  /*cc90*/  IMAD.MOV.U32 R6, RZ, RZ, R17 ;  /* 0x000000ffff067224 */ /* 0x002fe400078e0011 */
[----:B------:R-:W-:Y:S01]  /*cca0*/  @!P2 IMAD.MOV R21, RZ, RZ, -R21 ;  /* 0x000000ffff15a224 */ /* 0x000fe200078e0a15 */
[----:B------:R-:W-:Y:S01]  /*ccb0*/  ISETP.GT.U32.AND P2, PT, R3, R7, PT ;  /* 0x000000070300720c */ /* 0x000fe20003f44070 */
[----:B------:R-:W-:-:S03]  /*ccc0*/  IMAD.HI.U32 R8, R251, R11, RZ ;  /* 0x0000000bfb087227 */ /* 0x000fc600078e00ff */
[----:B------:R-:W-:Y:S01]  /*ccd0*/  STL [R1+0x640], R21 ;  /* 0x0006401501007387 */ /* 0x000fe20000100800 */
[----:B------:R-:W-:Y:S02]  /*cce0*/  IMAD.MOV R5, RZ, RZ, -R5 ;  /* 0x000000ffff057224 */ /* 0x000fe400078e0a05 */
[C---:B------:R-:W-:Y:S02]  /*ccf0*/  IMAD R16, R3.reuse, R20, R19 ;  /* 0x0000001403107224 */ /* 0x040fe400078e0213 */
[----:B------:R-:W-:Y:S02]  /*cd00*/  @!P1 IMAD.MOV R6, RZ, RZ, -R6 ;  /* 0x000000ffff069224 */ /* 0x000fe400078e0a06 */
[----:B------:R-:W-:Y:S01]  /*cd10*/  @!P6 IMAD.IADD R4, R4, 0x1, -R3 ;  /* 0x000000010404e824 */ /* 0x000fe200078e0a03 */
[C---:B------:R-:W-:Y:S01]  /*cd20*/  ISETP.GT.U32.AND P6, PT, R3.reuse, R16, PT ;  /* 0x000000100300720c */ /* 0x040fe20003fc4070 */
[----:B------:R-:W-:Y:S01]  /*cd30*/  IMAD.MOV R8, RZ, RZ, -R8 ;  /* 0x000000ffff087224 */ /* 0x000fe200078e0a08 */
[----:B------:R1:W-:Y:S01]  /*cd40*/  STL [R1+0x64c], R6 ;  /* 0x00064c0601007387 */ /* 0x0003e20000100800 */
[C---:B------:R-:W-:Y:S01]  /*cd50*/  IMAD R14, R3.reuse, R5, R14 ;  /* 0x00000005030e7224 */ /* 0x040fe200078e020e */
[C---:B------:R-:W-:Y:S01]  /*cd60*/  ISETP.GT.U32.AND P1, PT, R3.reuse, R4, PT ;  /* 0x000000040300720c */ /* 0x040fe20003f24070 */
[----:B------:R-:W-:-:S02]  /*cd70*/  IMAD R11, R3, R8, R11 ;  /* 0x00000008030b7224 */ /* 0x000fc400078e020b */
[C---:B------:R-:W-:Y:S02]  /*cd80*/  VIADD R5, R2.reuse, 0x112 ;  /* 0x0000011202057836 */ /* 0x040fe40000000000 */
[----:B------:R-:W-:Y:S02]  /*cd90*/  VIADD R8, R2, 0x113 ;  /* 0x0000011302087836 */ /* 0x000fe40000000000 */
[----:B------:R-:W-:Y:S01]  /*cda0*/  @!P4 IMAD.MOV R18, RZ, RZ, -R18 ;  /* 0x000000ffff12c224 */ /* 0x000fe200078e0a12 */
[----:B------:R-:W-:Y:S01]  /*cdb0*/  ISETP.GT.U32.AND P4, PT, R3, R14, PT ;  /* 0x0000000e0300720c */ /* 0x000fe20003f84070 */
[----:B-1----:R-:W-:Y:S01]  /*cdc0*/  IMAD.MOV.U32 R6, RZ, RZ, R15 ;  /* 0x000000ffff067224 */ /* 0x002fe200078e000f */
[----:B------:R-:W-:Y:S01]  /*cdd0*/  IABS R13, R5 ;  /* 0x00000005000d7213 */ /* 0x000fe20000000000 */
[----:B------:R-:W-:Y:S01]  /*cde0*/  @!P2 IMAD.IADD R7, R7, 0x1, -R3 ;  /* 0x000000010707a824 */ /* 0x000fe200078e0a03 */
[----:B------:R-:W-:Y:S01]  /*cdf0*/  IABS R17, R8 ;  /* 0x0000000800117213 */ /* 0x000fe20000000000 */
[----:B------:R-:W-:Y:S01]  /*ce00*/  @!P0 IMAD.MOV R6, RZ, RZ, -R6 ;  /* 0x000000ffff068224 */ /* 0x000fe200078e0a06 */
[----:B------:R-:W-:Y:S01]  /*ce10*/  STL [R1+0x650], R18 ;  /* 0x0006501201007387 */ /* 0x000fe20000100800 */
[----:B------:R-:W-:Y:S01]  /*ce20*/  ISETP.GT.U32.AND P2, PT, R3, R11, PT ;  /* 0x0000000b0300720c */ /* 0x000fe20003f44070 */
[----:B------:R-:W-:Y:S01]  /*ce30*/  IMAD.HI.U32 R15, R251, R13, RZ ;  /* 0x0000000dfb0f7227 */ /* 0x000fe200078e00ff */
[----:B------:R-:W-:Y:S01]  /*ce40*/  ISETP.GE.AND P0, PT, R10, RZ, PT ;  /* 0x000000ff0a00720c */ /* 0x000fe20003f06270 */
[----:B------:R1:W-:Y:S02]  /*ce50*/  STL [R1+0x67c], R6 ;  /* 0x00067c0601007387 */ /* 0x0003e40000100800 */
[----:B------:R-:W-:-:S02]  /*ce60*/  IMAD.MOV.U32 R10, RZ, RZ, R17 ;  /* 0x000000ffff0a7224 */ /* 0x000fc400078e0011 */
[--C-:B------:R-:W-:Y:S01]  /*ce70*/  @!P6 IMAD.IADD R16, R16, 0x1, -R3.reuse ;  /* 0x000000011010e824 */ /* 0x100fe200078e0a03 */
[----:B------:R-:W-:Y:S01]  /*ce80*/  ISETP.GE.AND P6, PT, R12, RZ, PT ;  /* 0x000000ff0c00720c */ /* 0x000fe20003fc6270 */
[----:B------:R-:W-:Y:S01]  /*ce90*/  @!P1 IMAD.IADD R4, R4, 0x1, -R3 ;  /* 0x0000000104049824 */ /* 0x000fe200078e0a03 */
[----:B------:R-:W-:Y:S01]  /*cea0*/  ISETP.GE.AND P1, PT, R9, RZ, PT ;  /* 0x000000ff0900720c */ /* 0x000fe20003f26270 */
[----:B------:R-:W-:Y:S02]  /*ceb0*/  IMAD.MOV R15, RZ, RZ, -R15 ;  /* 0x000000ffff0f7224 */ /* 0x000fe400078e0a0f */
[----:B-1----:R-:W-:Y:S02]  /*cec0*/  IMAD.MOV.U32 R6, RZ, RZ, R7 ;  /* 0x000000ffff067224 */ /* 0x002fe400078e0007 */
[----:B------:R-:W-:-:S04]  /*ced0*/  IMAD.HI.U32 R9, R251, R10, RZ ;  /* 0x0000000afb097227 */ /* 0x000fc800078e00ff */
[----:B------:R-:W-:Y:S01]  /*cee0*/  @!P3 IMAD.MOV R6, RZ, RZ, -R6 ;  /* 0x000000ffff06b224 */ /* 0x000fe200078e0a06 */
[----:B------:R-:W-:Y:S01]  /*cef0*/  IADD3 R7, -R9, RZ, RZ ;  /* 0x000000ff09077210 */ /* 0x000fe20007ffe1ff */
[----:B------:R-:W-:Y:S01]  /*cf00*/  @!P4 IMAD.IADD R14, R14, 0x1, -R3 ;  /* 0x000000010e0ec824 */ /* 0x000fe200078e0a03 */
[C---:B------:R-:W-:Y:S01]  /*cf10*/  ISETP.GT.U32.AND P4, PT, R3.reuse, R16, PT ;  /* 0x000000100300720c */ /* 0x040fe20003f84070 */
[----:B------:R-:W-:Y:S01]  /*cf20*/  IMAD R13, R3, R15, R13 ;  /* 0x0000000f030d7224 */ /* 0x000fe200078e020d */
[----:B------:R1:W-:Y:S01]  /*cf30*/  STL [R1+0x654], R6 ;  /* 0x0006540601007387 */ /* 0x0003e20000100800 */
[----:B------:R-:W-:Y:S01]  /*cf40*/  @!P2 IMAD.IADD R11, R11, 0x1, -R3 ;  /* 0x000000010b0ba824 */ /* 0x000fe200078e0a03 */
[C---:B------:R-:W-:Y:S01]  /*cf50*/  ISETP.GT.U32.AND P2, PT, R3.reuse, R14, PT ;  /* 0x0000000e0300720c */ /* 0x040fe20003f44070 */
[C---:B------:R-:W-:Y:S02]  /*cf60*/  VIADD R9, R2.reuse, 0x114 ;  /* 0x0000011402097836 */ /* 0x040fe40000000000 */
[C---:B------:R-:W-:Y:S01]  /*cf70*/  IMAD R10, R3.reuse, R7, R10 ;  /* 0x00000007030a7224 */ /* 0x040fe200078e020a */
[----:B------:R-:W-:Y:S01]  /*cf80*/  ISETP.GT.U32.AND P3, PT, R3, R11, PT ;  /* 0x0000000b0300720c */ /* 0x000fe20003f64070 */
[C---:B------:R-:W-:Y:S01]  /*cf90*/  VIADD R246, R2.reuse, 0x1fc ;  /* 0x000001fc02f67836 */ /* 0x040fe20000000000 */
[----:B------:R-:W-:Y:S01]  /*cfa0*/  IABS R7, R9 ;  /* 0x0000000900077213 */ /* 0x000fe20000000000 */
[----:B------:R-:W-:-:S02]  /*cfb0*/  VIADD R252, R2, 0x1fe ;  /* 0x000001fe02fc7836 */ /* 0x000fc40000000000 */
[----:B-1----:R-:W-:Y:S02]  /*cfc0*/  IMAD.MOV.U32 R6, RZ, RZ, R4 ;  /* 0x000000ffff067224 */ /* 0x002fe400078e0004 */
[----:B------:R-:W-:Y:S01]  /*cfd0*/  @!P4 IMAD.IADD R16, R16, 0x1, -R3 ;  /* 0x000000011010c824 */ /* 0x000fe200078e0a03 */
[----:B------:R-:W-:Y:S01]  /*cfe0*/  ISETP.GE.AND P4, PT, R5, RZ, PT ;  /* 0x000000ff0500720c */ /* 0x000fe20003f86270 */
[----:B------:R-:W-:Y:S01]  /*cff0*/  @!P5 IMAD.MOV R6, RZ, RZ, -R6 ;  /* 0x000000ffff06d224 */ /* 0x000fe200078e0a06 */
[----:B------:R-:W-:Y:S01]  /*d000*/  ISETP.GT.U32.AND P5, PT, R3, R13, PT ;  /* 0x0000000d0300720c */ /* 0x000fe20003fa4070 */
[----:B------:R-:W-:Y:S02]  /*d010*/  IMAD.MOV.U32 R5, RZ, RZ, R7 ;  /* 0x000000ffff057224 */ /* 0x000fe400078e0007 */
[----:B------:R-:W-:Y:S01]  /*d020*/  @!P2 IMAD.IADD R14, R14, 0x1, -R3 ;  /* 0x000000010e0ea824 */ /* 0x000fe200078e0a03 */
[----:B------:R1:W-:Y:S01]  /*d030*/  STL [R1+0x678], R6 ;  /* 0x0006780601007387 */ /* 0x0003e20000100800 */
[----:B------:R-:W-:Y:S01]  /*d040*/  IMAD.HI.U32 R15, R251, R5, RZ ;  /* 0x00000005fb0f7227 */ /* 0x000fe200078e00ff */
[----:B------:R-:W-:-:S03]  /*d050*/  ISETP.GT.U32.AND P2, PT, R3, R10, PT ;  /* 0x0000000a0300720c */ /* 0x000fc60003f44070 */
[--C-:B------:R-:W-:Y:S01]  /*d060*/  @!P3 IMAD.IADD R11, R11, 0x1, -R3.reuse ;  /* 0x000000010b0bb824 */ /* 0x100fe200078e0a03 */
[----:B------:R-:W-:Y:S01]  /*d070*/  IADD3 R15, -R15, RZ, RZ ;  /* 0x000000ff0f0f7210 */ /* 0x000fe20007ffe1ff */
[----:B------:R-:W-:Y:S01]  /*d080*/  VIADD R4, R2, 0x115 ;  /* 0x0000011502047836 */ /* 0x000fe20000000000 */
[----:B------:R-:W-:Y:S01]  /*d090*/  ISETP.GE.AND P3, PT, R8, RZ, PT ;  /* 0x000000ff0800720c */ /* 0x000fe20003f66270 */
[----:B------:R-:W-:Y:S01]  /*d0a0*/  @!P5 IMAD.IADD R13, R13, 0x1, -R3 ;  /* 0x000000010d0dd824 */ /* 0x000fe200078e0a03 */
[----:B------:R-:W-:Y:S01]  /*d0b0*/  ISETP.GE.AND P5, PT, R9, RZ, PT ;  /* 0x000000ff0900720c */ /* 0x000fe20003fa6270 */
[----:B-1----:R-:W-:Y:S01]  /*d0c0*/  IMAD.MOV.U32 R6, RZ, RZ, R16 ;  /* 0x000000ffff067224 */ /* 0x002fe200078e0010 */
[----:B------:R-:W-:Y:S01]  /*d0d0*/  IABS R12, R4 ;  /* 0x00000004000c7213 */ /* 0x000fe20000000000 */
[C---:B------:R-:W-:Y:S01]  /*d0e0*/  VIADD R8, R2.reuse, 0x116 ;  /* 0x0000011602087836 */ /* 0x040fe20000000000 */
[----:B------:R-:W-:Y:S01]  /*d0f0*/  IADD3 R16, R2, 0x11c, RZ ;  /* 0x0000011c02107810 */ /* 0x000fe20007ffe0ff */
[----:B------:R-:W-:Y:S01]  /*d100*/  @!P0 IMAD.MOV R6, RZ, RZ, -R6 ;  /* 0x000000ffff068224 */ /* 0x000fe200078e0a06 */
[C---:B------:R-:W-:Y:S01]  /*d110*/  ISETP.GT.U32.AND P0, PT, R3.reuse, R13, PT ;  /* 0x0000000d0300720c */ /* 0x040fe20003f04070 */
[C---:B------:R-:W-:Y:S01]  /*d120*/  IMAD R5, R3.reuse, R15, R5 ;  /* 0x0000000f03057224 */ /* 0x040fe200078e0205 */
[----:B------:R-:W-:Y:S01]  /*d130*/  IABS R9, R8 ;  /* 0x0000000800097213 */ /* 0x000fe20000000000 */
[----:B------:R-:W-:Y:S01]  /*d140*/  @!P2 IMAD.IADD R10, R10, 0x1, -R3 ;  /* 0x000000010a0aa824 */ /* 0x000fe200078e0a03 */
[----:B------:R1:W-:Y:S01]  /*d150*/  STL [R1+0x658], R6 ;  /* 0x0006580601007387 */ /* 0x0003e20000100800 */
[----:B------:R-:W-:Y:S01]  /*d160*/  @!P1 IMAD.MOV R14, RZ, RZ, -R14 ;  /* 0x000000ffff0e9224 */ /* 0x000fe200078e0a0e */
[C---:B------:R-:W-:Y:S01]  /*d170*/  ISETP.GT.U32.AND P1, PT, R3.reuse, R5, PT ;  /* 0x000000050300720c */ /* 0x040fe20003f24070 */
[----:B------:R-:W-:Y:S01]  /*d180*/  IMAD.MOV.U32 R7, RZ, RZ, R12 ;  /* 0x000000ffff077224 */ /* 0x000fe200078e000c */
[----:B------:R-:W-:-:S02]  /*d190*/  ISETP.GT.U32.AND P2, PT, R3, R10, PT ;  /* 0x0000000a0300720c */ /* 0x000fc40003f44070 */
[----:B------:R2:W-:Y:S01]  /*d1a0*/  STL [R1+0x670], R14 ;  /* 0x0006700e01007387 */ /* 0x0005e20000100800 */
[----:B------:R-:W-:-:S04]  /*d1b0*/  IMAD.HI.U32 R12, R251, R7, RZ ;  /* 0x00000007fb0c7227 */ /* 0x000fc800078e00ff */
[----:B-1----:R-:W-:Y:S02]  /*d1c0*/  IMAD.MOV.U32 R6, RZ, RZ, R11 ;  /* 0x000000ffff067224 */ /* 0x002fe400078e000b */
[----:B------:R-:W-:-:S04]  /*d1d0*/  IMAD.HI.U32 R11, R251, R9, RZ ;  /* 0x00000009fb0b7227 */ /* 0x000fc800078e00ff */
[----:B------:R-:W-:Y:S01]  /*d1e0*/  @!P6 IMAD.MOV R6, RZ, RZ, -R6 ;  /* 0x000000ffff06e224 */ /* 0x000fe200078e0a06 */
[----:B------:R-:W-:Y:S01]  /*d1f0*/  ISETP.GE.AND P6, PT, R4, RZ, PT ;  /* 0x000000ff0400720c */ /* 0x000fe20003fc6270 */
[----:B------:R-:W-:Y:S02]  /*d200*/  @!P0 IMAD.IADD R13, R13, 0x1, -R3 ;  /* 0x000000010d0d8824 */ /* 0x000fe400078e0a03 */
[----:B------:R-:W-:Y:S01]  /*d210*/  IMAD.MOV R4, RZ, RZ, -R11 ;  /* 0x000000ffff047224 */ /* 0x000fe200078e0a0b */
[----:B------:R1:W-:Y:S01]  /*d220*/  STL [R1+0x674], R6 ;  /* 0x0006740601007387 */ /* 0x0003e20000100800 */
[----:B------:R-:W-:Y:S01]  /*d230*/  IMAD.MOV R12, RZ, RZ, -R12 ;  /* 0x000000ffff0c7224 */ /* 0x000fe200078e0a0c */
[----:B--2---:R-:W-:Y:S01]  /*d240*/  MOV R14, R13 ;  /* 0x0000000d000e7202 */ /* 0x004fe20000000f00 */
[----:B------:R-:W-:Y:S02]  /*d250*/  IMAD R9, R3, R4, R9 ;  /* 0x0000000403097224 */ /* 0x000fe400078e0209 */
[----:B------:R-:W-:-:S02]  /*d260*/  @!P1 IMAD.IADD R5, R5, 0x1, -R3 ;  /* 0x0000000105059824 */ /* 0x000fc400078e0a03 */
[----:B------:R-:W-:Y:S01]  /*d270*/  @!P4 IMAD.MOV R14, RZ, RZ, -R14 ;  /* 0x000000ffff0ec224 */ /* 0x000fe200078e0a0e */
[C---:B------:R-:W-:Y:S01]  /*d280*/  ISETP.GT.U32.AND P4, PT, R3.reuse, R9, PT ;  /* 0x000000090300720c */ /* 0x040fe20003f84070 */
[C---:B------:R-:W-:Y:S01]  /*d290*/  IMAD R7, R3.reuse, R12, R7 ;  /* 0x0000000c03077224 */ /* 0x040fe200078e0207 */
[C---:B------:R-:W-:Y:S01]  /*d2a0*/  ISETP.GT.U32.AND P1, PT, R3.reuse, R5, PT ;  /* 0x000000050300720c */ /* 0x040fe20003f24070 */
[--C-:B------:R-:W-:Y:S01]  /*d2b0*/  @!P2 IMAD.IADD R10, R10, 0x1, -R3.reuse ;  /* 0x000000010a0aa824 */ /* 0x100fe200078e0a03 */
[----:B------:R-:W-:Y:S01]  /*d2c0*/  ISETP.GE.AND P2, PT, R8, RZ, PT ;  /* 0x000000ff0800720c */ /* 0x000fe20003f46270 */
[C---:B------:R-:W-:Y:S01]  /*d2d0*/  VIADD R8, R2.reuse, 0x117 ;  /* 0x0000011702087836 */ /* 0x040fe20000000000 */
[----:B------:R-:W-:Y:S01]  /*d2e0*/  ISETP.GT.U32.AND P0, PT, R3, R7, PT ;  /* 0x000000070300720c */ /* 0x000fe20003f04070 */
[C---:B------:R-:W-:Y:S01]  /*d2f0*/  VIADD R12, R2.reuse, 0x118 ;  /* 0x00000118020c7836 */ /* 0x040fe20000000000 */
[----:B------:R2:W-:Y:S01]  /*d300*/  STL [R1+0x668], R14 ;  /* 0x0006680e01007387 */ /* 0x0005e20000100800 */
[----:B-1----:R-:W-:Y:S01]  /*d310*/  IMAD.MOV.U32 R6, RZ, RZ, R10 ;  /* 0x000000ffff067224 */ /* 0x002fe200078e000a */
[----:B------:R-:W-:Y:S01]  /*d320*/  IABS R19, R8 ;  /* 0x0000000800137213 */ /* 0x000fe20000000000 */
[----:B------:R-:W-:Y:S01]  /*d330*/  VIADD R11, R2, 0x119 ;  /* 0x00000119020b7836 */ /* 0x000fe20000000000 */
[----:B------:R-:W-:Y:S01]  /*d340*/  IABS R18, R12 ;  /* 0x0000000c00127213 */ /* 0x000fe20000000000 */
[----:B------:R-:W-:-:S02]  /*d350*/  @!P4 IMAD.IADD R9, R9, 0x1, -R3 ;  /* 0x000000010909c824 */ /* 0x000fc400078e0a03 */
[----:B------:R-:W-:Y:S01]  /*d360*/  IMAD.HI.U32 R13, R251, R19, RZ ;  /* 0x00000013fb0d7227 */ /* 0x000fe200078e00ff */
[----:B------:R-:W-:Y:S02]  /*d370*/  IABS R4, R11 ;  /* 0x0000000b00047213 */ /* 0x000fe40000000000 */
[----:B------:R-:W-:Y:S01]  /*d380*/  ISETP.GT.U32.AND P4, PT, R3, R9, PT ;  /* 0x000000090300720c */ /* 0x000fe20003f84070 */
[----:B------:R-:W-:Y:S01]  /*d390*/  @!P1 IMAD.IADD R5, R5, 0x1, -R3 ;  /* 0x0000000105059824 */ /* 0x000fe200078e0a03 */
[----:B------:R-:W-:Y:S01]  /*d3a0*/  ISETP.GE.AND P1, PT, R12, RZ, PT ;  /* 0x000000ff0c00720c */ /* 0x000fe20003f26270 */
[----:B------:R-:W-:Y:S01]  /*d3b0*/  IMAD.MOV R12, RZ, RZ, -R13 ;  /* 0x000000ffff0c7224 */ /* 0x000fe200078e0a0d */
[----:B------:R-:W-:Y:S01]  /*d3c0*/  IABS R13, R16 ;  /* 0x00000010000d7213 */ /* 0x000fe20000000000 */
[----:B------:R-:W-:Y:S02]  /*d3d0*/  @!P0 IMAD.IADD R7, R7, 0x1, -R3 ;  /* 0x0000000107078824 */ /* 0x000fe400078e0a03 */
[----:B------:R-:W-:-:S03]  /*d3e0*/  IMAD.HI.U32 R10, R251, R18, RZ ;  /* 0x00000012fb0a7227 */ /* 0x000fc600078e00ff */
[C---:B------:R-:W-:Y:S01]  /*d3f0*/  ISETP.GT.U32.AND P0, PT, R3.reuse, R7, PT ;  /* 0x000000070300720c */ /* 0x040fe20003f04070 */
[C---:B------:R-:W-:Y:S02]  /*d400*/  IMAD R19, R3.reuse, R12, R19 ;  /* 0x0000000c03137224 */ /* 0x040fe400078e0213 */
[----:B--2---:R-:W-:Y:S02]  /*d410*/  IMAD.MOV.U32 R14, RZ, RZ, R5 ;  /* 0x000000ffff0e7224 */ /* 0x004fe400078e0005 */
[----:B------:R-:W-:Y:S02]  /*d420*/  IMAD.MOV R10, RZ, RZ, -R10 ;  /* 0x000000ffff0a7224 */ /* 0x000fe400078e0a0a */
[----:B------:R-:W-:Y:S01]  /*d430*/  @!P5 IMAD.MOV R14, RZ, RZ, -R14 ;  /* 0x000000ffff0ed224 */ /* 0x000fe200078e0a0e */
[C---:B------:R-:W-:Y:S01]  /*d440*/  ISETP.GT.U32.AND P5, PT, R3.reuse, R19, PT ;  /* 0x000000130300720c */ /* 0x040fe20003fa4070 */
[----:B------:R-:W-:Y:S02]  /*d450*/  IMAD R18, R3, R10, R18 ;  /* 0x0000000a03127224 */ /* 0x000fe400078e0212 */
[----:B------:R-:W-:-:S02]  /*d460*/  @!P4 IMAD.IADD R9, R9, 0x1, -R3 ;  /* 0x000000010909c824 */ /* 0x000fc400078e0a03 */
[----:B------:R-:W-:Y:S01]  /*d470*/  @!P3 IMAD.MOV R6, RZ, RZ, -R6 ;  /* 0x000000ffff06b224 */ /* 0x000fe200078e0a06 */
[----:B------:R-:W-:Y:S01]  /*d480*/  ISETP.GT.U32.AND P4, PT, R3, R18, PT ;  /* 0x000000120300720c */ /* 0x000fe20003f84070 */
[--C-:B------:R-:W-:Y:S01]  /*d490*/  @!P0 IMAD.IADD R7, R7, 0x1, -R3.reuse ;  /* 0x0000000107078824 */ /* 0x100fe200078e0a03 */
[----:B------:R-:W-:Y:S01]  /*d4a0*/  ISETP.GE.AND P0, PT, R11, RZ, PT ;  /* 0x000000ff0b00720c */ /* 0x000fe20003f06270 */
[----:B------:R-:W-:Y:S01]  /*d4b0*/  VIADD R11, R2, 0x11a ;  /* 0x0000011a020b7836 */ /* 0x000fe20000000000 */
[----:B------:R1:W-:Y:S01]  /*d4c0*/  STL [R1+0x66c], R6 ;  /* 0x00066c0601007387 */ /* 0x0003e20000100800 */
[----:B------:R-:W-:Y:S01]  /*d4d0*/  ISETP.GE.AND P3, PT, R8, RZ, PT ;  /* 0x000000ff0800720c */ /* 0x000fe20003f66270 */
[----:B------:R-:W-:Y:S02]  /*d4e0*/  IMAD.HI.U32 R8, R251, R4, RZ ;  /* 0x00000004fb087227 */ /* 0x000fe400078e00ff */
[----:B------:R2:W-:Y:S02]  /*d4f0*/  STL [R1+0x660], R14 ;  /* 0x0006600e01007387 */ /* 0x0005e40000100800 */
[----:B------:R-:W-:-:S02]  /*d500*/  @!P5 IMAD.IADD R19, R19, 0x1, -R3 ;  /* 0x000000011313d824 */ /* 0x000fc400078e0a03 */
[----:B------:R-:W-:Y:S02]  /*d510*/  IMAD.MOV R8, RZ, RZ, -R8 ;  /* 0x000000ffff087224 */ /* 0x000fe400078e0a08 */
[----:B-1----:R-:W-:Y:S01]  /*d520*/  IMAD.MOV.U32 R6, RZ, RZ, R7 ;  /* 0x000000ffff067224 */ /* 0x002fe200078e0007 */
[----:B------:R-:W-:Y:S01]  /*d530*/  ISETP.GT.U32.AND P5, PT, R3, R19, PT ;  /* 0x000000130300720c */ /* 0x000fe20003fa4070 */
[----:B------:R-:W-:Y:S02]  /*d540*/  @!P4 IMAD.IADD R18, R18, 0x1, -R3 ;  /* 0x000000011212c824 */ /* 0x000fe400078e0a03 */
[----:B------:R-:W-:Y:S01]  /*d550*/  @!P6 IMAD.MOV R6, RZ, RZ, -R6 ;  /* 0x000000ffff06e224 */ /* 0x000fe200078e0a06 */
[----:B------:R-:W-:Y:S01]  /*d560*/  ISETP.GE.AND P6, PT, R11, RZ, PT ;  /* 0x000000ff0b00720c */ /* 0x000fe20003fc6270 */
[C---:B------:R-:W-:Y:S01]  /*d570*/  VIADD R5, R2.reuse, 0x11b ;  /* 0x0000011b02057836 */ /* 0x040fe20000000000 */
[----:B------:R-:W-:Y:S01]  /*d580*/  IABS R11, R11 ;  /* 0x0000000b000b7213 */ /* 0x000fe20000000000 */
[C---:B------:R-:W-:Y:S01]  /*d590*/  IMAD R4, R3.reuse, R8, R4 ;  /* 0x0000000803047224 */ /* 0x040fe200078e0204 */
[----:B------:R1:W-:Y:S01]  /*d5a0*/  STL [R1+0x664], R6 ;  /* 0x0006640601007387 */ /* 0x0003e20000100800 */
[----:B------:R-:W-:Y:S01]  /*d5b0*/  ISETP.GT.U32.AND P4, PT, R3, R18, PT ;  /* 0x000000120300720c */ /* 0x000fe20003f84070 */
[----:B--2---:R-:W-:Y:S01]  /*d5c0*/  VIADD R14, R2, 0x11d ;  /* 0x0000011d020e7836 */ /* 0x004fe20000000000 */
[----:B------:R-:W-:Y:S01]  /*d5d0*/  IABS R7, R5 ;  /* 0x0000000500077213 */ /* 0x000fe20000000000 */
[----:B------:R-:W-:-:S03]  /*d5e0*/  IMAD.HI.U32 R12, R251, R11, RZ ;  /* 0x0000000bfb0c7227 */ /* 0x000fc600078e00ff */
[----:B------:R-:W-:Y:S01]  /*d5f0*/  IABS R15, R14 ;  /* 0x0000000e000f7213 */ /* 0x000fe20000000000 */
[----:B------:R-:W-:Y:S02]  /*d600*/  IMAD.MOV R12, RZ, RZ, -R12 ;  /* 0x000000ffff0c7224 */ /* 0x000fe400078e0a0c */
[----:B-1----:R-:W-:Y:S02]  /*d610*/  IMAD.MOV.U32 R6, RZ, RZ, R9 ;  /* 0x000000ffff067224 */ /* 0x002fe400078e0009 */
[----:B------:R-:W-:Y:S02]  /*d620*/  IMAD.HI.U32 R10, R251, R7, RZ ;  /* 0x00000007fb0a7227 */ /* 0x000fe400078e00ff */
[----:B------:R-:W-:Y:S02]  /*d630*/  @!P4 IADD3 R18, R18, -R3, RZ ;  /* 0x800000031212c210 */ /* 0x000fe40007ffe0ff */
[----:B------:R-:W-:Y:S01]  /*d640*/  @!P2 IMAD.MOV R6, RZ, RZ, -R6 ;  /* 0x000000ffff06a224 */ /* 0x000fe200078e0a06 */
[----:B------:R-:W-:Y:S01]  /*d650*/  ISETP.GT.U32.AND P2, PT, R3, R4, PT ;  /* 0x000000040300720c */ /* 0x000fe20003f44070 */
[----:B------:R-:W-:Y:S01]  /*d660*/  @!P5 IMAD.IADD R19, R19, 0x1, -R3 ;  /* 0x000000011313d824 */ /* 0x000fe200078e0a03 */
[----:B------:R-:W-:Y:S01]  /*d670*/  ISETP.GE.AND P5, PT, R5, RZ, PT ;  /* 0x000000ff0500720c */ /* 0x000fe20003fa6270 */
[----:B------:R-:W-:Y:S01]  /*d680*/  IMAD R5, R3, R12, R11 ;  /* 0x0000000c03057224 */ /* 0x000fe200078e020b */
[----:B------:R1:W-:Y:S01]  /*d690*/  STL [R1+0x65c], R6 ;  /* 0x00065c0601007387 */ /* 0x0003e20000100800 */
[----:B------:R-:W-:-:S02]  /*d6a0*/  IMAD.MOV R10, RZ, RZ, -R10 ;  /* 0x000000ffff0a7224 */ /* 0x000fc400078e0a0a */
[C---:B------:R-:W-:Y:S01]  /*d6b0*/  VIADD R11, R2.reuse, 0x11f ;  /* 0x0000011f020b7836 */ /* 0x040fe20000000000 */
[C---:B------:R-:W-:Y:S01]  /*d6c0*/  ISETP.GT.U32.AND P4, PT, R3.reuse, R5, PT ;  /* 0x000000050300720c */ /* 0x040fe20003f84070 */
[C---:B------:R-:W-:Y:S02]  /*d6d0*/  IMAD R7, R3.reuse, R10, R7 ;  /* 0x0000000a03077224 */ /* 0x040fe400078e0207 */
[----:B------:R-:W-:Y:S01]  /*d6e0*/  VIADD R10, R2, 0x11e ;  /* 0x0000011e020a7836 */ /* 0x000fe20000000000 */
[----:B------:R-:W-:Y:S01]  /*d6f0*/  IABS R57, R11 ;  /* 0x0000000b00397213 */ /* 0x000fe20000000000 */
[----:B------:R-:W-:Y:S01]  /*d700*/  @!P2 IMAD.IADD R4, R4, 0x1, -R3 ;  /* 0x000000010404a824 */ /* 0x000fe200078e0a03 */
[----:B------:R-:W-:Y:S01]  /*d710*/  ISETP.GT.U32.AND P2, PT, R3, R7, PT ;  /* 0x000000070300720c */ /* 0x000fe20003f44070 */
[----:B------:R-:W-:Y:S01]  /*d720*/  IMAD.HI.U32 R8, R251, R15, RZ ;  /* 0x0000000ffb087227 */ /* 0x000fe200078e00ff */
[----:B------:R-:W-:-:S03]  /*d730*/  IABS R58, R10 ;  /* 0x0000000a003a7213 */ /* 0x000fc60000000000 */
[----:B-1----:R-:W-:Y:S02]  /*d740*/  IMAD.MOV.U32 R6, RZ, RZ, R19 ;  /* 0x000000ffff067224 */ /* 0x002fe400078e0013 */
[----:B------:R-:W-:Y:S01]  /*d750*/  @!P4 IMAD.IADD R5, R5, 0x1, -R3 ;  /* 0x000000010505c824 */ /* 0x000fe200078e0a03 */
[----:B------:R-:W-:Y:S01]  /*d760*/  ISETP.GT.U32.AND P4, PT, R3, R4, PT ;  /* 0x000000040300720c */ /* 0x000fe20003f84070 */
[----:B------:R-:W-:Y:S02]  /*d770*/  IMAD.MOV R8, RZ, RZ, -R8 ;  /* 0x000000ffff087224 */ /* 0x000fe400078e0a08 */
[----:B------:R-:W-:-:S04]  /*d780*/  IMAD.HI.U32 R17, R251, R13, RZ ;  /* 0x0000000dfb117227 */ /* 0x000fc800078e00ff */
[----:B------:R-:W-:Y:S01]  /*d790*/  @!P2 IMAD.IADD R7, R7, 0x1, -R3 ;  /* 0x000000010707a824 */ /* 0x000fe200078e0a03 */
[C---:B------:R-:W-:Y:S01]  /*d7a0*/  ISETP.GT.U32.AND P2, PT, R3.reuse, R5, PT ;  /* 0x000000050300720c */ /* 0x040fe20003f44070 */
[----:B------:R-:W-:Y:S02]  /*d7b0*/  @!P3 IMAD.MOV R6, RZ, RZ, -R6 ;  /* 0x000000ffff06b224 */ /* 0x000fe400078e0a06 */
[C---:B------:R-:W-:Y:S01]  /*d7c0*/  IMAD R15, R3.reuse, R8, R15 ;  /* 0x00000008030f7224 */ /* 0x040fe200078e020f */
[----:B------:R-:W-:Y:S01]  /*d7d0*/  ISETP.GT.U32.AND P3, PT, R3, R7, PT ;  /* 0x000000070300720c */ /* 0x000fe20003f64070 */
[----:B------:R-:W-:Y:S01]  /*d7e0*/  IMAD.MOV R9, RZ, RZ, -R17 ;  /* 0x000000ffff097224 */ /* 0x000fe200078e0a11 */
[----:B------:R1:W-:Y:S01]  /*d7f0*/  STL [R1+0x648], R6 ;  /* 0x0006480601007387 */ /* 0x0003e20000100800 */
[----:B------:R-:W-:-:S04]  /*d800*/  IMAD.HI.U32 R19, R251, R58, RZ ;  /* 0x0000003afb137227 */ /* 0x000fc800078e00ff */
[----:B------:R-:W-:-:S04]  /*d810*/  IMAD.HI.U32 R20, R251, R57, RZ ;  /* 0x00000039fb147227 */ /* 0x000fc800078e00ff */
[----:B------:R-:W-:Y:S01]  /*d820*/  @!P4 IMAD.IADD R4, R4, 0x1, -R3 ;  /* 0x000000010404c824 */ /* 0x000fe200078e0a03 */
[C---:B------:R-:W-:Y:S01]  /*d830*/  ISETP.GT.U32.AND P4, PT, R3.reuse, R15, PT ;  /* 0x0000000f0300720c */ /* 0x040fe20003f84070 */
[C---:B------:R-:W-:Y:S02]  /*d840*/  IMAD R13, R3.reuse, R9, R13 ;  /* 0x00000009030d7224 */ /* 0x040fe400078e020d */
[----:B-1----:R-:W-:Y:S02]  /*d850*/  IMAD.MOV.U32 R6, RZ, RZ, R18 ;  /* 0x000000ffff067224 */ /* 0x002fe400078e0012 */
[----:B------:R-:W-:Y:S02]  /*d860*/  IMAD.MOV R19, RZ, RZ, -R19 ;  /* 0x000000ffff137224 */ /* 0x000fe400078e0a13 */
[----:B------:R-:W-:Y:S02]  /*d870*/  IMAD.MOV R20, RZ, RZ, -R20 ;  /* 0x000000ffff147224 */ /* 0x000fe400078e0a14 */
[----:B------:R-:W-:Y:S01]  /*d880*/  @!P1 IMAD.MOV R6, RZ, RZ, -R6 ;  /* 0x000000ffff069224 */ /* 0x000fe200078e0a06 */
[C---:B------:R-:W-:Y:S01]  /*d890*/  ISETP.GT.U32.AND P1, PT, R3.reuse, R13, PT ;  /* 0x0000000d0300720c */ /* 0x040fe20003f24070 */
[----:B------:R-:W-:-:S02]  /*d8a0*/  IMAD R58, R3, R19, R58 ;  /* 0x00000013033a7224 */ /* 0x000fc400078e023a */
[----:B------:R-:W-:Y:S01]  /*d8b0*/  IMAD R57, R3, R20, R57 ;  /* 0x0000001403397224 */ /* 0x000fe200078e0239 */
[----:B------:R1:W-:Y:S01]  /*d8c0*/  STL [R1+0x644], R6 ;  /* 0x0006440601007387 */ /* 0x0003e20000100800 */
[C---:B------:R-:W-:Y:S02]  /*d8d0*/  VIADD R8, R2.reuse, 0x120 ;  /* 0x0000012002087836 */ /* 0x040fe40000000000 */
[----:B------:R-:W-:Y:S02]  /*d8e0*/  VIADD R9, R2, 0x121 ;  /* 0x0000012102097836 */ /* 0x000fe40000000000 */
[--C-:B------:R-:W-:Y:S01]  /*d8f0*/  @!P2 IMAD.IADD R5, R5, 0x1, -R3.reuse ;  /* 0x000000010505a824 */ /* 0x100fe200078e0a03 */
[----:B------:R-:W-:Y:S01]  /*d900*/  ISETP.GT.U32.AND P2, PT, R3, R58, PT ;  /* 0x0000003a0300720c */ /* 0x000fe20003f44070 */
[--C-:B------:R-:W-:Y:S01]  /*d910*/  @!P3 IMAD.IADD R7, R7, 0x1, -R3.reuse ;  /* 0x000000010707b824 */ /* 0x100fe200078e0a03 */
[----:B------:R-:W-:Y:S01]  /*d920*/  ISETP.GT.U32.AND P3, PT, R3, R57, PT ;  /* 0x000000390300720c */ /* 0x000fe20003f64070 */
[----:B------:R-:W-:Y:S01]  /*d930*/  IMAD.MOV.U32 R21, RZ, RZ, R4 ;  /* 0x000000ffff157224 */ /* 0x000fe200078e0004 */
[----:B------:R-:W-:Y:S01]  /*d940*/  IABS R17, R8 ;  /* 0x0000000800117213 */ /* 0x000fe20000000000 */
[----:B------:R-:W-:Y:S01]  /*d950*/  @!P4 IMAD.IADD R15, R15, 0x1, -R3 ;  /* 0x000000010f0fc824 */ /* 0x000fe200078e0a03 */
[----:B------:R-:W-:Y:S01]  /*d960*/  IABS R12, R9 ;  /* 0x00000009000c7213 */ /* 0x000fe20000000000 */
[----:B-1----:R-:W-:Y:S01]  /*d970*/  IMAD.MOV.U32 R6, RZ, RZ, R5 ;  /* 0x000000ffff067224 */ /* 0x002fe200078e0005 */
[----:B------:R-:W-:Y:S01]  /*d980*/  ISETP.GE.AND P4, PT, R14, RZ, PT ;  /* 0x000000ff0e00720c */ /* 0x000fe20003f86270 */
[----:B------:R-:W-:-:S04]  /*d990*/  IMAD.HI.U32 R18, R251, R17, RZ ;  /* 0x00000011fb127227 */ /* 0x000fc800078e00ff */
[----:B------:R-:W-:Y:S01]  /*d9a0*/  @!P0 IMAD.MOV R21, RZ, RZ, -R21 ;  /* 0x000000ffff158224 */ /* 0x000fe200078e0a15 */
[----:B------:R-:W-:Y:S01]  /*d9b0*/  ISETP.GT.U32.AND P0, PT, R3, R15, PT ;  /* 0x0000000f0300720c */ /* 0x000fe20003f04070 */
[----:B------:R-:W-:-:S03]  /*d9c0*/  IMAD.HI.U32 R19, R251, R12, RZ ;  /* 0x0000000cfb137227 */ /* 0x000fc600078e00ff */
[----:B------:R-:W-:Y:S01]  /*d9d0*/  STL [R1+0x63c], R21 ;  /* 0x00063c1501007387 */ /* 0x000fe20000100800 */
[----:B------:R-:W-:Y:S01]  /*d9e0*/  @!P6 IMAD.MOV R6, RZ, RZ, -R6 ;  /* 0x000000ffff06e224 */ /* 0x000fe200078e0a06 */
[----:B------:R-:W-:Y:S01]  /*d9f0*/  IADD3 R19, -R19, RZ, RZ ;  /* 0x000000ff13137210 */ /* 0x000fe20007ffe1ff */
[--C-:B------:R-:W-:Y:S01]  /*da00*/  @!P1 IMAD.IADD R13, R13, 0x1, -R3.reuse ;  /* 0x000000010d0d9824 */ /* 0x100fe200078e0a03 */
[----:B------:R-:W-:Y:S01]  /*da10*/  ISETP.GE.AND P1, PT, R16, RZ, PT ;  /* 0x000000ff1000720c */ /* 0x000fe20003f26270 */
[----:B------:R-:W-:Y:S01]  /*da20*/  IMAD.MOV R18, RZ, RZ, -R18 ;  /* 0x000000ffff127224 */ /* 0x000fe200078e0a12 */
[----:B------:R1:W-:Y:S01]  /*da30*/  STL [R1+0x634], R6 ;  /* 0x0006340601007387 */ /* 0x0003e20000100800 */
[--C-:B------:R-:W-:Y:S01]  /*da40*/  @!P2 IMAD.IADD R58, R58, 0x1, -R3.reuse ;  /* 0x000000013a3aa824 */ /* 0x100fe200078e0a03 */
[----:B------:R-:W-:Y:S01]  /*da50*/  ISETP.GT.U32.AND P2, PT, R3, R13, PT ;  /* 0x0000000d0300720c */ /* 0x000fe20003f44070 */
[----:B------:R-:W-:Y:S01]  /*da60*/  @!P3 IMAD.IADD R57, R57, 0x1, -R3 ;  /* 0x000000013939b824 */ /* 0x000fe200078e0a03 */
[----:B------:R-:W-:Y:S01]  /*da70*/  @!P0 IADD3 R15, R15, -R3, RZ ;  /* 0x800000030f0f8210 */ /* 0x000fe20007ffe0ff */
[C---:B------:R-:W-:Y:S01]  /*da80*/  IMAD R17, R3.reuse, R18, R17 ;  /* 0x0000001203117224 */ /* 0x040fe200078e0211 */
[C---:B------:R-:W-:Y:S01]  /*da90*/  ISETP.GT.U32.AND P3, PT, R3.reuse, R58, PT ;  /* 0x0000003a0300720c */ /* 0x040fe20003f64070 */
[C---:B------:R-:W-:Y:S01]  /*daa0*/  IMAD R12, R3.reuse, R19, R12 ;  /* 0x00000013030c7224 */ /* 0x040fe200078e020c */
[----:B------:R-:W-:Y:S01]  /*dab0*/  ISETP.GT.U32.AND P6, PT, R3, R57, PT ;  /* 0x000000390300720c */ /* 0x000fe20003fc4070 */
[----:B------:R-:W-:-:S02]  /*dac0*/  VIADD R16, R2, 0x122 ;  /* 0x0000012202107836 */ /* 0x000fc40000000000 */
[----:B-1----:R-:W-:Y:S01]  /*dad0*/  IMAD.MOV.U32 R6, RZ, RZ, R7 ;  /* 0x000000ffff067224 */ /* 0x002fe200078e0007 */
[C---:B------:R-:W-:Y:S01]  /*dae0*/  ISETP.GT.U32.AND P0, PT, R3.reuse, R12, PT ;  /* 0x0000000c0300720c */ /* 0x040fe20003f04070 */
[----:B------:R-:W-:Y:S01]  /*daf0*/  VIADD R14, R2, 0x123 ;  /* 0x00000123020e7836 */ /* 0x000fe20000000000 */
[----:B------:R-:W-:Y:S01]  /*db00*/  IABS R5, R16 ;  /* 0x0000001000057213 */ /* 0x000fe20000000000 */
[----:B------:R-:W-:Y:S01]  /*db10*/  @!P5 IMAD.MOV R6, RZ, RZ, -R6 ;  /* 0x000000ffff06d224 */ /* 0x000fe200078e0a06 */
[----:B------:R-:W-:Y:S01]  /*db20*/  ISETP.GT.U32.AND P5, PT, R3, R17, PT ;  /* 0x000000110300720c */ /* 0x000fe20003fa4070 */
[--C-:B------:R-:W-:Y:S01]  /*db30*/  @!P2 IMAD.IADD R13, R13, 0x1, -R3.reuse ;  /* 0x000000010d0da824 */ /* 0x100fe200078e0a03 */
[----:B------:R-:W-:Y:S01]  /*db40*/  ISETP.GE.AND P2, PT, R10, RZ, PT ;  /* 0x000000ff0a00720c */ /* 0x000fe20003f46270 */
[----:B------:R-:W-:Y:S01]  /*db50*/  IMAD.HI.U32 R10, R251, R5, RZ ;  /* 0x00000005fb0a7227 */ /* 0x000fe200078e00ff */
[----:B------:R-:W-:Y:S01]  /*db60*/  IABS R4, R14 ;  /* 0x0000000e00047213 */ /* 0x000fe20000000000 */
[----:B------:R1:W-:Y:S02]  /*db70*/  STL [R1+0x630], R6 ;  /* 0x0006300601007387 */ /* 0x0003e40000100800 */
[----:B------:R-:W-:Y:S01]  /*db80*/  @!P6 IMAD.IADD R57, R57, 0x1, -R3 ;  /* 0x000000013939e824 */ /* 0x000fe200078e0a03 */
[----:B------:R-:W-:Y:S01]  /*db90*/  ISETP.GE.AND P6, PT, R8, RZ, PT ;  /* 0x000000ff0800720c */ /* 0x000fe20003fc6270 */
[----:B------:R-:W-:-:S02]  /*dba0*/  IMAD.MOV R8, RZ, RZ, -R10 ;  /* 0x000000ffff087224 */ /* 0x000fc400078e0a0a */
[--C-:B------:R-:W-:Y:S02]  /*dbb0*/  @!P0 IMAD.IADD R12, R12, 0x1, -R3.reuse ;  /* 0x000000010c0c8824 */ /* 0x100fe400078e0a03 */
[--C-:B------:R-:W-:Y:S01]  /*dbc0*/  @!P5 IMAD.IADD R17, R17, 0x1, -R3.reuse ;  /* 0x000000011111d824 */ /* 0x100fe200078e0a03 */
[----:B------:R-:W-:Y:S01]  /*dbd0*/  ISETP.GE.AND P5, PT, R9, RZ, PT ;  /* 0x000000ff0900720c */ /* 0x000fe20003fa6270 */
[----:B------:R-:W-:Y:S01]  /*dbe0*/  @!P3 IMAD.IADD R58, R58, 0x1, -R3 ;  /* 0x000000013a3ab824 */ /* 0x000fe200078e0a03 */
[----:B------:R-:W-:Y:S01]  /*dbf0*/  ISETP.GE.AND P3, PT, R11, RZ, PT ;  /* 0x000000ff0b00720c */ /* 0x000fe20003f66270 */
[C---:B------:R-:W-:Y:S01]  /*dc00*/  IMAD R8, R3.reuse, R8, R5 ;  /* 0x0000000803087224 */ /* 0x040fe200078e0205 */
[C---:B------:R-:W-:Y:S01]  /*dc10*/  ISETP.GT.U32.AND P0, PT, R3.reuse, R17, PT ;  /* 0x000000110300720c */ /* 0x040fe20003f04070 */
[----:B-1----:R-:W-:Y:S02]  /*dc20*/  IMAD.MOV.U32 R6, RZ, RZ, R15 ;  /* 0x000000ffff067224 */ /* 0x002fe400078e000f */
[----:B------:R-:W-:Y:S01]  /*dc30*/  @!P2 IMAD.MOV R58, RZ, RZ, -R58 ;  /* 0x000000ffff3aa224 */ /* 0x000fe200078e0a3a */
[----:B------:R-:W-:Y:S01]  /*dc40*/  ISETP.GT.U32.AND P2, PT, R3, R8, PT ;  /* 0x000000080300720c */ /* 0x000fe20003f44070 */
[----:B------:R-:W-:-:S04]  /*dc50*/  IMAD.HI.U32 R7, R251, R4, RZ ;  /* 0x00000004fb077227 */ /* 0x000fc800078e00ff */
[----:B------:R-:W-:Y:S02]  /*dc60*/  IMAD.MOV.U32 R18, RZ, RZ, R13 ;  /* 0x000000ffff127224 */ /* 0x000fe400078e000d */
[----:B------:R-:W-:Y:S01]  /*dc70*/  @!P4 IMAD.MOV R6, RZ, RZ, -R6 ;  /* 0x000000ffff06c224 */ /* 0x000fe200078e0a06 */
[----:B------:R-:W-:Y:S01]  /*dc80*/  ISETP.GT.U32.AND P4, PT, R3, R12, PT ;  /* 0x0000000c0300720c */ /* 0x000fe20003f84070 */
[----:B------:R-:W-:Y:S01]  /*dc90*/  IMAD.MOV R7, RZ, RZ, -R7 ;  /* 0x000000ffff077224 */ /* 0x000fe200078e0a07 */
[----:B------:R-:W-:Y:S01]  /*dca0*/  @!P0 IADD3 R17, R17, -R3, RZ ;  /* 0x8000000311118210 */ /* 0x000fe20007ffe0ff */
[----:B------:R-:W-:Y:S01]  /*dcb0*/  @!P1 IMAD.MOV R18, RZ, RZ, -R18 ;  /* 0x000000ffff129224 */ /* 0x000fe200078e0a12 */
[----:B------:R-:W-:Y:S01]  /*dcc0*/  ISETP.GE.AND P0, PT, R14, RZ, PT ;  /* 0x000000ff0e00720c */ /* 0x000fe20003f06270 */
[----:B------:R-:W-:Y:S01]  /*dcd0*/  IMAD R4, R3, R7, R4 ;  /* 0x0000000703047224 */ /* 0x000fe200078e0204 */
[----:B------:R-:W-:Y:S01]  /*dce0*/  ISETP.GE.AND P1, PT, R16, RZ, PT ;  /* 0x000000ff1000720c */ /* 0x000fe20003f26270 */
[C---:B------:R-:W-:Y:S01]  /*dcf0*/  VIADD R5, R2.reuse, 0x125 ;  /* 0x0000012502057836 */ /* 0x040fe20000000000 */
[----:B------:R-:W-:Y:S01]  /*dd00*/  STL [R1+0x62c], R18 ;  /* 0x00062c1201007387 */ /* 0x000fe20000100800 */
[----:B------:R-:W-:-:S02]  /*dd10*/  VIADD R7, R2, 0x124 ;  /* 0x0000012402077836 */ /* 0x000fc40000000000 */
[----:B------:R-:W-:Y:S01]  /*dd20*/  @!P2 IMAD.IADD R8, R8, 0x1, -R3 ;  /* 0x000000010808a824 */ /* 0x000fe200078e0a03 */
[----:B------:R1:W-:Y:S01]  /*dd30*/  STL [R1+0x278], R6 ;  /* 0x0002780601007387 */ /* 0x0003e20000100800 */
[----:B------:R-:W-:Y:S01]  /*dd40*/  IABS R9, R5 ;  /* 0x0000000500097213 */ /* 0x000fe20000000000 */
[----:B------:R-:W-:Y:S01]  /*dd50*/  @!P3 IMAD.MOV R57, RZ, RZ, -R57 ;  /* 0x000000ffff39b224 */ /* 0x000fe200078e0a39 */
[----:B------:R-:W-:Y:S01]  /*dd60*/  IABS R14, R7 ;  /* 0x00000007000e7213 */ /* 0x000fe20000000000 */
[----:B------:R-:W-:Y:S01]  /*dd70*/  @!P4 IMAD.IADD R12, R12, 0x1, -R3 ;  /* 0x000000010c0cc824 */ /* 0x000fe200078e0a03 */
[----:B------:R-:W-:Y:S01]  /*dd80*/  ISETP.GT.U32.AND P3, PT, R3, R4, PT ;  /* 0x000000040300720c */ /* 0x000fe20003f64070 */
[----:B------:R-:W-:Y:S01]  /*dd90*/  VIADD R13, R2, 0x126 ;  /* 0x00000126020d7836 */ /* 0x000fe20000000000 */
[----:B------:R-:W-:Y:S01]  /*dda0*/  ISETP.GE.AND P4, PT, R7, RZ, PT ;  /* 0x000000ff0700720c */ /* 0x000fe20003f86270 */
[----:B------:R-:W-:Y:S01]  /*ddb0*/  IMAD.MOV.U32 R7, RZ, RZ, R9 ;  /* 0x000000ffff077224 */ /* 0x000fe200078e0009 */
[----:B------:R-:W-:Y:S01]  /*ddc0*/  ISETP.GE.AND P2, PT, R5, RZ, PT ;  /* 0x000000ff0500720c */ /* 0x000fe20003f46270 */
[----:B-1----:R-:W-:-:S02]  /*ddd0*/  IMAD.MOV.U32 R6, RZ, RZ, R17 ;  /* 0x000000ffff067224 */ /* 0x002fc400078e0011 */
[----:B------:R-:W-:-:S04]  /*dde0*/  IMAD.HI.U32 R9, R251, R14, RZ ;  /* 0x0000000efb097227 */ /* 0x000fc800078e00ff */
[----:B------:R-:W-:Y:S01]  /*ddf0*/  @!P6 IMAD.MOV R6, RZ, RZ, -R6 ;  /* 0x000000ffff06e224 */ /* 0x000fe200078e0a06 */
[C---:B------:R-:W-:Y:S01]  /*de00*/  ISETP.GT.U32.AND P6, PT, R3.reuse, R8, PT ;  /* 0x000000080300720c */ /* 0x040fe20003fc4070 */
[----:B------:R-:W-:Y:S02]  /*de10*/  IMAD.MOV R9, RZ, RZ, -R9 ;  /* 0x000000ffff097224 */ /* 0x000fe400078e0a09 */
[----:B------:R-:W-:Y:S01]  /*de20*/  @!P3 IMAD.IADD R4, R4, 0x1, -R3 ;  /* 0x000000010404b824 */ /* 0x000fe200078e0a03 */
[----:B------:R1:W-:Y:S01]  /*de30*/  STL [R1+0x60c], R6 ;  /* 0x00060c0601007387 */ /* 0x0003e20000100800 */
[----:B------:R-:W-:Y:S02]  /*de40*/  IMAD R14, R3, R9, R14 ;  /* 0x00000009030e7224 */ /* 0x000fe400078e020e */
[----:B------:R-:W-:Y:S01]  /*de50*/  IMAD.HI.U32 R5, R251, R7, RZ ;  /* 0x00000007fb057227 */ /* 0x000fe200078e00ff */
[----:B------:R-:W-:-:S03]  /*de60*/  ISETP.GT.U32.AND P3, PT, R3, R4, PT ;  /* 0x000000040300720c */ /* 0x000fc60003f64070 */
[----:B------:R-:W-:Y:S02]  /*de70*/  IMAD.MOV R5, RZ, RZ, -R5 ;  /* 0x000000ffff057224 */ /* 0x000fe400078e0a05 */
[----:B------:R-:W-:Y:S01]  /*de80*/  @!P6 IMAD.IADD R8, R8, 0x1, -R3 ;  /* 0x000000010808e824 */ /* 0x000fe200078e0a03 */
[C---:B------:R-:W-:Y:S01]  /*de90*/  ISETP.GT.U32.AND P6, PT, R3.reuse, R14, PT ;  /* 0x0000000e0300720c */ /* 0x040fe20003fc4070 */
[C---:B------:R-:W-:Y:S02]  /*dea0*/  IMAD R7, R3.reuse, R5, R7 ;  /* 0x0000000503077224 */ /* 0x040fe400078e0207 */
[----:B------:R-:W-:Y:S02]  /*deb0*/  IMAD.MOV.U32 R11, RZ, RZ, R8 ;  /* 0x000000ffff0b7224 */ /* 0x000fe400078e0008 */
[----:B-1----:R-:W-:Y:S01]  /*dec0*/  IMAD.MOV.U32 R6, RZ, RZ, R12 ;  /* 0x000000ffff067224 */ /* 0x002fe200078e000c */
[----:B------:R-:W-:Y:S01]  /*ded0*/  IADD3 R12, R2, 0x128, RZ ;  /* 0x00000128020c7810 */ /* 0x000fe20007ffe0ff */
[----:B------:R-:W-:Y:S01]  /*dee0*/  @!P1 IMAD.MOV R11, RZ, RZ, -R11 ;  /* 0x000000ffff0b9224 */ /* 0x000fe200078e0a0b */
[----:B------:R-:W-:Y:S01]  /*def0*/  ISETP.GT.U32.AND P1, PT, R3, R7, PT ;  /* 0x000000070300720c */ /* 0x000fe20003f24070 */
[----:B------:R-:W-:Y:S01]  /*df00*/  @!P5 IMAD.MOV R6, RZ, RZ, -R6 ;  /* 0x000000ffff06d224 */ /* 0x000fe200078e0a06 */
[----:B------:R-:W-:Y:S01]  /*df10*/  ISETP.GE.AND P5, PT, R13, RZ, PT ;  /* 0x000000ff0d00720c */ /* 0x000fe20003fa6270 */
[--C-:B------:R-:W-:Y:S01]  /*df20*/  @!P3 IMAD.IADD R4, R4, 0x1, -R3.reuse ;  /* 0x000000010404b824 */ /* 0x100fe200078e0a03 */
[----:B------:R-:W-:Y:S01]  /*df30*/  IABS R13, R13 ;  /* 0x0000000d000d7213 */ /* 0x000fe20000000000 */
[----:B------:R-:W-:Y:S01]  /*df40*/  @!P6 IMAD.IADD R14, R14, 0x1, -R3 ;  /* 0x000000010e0ee824 */ /* 0x000fe200078e0a03 */
[----:B------:R1:W-:Y:S01]  /*df50*/  STL [R1+0x614], R6 ;  /* 0x0006140601007387 */ /* 0x0003e20000100800 */
[----:B------:R-:W-:-:S02]  /*df60*/  VIADD R10, R2, 0x127 ;  /* 0x00000127020a7836 */ /* 0x000fc40000000000 */
[----:B------:R-:W-:Y:S01]  /*df70*/  IMAD.HI.U32 R9, R251, R13, RZ ;  /* 0x0000000dfb097227 */ /* 0x000fe200078e00ff */
[----:B------:R-:W-:Y:S01]  /*df80*/  ISETP.GT.U32.AND P6, PT, R3, R14, PT ;  /* 0x0000000e0300720c */ /* 0x000fe20003fc4070 */
[----:B------:R2:W-:Y:S01]  /*df90*/  STL [R1+0x618], R11 ;  /* 0x0006180b01007387 */ /* 0x0005e20000100800 */
[----:B------:R-:W-:Y:S01]  /*dfa0*/  ISETP.GE.AND P3, PT, R10, RZ, PT ;  /* 0x000000ff0a00720c */ /* 0x000fe20003f66270 */
[----:B------:R-:W-:Y:S01]  /*dfb0*/  VIADD R5, R2, 0x129 ;  /* 0x0000012902057836 */ /* 0x000fe20000000000 */
[----:B------:R-:W-:Y:S01]  /*dfc0*/  IABS R10, R10 ;  /* 0x0000000a000a7213 */ /* 0x000fe20000000000 */
[----:B------:R-:W-:Y:S02]  /*dfd0*/  IMAD.MOV R8, RZ, RZ, -R9 ;  /* 0x000000ffff087224 */ /* 0x000fe400078e0a09 */
[----:B-1----:R-:W-:Y:S02]  /*dfe0*/  IMAD.MOV.U32 R6, RZ, RZ, R4 ;  /* 0x000000ffff067224 */ /* 0x002fe400078e0004 */
[----:B------:R-:W-:-:S02]  /*dff0*/  @!P1 IMAD.IADD R7, R7, 0x1, -R3 ;  /* 0x0000000107079824 */ /* 0x000fc400078e0a03 */
[----:B------:R-:W-:Y:S01]  /*e000*/  @!P0 IMAD.MOV R6, RZ, RZ, -R6 ;  /* 0x000000ffff068224 */ /* 0x000fe200078e0a06 */
[----:B------:R-:W-:Y:S01]  /*e010*/  ISETP.GE.AND P0, PT, R12, RZ, PT ;  /* 0x000000ff0c00720c */ /* 0x000fe20003f06270 */
[----:B------:R-:W-:Y:S01]  /*e020*/  IMAD R13, R3, R8, R13 ;  /* 0x00000008030d7224 */ /* 0x000fe200078e020d */
[----:B------:R-:W-:Y:S01]  /*e030*/  IABS R12, R12 ;  /* 0x0000000c000c7213 */ /* 0x000fe20000000000 */
[----:B------:R-:W-:Y:S01]  /*e040*/  @!P6 IMAD.IADD R14, R14, 0x1, -R3 ;  /* 0x000000010e0ee824 */ /* 0x000fe200078e0a03 */
[----:B--2---:R-:W-:Y:S01]  /*e050*/  IABS R11, R5 ;  /* 0x00000005000b7213 */ /* 0x004fe20000000000 */
[----:B------:R-:W-:Y:S01]  /*e060*/  IMAD.HI.U32 R4, R251, R10, RZ ;  /* 0x0000000afb047227 */ /* 0x000fe200078e00ff */
[C---:B------:R-:W-:Y:S01]  /*e070*/  ISETP.GT.U32.AND P1, PT, R3.reuse, R7, PT ;  /* 0x000000070300720c */ /* 0x040fe20003f24070 */
[----:B------:R1:W-:Y:S01]  /*e080*/  STL [R1+0x628], R6 ;  /* 0x0006280601007387 */ /* 0x0003e20000100800 */
[----:B------:R-:W-:Y:S01]  /*e090*/  ISETP.GT.U32.AND P6, PT, R3, R13, PT ;  /* 0x0000000d0300720c */ /* 0x000fe20003fc4070 */
[----:B------:R-:W-:-:S04]  /*e0a0*/  IMAD.HI.U32 R8, R251, R12, RZ ;  /* 0x0000000cfb087227 */ /* 0x000fc800078e00ff */
[----:B------:R-:W-:-:S04]  /*e0b0*/  IMAD.HI.U32 R9, R251, R11, RZ ;  /* 0x0000000bfb097227 */ /* 0x000fc800078e00ff */
[----:B------:R-:W-:Y:S02]  /*e0c0*/  IMAD.MOV R8, RZ, RZ, -R8 ;  /* 0x000000ffff087224 */ /* 0x000fe400078e0a08 */
[----:B------:R-:W-:Y:S02]  /*e0d0*/  IMAD.MOV R4, RZ, RZ, -R4 ;  /* 0x000000ffff047224 */ /* 0x000fe400078e0a04 */
[----:B------:R-:W-:Y:S02]  /*e0e0*/  IMAD.MOV R9, RZ, RZ, -R9 ;  /* 0x000000ffff097224 */ /* 0x000fe400078e0a09 */
[C---:B------:R-:W-:Y:S02]  /*e0f0*/  IMAD R12, R3.reuse, R8, R12 ;  /* 0x00000008030c7224 */ /* 0x040fe400078e020c */
[----:B-1----:R-:W-:Y:S02]  /*e100*/  IMAD.MOV.U32 R6, RZ, RZ, R14 ;  /* 0x000000ffff067224 */ /* 0x002fe400078e000e */
[----:B------:R-:W-:-:S02]  /*e110*/  IMAD R10, R3, R4, R10 ;  /* 0x00000004030a7224 */ /* 0x000fc400078e020a */
[----:B------:R-:W-:Y:S01]  /*e120*/  IMAD R11, R3, R9, R11 ;  /* 0x00000009030b7224 */ /* 0x000fe200078e020b */
[----:B------:R-:W-:Y:S01]  /*e130*/  @!P4 IADD3 R6, -R6, RZ, RZ ;  /* 0x000000ff0606c210 */ /* 0x000fe20007ffe1ff */
[--C-:B------:R-:W-:Y:S01]  /*e140*/  @!P1 IMAD.IADD R7, R7, 0x1, -R3.reuse ;  /* 0x0000000107079824 */ /* 0x100fe200078e0a03 */
[----:B------:R-:W-:Y:S01]  /*e150*/  ISETP.GT.U32.AND P1, PT, R3, R12, PT ;  /* 0x0000000c0300720c */ /* 0x000fe20003f24070 */
[----:B------:R-:W-:Y:S01]  /*e160*/  @!P6 IMAD.IADD R13, R13, 0x1, -R3 ;  /* 0x000000010d0de824 */ /* 0x000fe200078e0a03 */
[C---:B------:R-:W-:Y:S01]  /*e170*/  ISETP.GT.U32.AND P4, PT, R3.reuse, R10, PT ;  /* 0x0000000a0300720c */ /* 0x040fe20003f84070 */
[C---:B------:R-:W-:Y:S01]  /*e180*/  VIADD R19, R2.reuse, 0x12a ;  /* 0x0000012a02137836 */ /* 0x040fe20000000000 */
[----:B------:R-:W-:Y:S01]  /*e190*/  ISETP.GT.U32.AND P6, PT, R3, R11, PT ;  /* 0x0000000b0300720c */ /* 0x000fe20003fc4070 */
[C---:B------:R-:W-:Y:S01]  /*e1a0*/  VIADD R16, R2.reuse, 0x12b ;  /* 0x0000012b02107836 */ /* 0x040fe20000000000 */
[----:B------:R1:W-:Y:S01]  /*e1b0*/  STL [R1+0x620], R6 ;  /* 0x0006200601007387 */ /* 0x0003e20000100800 */
[----:B------:R-:W-:Y:S01]  /*e1c0*/  VIADD R9, R2, 0x12c ;  /* 0x0000012c02097836 */ /* 0x000fe20000000000 */
[----:B------:R-:W-:-:S02]  /*e1d0*/  IABS R4, R19 ;  /* 0x0000001300047213 */ /* 0x000fc40000000000 */
[----:B------:R-:W-:Y:S02]  /*e1e0*/  IABS R15, R16 ;  /* 0x00000010000f7213 */ /* 0x000fe40000000000 */
[----:B------:R-:W-:Y:S01]  /*e1f0*/  IABS R18, R9 ;  /* 0x0000000900127213 */ /* 0x000fe20000000000 */
[--C-:B------:R-:W-:Y:S02]  /*e200*/  @!P1 IMAD.IADD R12, R12, 0x1, -R3.reuse ;  /* 0x000000010c0c9824 */ /* 0x100fe400078e0a03 */
[--C-:B------:R-:W-:Y:S01]  /*e210*/  @!P4 IMAD.IADD R10, R10, 0x1, -R3.reuse ;  /* 0x000000010a0ac824 */ /* 0x100fe200078e0a03 */
[----:B------:R-:W-:Y:S01]  /*e220*/  ISETP.GT.U32.AND P4, PT, R3, R13, PT ;  /* 0x0000000d0300720c */ /* 0x000fe20003f84070 */
[----:B------:R-:W-:Y:S01]  /*e230*/  @!P6 IMAD.IADD R11, R11, 0x1, -R3 ;  /* 0x000000010b0be824 */ /* 0x000fe200078e0a03 */
[C---:B------:R-:W-:Y:S01]  /*e240*/  ISETP.GT.U32.AND P6, PT, R3.reuse, R12, PT ;  /* 0x0000000c0300720c */ /* 0x040fe20003fc4070 */
[----:B-1----:R-:W-:Y:S01]  /*e250*/  IMAD.MOV.U32 R6, RZ, RZ, R7 ;  /* 0x000000ffff067224 */ /* 0x002fe200078e0007 */
[----:B------:R-:W-:Y:S01]  /*e260*/  ISETP.GT.U32.AND P1, PT, R3, R10, PT ;  /* 0x0000000a0300720c */ /* 0x000fe20003f24070 */
[----:B------:R-:W-:-:S04]  /*e270*/  IMAD.HI.U32 R8, R251, R4, RZ ;  /* 0x00000004fb087227 */ /* 0x000fc800078e00ff */
[----:B------:R-:W-:-:S04]  /*e280*/  IMAD.HI.U32 R7, R251, R15, RZ ;  /* 0x0000000ffb077227 */ /* 0x000fc800078e00ff */
[----:B------:R-:W-:Y:S02]  /*e290*/  IMAD.MOV R8, RZ, RZ, -R8 ;  /* 0x000000ffff087224 */ /* 0x000fe400078e0a08 */
[----:B------:R-:W-:Y:S02]  /*e2a0*/  IMAD.MOV R7, RZ, RZ, -R7 ;  /* 0x000000ffff077224 */ /* 0x000fe400078e0a07 */
[----:B------:R-:W-:Y:S01]  /*e2b0*/  @!P2 IMAD.MOV R6, RZ, RZ, -R6 ;  /* 0x000000ffff06a224 */ /* 0x000fe200078e0a06 */
[C---:B------:R-:W-:Y:S01]  /*e2c0*/  ISETP.GT.U32.AND P2, PT, R3.reuse, R11, PT ;  /* 0x0000000b0300720c */ /* 0x040fe20003f44070 */
[C---:B------:R-:W-:Y:S02]  /*e2d0*/  IMAD R4, R3.reuse, R8, R4 ;  /* 0x0000000803047224 */ /* 0x040fe400078e0204 */
[----:B------:R-:W-:Y:S01]  /*e2e0*/  IMAD R15, R3, R7, R15 ;  /* 0x00000007030f7224 */ /* 0x000fe200078e020f */
[----:B------:R-:W-:Y:S01]  /*e2f0*/  IADD3 R7, R2, 0x12e, RZ ;  /* 0x0000012e02077810 */ /* 0x000fe20007ffe0ff */
[--C-:B------:R-:W-:Y:S01]  /*e300*/  @!P4 IMAD.IADD R13, R13, 0x1, -R3.reuse ;  /* 0x000000010d0dc824 */ /* 0x100fe200078e0a03 */
[C---:B------:R-:W-:Y:S01]  /*e310*/  ISETP.GT.U32.AND P4, PT, R3.reuse, R4, PT ;  /* 0x000000040300720c */ /* 0x040fe20003f84070 */
[--C-:B------:R-:W-:Y:S01]  /*e320*/  @!P6 IMAD.IADD R12, R12, 0x1, -R3.reuse ;  /* 0x000000010c0ce824 */ /* 0x100fe200078e0a03 */
[----:B------:R-:W-:Y:S01]  /*e330*/  ISETP.GT.U32.AND P6, PT, R3, R15, PT ;  /* 0x0000000f0300720c */ /* 0x000fe20003fc4070 */
[----:B------:R-:W-:Y:S01]  /*e340*/  VIADD R8, R2, 0x12d ;  /* 0x0000012d02087836 */ /* 0x000fe20000000000 */
[----:B------:R1:W-:Y:S01]  /*e350*/  STL [R1+0x61c], R6 ;  /* 0x00061c0601007387 */ /* 0x0003e20000100800 */
[--C-:B------:R-:W-:Y:S01]  /*e360*/  @!P1 IMAD.IADD R10, R10, 0x1, -R3.reuse ;  /* 0x000000010a0a9824 */ /* 0x100fe200078e0a03 */
[----:B------:R-:W-:Y:S01]  /*e370*/  ISETP.GE.AND P1, PT, R5, RZ, PT ;  /* 0x000000ff0500720c */ /* 0x000fe20003f26270 */
[----:B------:R-:W-:Y:S01]  /*e380*/  @!P2 IMAD.IADD R11, R11, 0x1, -R3 ;  /* 0x000000010b0ba824 */ /* 0x000fe200078e0a03 */
[----:B------:R-:W-:Y:S01]  /*e390*/  IABS R17, R8 ;  /* 0x0000000800117213 */ /* 0x000fe20000000000 */
[----:B------:R-:W-:Y:S01]  /*e3a0*/  IMAD.MOV.U32 R20, RZ, RZ, R13 ;  /* 0x000000ffff147224 */ /* 0x000fe200078e000d */
[----:B------:R-:W-:Y:S01]  /*e3b0*/  ISETP.GE.AND P2, PT, R19, RZ, PT ;  /* 0x000000ff1300720c */ /* 0x000fe20003f46270 */
[----:B------:R-:W-:Y:S01]  /*e3c0*/  IMAD.HI.U32 R14, R251, R18, RZ ;  /* 0x00000012fb0e7227 */ /* 0x000fe200078e00ff */
[----:B------:R-:W-:-:S02]  /*e3d0*/  IABS R19, R7 ;  /* 0x0000000700137213 */ /* 0x000fc40000000000 */
[----:B------:R-:W-:Y:S01]  /*e3e0*/  @!P0 IADD3 R12, -R12, RZ, RZ ;  /* 0x000000ff0c0c8210 */ /* 0x000fe20007ffe1ff */
[----:B-1----:R-:W-:Y:S01]  /*e3f0*/  IMAD.MOV.U32 R6, RZ, RZ, R10 ;  /* 0x000000ffff067224 */ /* 0x002fe200078e000a */
[----:B------:R-:W-:Y:S01]  /*e400*/  ISETP.GE.AND P0, PT, R9, RZ, PT ;  /* 0x000000ff0900720c */ /* 0x000fe20003f06270 */
[----:B------:R-:W-:-:S04]  /*e410*/  IMAD.HI.U32 R5, R251, R17, RZ ;  /* 0x00000011fb057227 */ /* 0x000fc800078e00ff */
[--C-:B------:R-:W-:Y:S01]  /*e420*/  @!P4 IMAD.IADD R4, R4, 0x1, -R3.reuse ;  /* 0x000000010404c824 */ /* 0x100fe200078e0a03 */
[----:B------:R-:W-:Y:S01]  /*e430*/  ISETP.GE.AND P4, PT, R16, RZ, PT ;  /* 0x000000ff1000720c */ /* 0x000fe20003f86270 */
[----:B------:R-:W-:Y:S02]  /*e440*/  @!P6 IMAD.IADD R15, R15, 0x1, -R3 ;  /* 0x000000010f0fe824 */ /* 0x000fe400078e0a03 */
[----:B------:R-:W-:Y:S01]  /*e450*/  @!P5 IMAD.MOV R20, RZ, RZ, -R20 ;  /* 0x000000ffff14d224 */ /* 0x000fe200078e0a14 */
[C---:B------:R-:W-:Y:S01]  /*e460*/  ISETP.GT.U32.AND P5, PT, R3.reuse, R4, PT ;  /* 0x000000040300720c */ /* 0x040fe20003fa4070 */
[----:B------:R-:W-:Y:S02]  /*e470*/  IMAD.MOV.U32 R16, RZ, RZ, R19 ;  /* 0x000000ffff107224 */ /* 0x000fe400078e0013 */
[----:B------:R-:W-:Y:S01]  /*e480*/  @!P3 IMAD.MOV R6, RZ, RZ, -R6 ;  /* 0x000000ffff06b224 */ /* 0x000fe200078e0a06 */
[----:B------:R-:W-:Y:S01]  /*e490*/  ISETP.GT.U32.AND P3, PT, R3, R15, PT ;  /* 0x0000000f0300720c */ /* 0x000fe20003f64070 */
[----:B------:R-:W-:Y:S01]  /*e4a0*/  IMAD.MOV R5, RZ, RZ, -R5 ;  /* 0x000000ffff057224 */ /* 0x000fe200078e0a05 */
[----:B------:R-:W-:Y:S01]  /*e4b0*/  STL [R1+0x5dc], R20 ;  /* 0x0005dc1401007387 */ /* 0x000fe20000100800 */
[----:B------:R-:W-:-:S03]  /*e4c0*/  IMAD.HI.U32 R13, R251, R16, RZ ;  /* 0x00000010fb0d7227 */ /* 0x000fc600078e00ff */
[----:B------:R1:W-:Y:S01]  /*e4d0*/  STL [R1+0x5e8], R6 ;  /* 0x0005e80601007387 */ /* 0x0003e20000100800 */
[C---:B------:R-:W-:Y:S02]  /*e4e0*/  IMAD R17, R3.reuse, R5, R17 ;  /* 0x0000000503117224 */ /* 0x040fe400078e0211 */
[----:B------:R-:W-:Y:S01]  /*e4f0*/  IMAD.MOV R14, RZ, RZ, -R14 ;  /* 0x000000ffff0e7224 */ /* 0x000fe200078e0a0e */
[----:B------:R-:W-:Y:S01]  /*e500*/  STL [R1+0x5ec], R12 ;  /* 0x0005ec0c01007387 */ /* 0x000fe20000100800 */
[----:B------:R-:W-:Y:S02]  /*e510*/  IMAD.MOV R10, RZ, RZ, -R13 ;  /* 0x000000ffff0a7224 */ /* 0x000fe400078e0a0d */
[C---:B------:R-:W-:Y:S02]  /*e520*/  IMAD R18, R3.reuse, R14, R18 ;  /* 0x0000000e03127224 */ /* 0x040fe400078e0212 */
[C---:B------:R-:W-:Y:S02]  /*e530*/  IMAD R16, R3.reuse, R10, R16 ;  /* 0x0000000a03107224 */ /* 0x040fe400078e0210 */
[----:B-1----:R-:W-:Y:S01]  /*e540*/  IMAD.MOV.U32 R6, RZ, RZ, R11 ;  /* 0x000000ffff067224 */ /* 0x002fe200078e000b */
[----:B------:R-:W-:Y:S01]  /*e550*/  ISETP.GT.U32.AND P6, PT, R3, R18, PT ;  /* 0x000000120300720c */ /* 0x000fe20003fc4070 */
[--C-:B------:R-:W-:Y:S01]  /*e560*/  @!P3 IMAD.IADD R15, R15, 0x1, -R3.reuse ;  /* 0x000000010f0fb824 */ /* 0x100fe200078e0a03 */
[C---:B------:R-:W-:Y:S01]  /*e570*/  ISETP.GT.U32.AND P3, PT, R3.reuse, R16, PT ;  /* 0x000000100300720c */ /* 0x040fe20003f64070 */
[----:B------:R-:W-:Y:S01]  /*e580*/  @!P1 IMAD.MOV R6, RZ, RZ, -R6 ;  /* 0x000000ffff069224 */ /* 0x000fe200078e0a06 */
[----:B------:R-:W-:Y:S01]  /*e590*/  ISETP.GT.U32.AND P1, PT, R3, R17, PT ;  /* 0x000000110300720c */ /* 0x000fe20003f24070 */
[----:B------:R-:W-:Y:S01]  /*e5a0*/  @!P5 IMAD.IADD R4, R4, 0x1, -R3 ;  /* 0x000000010404d824 */ /* 0x000fe200078e0a03 */
[----:B------:R-:W-:Y:S01]  /*e5b0*/  ISETP.GE.AND P5, PT, R8, RZ, PT ;  /* 0x000000ff0800720c */ /* 0x000fe20003fa6270 */
[C---:B------:R-:W-:Y:S01]  /*e5c0*/  VIADD R8, R2.reuse, 0x130 ;  /* 0x0000013002087836 */ /* 0x040fe20000000000 */
[----:B------:R1:W-:Y:S01]  /*e5d0*/  STL [R1+0x5f8], R6 ;  /* 0x0005f80601007387 */ /* 0x0003e20000100800 */
[----:B------:R-:W-:-:S02]  /*e5e0*/  VIADD R5, R2, 0x12f ;  /* 0x0000012f02057836 */ /* 0x000fc40000000000 */
[----:B------:R-:W-:Y:S02]  /*e5f0*/  VIADD R11, R2, 0x131 ;  /* 0x00000131020b7836 */ /* 0x000fe40000000000 */
[--C-:B------:R-:W-:Y:S01]  /*e600*/  @!P6 IMAD.IADD R18, R18, 0x1, -R3.reuse ;  /* 0x000000011212e824 */ /* 0x100fe200078e0a03 */
[----:B------:R-:W-:Y:S01]  /*e610*/  ISETP.GE.AND P6, PT, R7, RZ, PT ;  /* 0x000000ff0700720c */ /* 0x000fe20003fc6270 */
[--C-:B------:R-:W-:Y:S01]  /*e620*/  @!P3 IMAD.IADD R16, R16, 0x1, -R3.reuse ;  /* 0x000000011010b824 */ /* 0x100fe200078e0a03 */
[----:B------:R-:W-:Y:S01]  /*e630*/  IABS R7, R8 ;  /* 0x0000000800077213 */ /* 0x000fe20000000000 */
[----:B------:R-:W-:Y:S01]  /*e640*/  @!P1 IMAD.IADD R17, R17, 0x1, -R3 ;  /* 0x0000000111119824 */ /* 0x000fe200078e0a03 */
[----:B------:R-:W-:Y:S01]  /*e650*/  IABS R13, R5 ;  /* 0x00000005000d7213 */ /* 0x000fe20000000000 */
[----:B-1----:R-:W-:Y:S01]  /*e660*/  IMAD.MOV.U32 R6, RZ, RZ, R4 ;  /* 0x000000ffff067224 */ /* 0x002fe200078e0004 */
[----:B------:R-:W-:Y:S01]  /*e670*/  ISETP.GT.U32.AND P3, PT, R3, R16, PT ;  /* 0x000000100300720c */ /* 0x000fe20003f64070 */
[----:B------:R-:W-:Y:S01]  /*e680*/  IMAD.HI.U32 R9, R251, R7, RZ ;  /* 0x00000007fb097227 */ /* 0x000fe200078e00ff */
[----:B------:R-:W-:-:S02]  /*e690*/  ISETP.GT.U32.AND P1, PT, R3, R17, PT ;  /* 0x000000110300720c */ /* 0x000fc40003f24070 */
[----:B------:R-:W-:Y:S01]  /*e6a0*/  IABS R14, R11 ;  /* 0x0000000b000e7213 */ /* 0x000fe20000000000 */
[----:B------:R-:W-:Y:S01]  /*e6b0*/  @!P2 IMAD.MOV R6, RZ, RZ, -R6 ;  /* 0x000000ffff06a224 */ /* 0x000fe200078e0a06 */
[----:B------:R-:W-:Y:S01]  /*e6c0*/  ISETP.GT.U32.AND P2, PT, R3, R18, PT ;  /* 0x000000120300720c */ /* 0x000fe20003f44070 */
[----:B------:R-:W-:Y:S02]  /*e6d0*/  IMAD.MOV R9, RZ, RZ, -R9 ;  /* 0x000000ffff097224 */ /* 0x000fe400078e0a09 */
[----:B------:R-:W-:Y:S01]  /*e6e0*/  IMAD.HI.U32 R10, R251, R13, RZ ;  /* 0x0000000dfb0a7227 */ /* 0x000fe200078e00ff */
[----:B------:R1:W-:Y:S03]  /*e6f0*/  STL [R1+0x5fc], R6 ;  /* 0x0005fc0601007387 */ /* 0x0003e60000100800 */
[----:B------:R-:W-:Y:S02]  /*e700*/  IMAD.MOV R10, RZ, RZ, -R10 ;  /* 0x000000ffff0a7224 */ /* 0x000fe400078e0a0a */
[----:B------:R-:W-:Y:S01]  /*e710*/  @!P1 IADD3 R17, R17, -R3, RZ ;  /* 0x8000000311119210 */ /* 0x000fe20007ffe0ff */
[----:B------:R-:W-:Y:S01]  /*e720*/  @!P3 IMAD.IADD R16, R16, 0x1, -R3 ;  /* 0x000000011010b824 */ /* 0x000fe200078e0a03 */
[----:B------:R-:W-:Y:S01]  /*e730*/  ISETP.GE.AND P1, PT, R5, RZ, PT ;  /* 0x000000ff0500720c */ /* 0x000fe20003f26270 */
[----:B------:R-:W-:-:S02]  /*e740*/  IMAD R5, R3, R9, R7 ;  /* 0x0000000903057224 */ /* 0x000fc400078e0207 */
[C---:B------:R-:W-:Y:S02]  /*e750*/  IMAD R13, R3.reuse, R10, R13 ;  /* 0x0000000a030d7224 */ /* 0x040fe400078e020d */
[----:B------:R-:W-:Y:S01]  /*e760*/  @!P2 IMAD.IADD R18, R18, 0x1, -R3 ;  /* 0x000000011212a824 */ /* 0x000fe200078e0a03 */
[C---:B------:R-:W-:Y:S01]  /*e770*/  ISETP.GT.U32.AND P3, PT, R3.reuse, R5, PT ;  /* 0x000000050300720c */ /* 0x040fe20003f64070 */
[C---:B------:R-:W-:Y:S01]  /*e780*/  VIADD R9, R2.reuse, 0x133 ;  /* 0x0000013302097836 */ /* 0x040fe20000000000 */
[----:B------:R-:W-:Y:S01]  /*e790*/  ISETP.GT.U32.AND P2, PT, R3, R13, PT ;  /* 0x0000000d0300720c */ /* 0x000fe20003f44070 */
[----:B------:R-:W-:Y:S02]  /*e7a0*/  IMAD.MOV.U32 R20, RZ, RZ, R15 ;  /* 0x000000ffff147224 */ /* 0x000fe400078e000f */
[----:B------:R-:W-:Y:S01]  /*e7b0*/  VIADD R4, R2, 0x132 ;  /* 0x0000013202047836 */ /* 0x000fe20000000000 */
[----:B------:R-:W-:Y:S01]  /*e7c0*/  IABS R12, R9 ;  /* 0x00000009000c7213 */ /* 0x000fe20000000000 */
[----:B------:R-:W-:-:S02]  /*e7d0*/  @!P4 IMAD.MOV R20, RZ, RZ, -R20 ;  /* 0x000000ffff14c224 */ /* 0x000fc400078e0a14 */
[----:B-1----:R-:W-:Y:S01]  /*e7e0*/  IMAD.MOV.U32 R6, RZ, RZ, R18 ;  /* 0x000000ffff067224 */ /* 0x002fe200078e0012 */
[----:B------:R-:W-:Y:S01]  /*e7f0*/  IABS R10, R4 ;  /* 0x00000004000a7213 */ /* 0x000fe20000000000 */
[----:B------:R-:W-:Y:S01]  /*e800*/  IMAD.HI.U32 R15, R251, R12, RZ ;  /* 0x0000000cfb0f7227 */ /* 0x000fe200078e00ff */
[----:B------:R-:W-:Y:S03]  /*e810*/  STL [R1+0x490], R20 ;  /* 0x0004901401007387 */ /* 0x000fe60000100800 */
[--C-:B------:R-:W-:Y:S02]  /*e820*/  @!P3 IMAD.IADD R5, R5, 0x1, -R3.reuse ;  /* 0x000000010505b824 */ /* 0x100fe400078e0a03 */
[----:B------:R-:W-:Y:S01]  /*e830*/  @!P2 IMAD.IADD R13, R13, 0x1, -R3 ;  /* 0x000000010d0da824 */ /* 0x000fe200078e0a03 */
[----:B------:R-:W-:Y:S01]  /*e840*/  ISETP.GE.AND P2, PT, R8, RZ, PT ;  /* 0x000000ff0800720c */ /* 0x000fe20003f46270 */
[----:B------:R-:W-:Y:S01]  /*e850*/  IMAD.HI.U32 R19, R251, R14, RZ ;  /* 0x0000000efb137227 */ /* 0x000fe200078e00ff */
[----:B------:R-:W-:-:S02]  /*e860*/  ISETP.GT.U32.AND P4, PT, R3, R5, PT ;  /* 0x000000050300720c */ /* 0x000fc40003f84070 */
[----:B------:R-:W-:Y:S01]  /*e870*/  ISETP.GT.U32.AND P3, PT, R3, R13, PT ;  /* 0x0000000d0300720c */ /* 0x000fe20003f64070 */
[----:B------:R-:W-:Y:S02]  /*e880*/  IMAD.MOV R15, RZ, RZ, -R15 ;  /* 0x000000ffff0f7224 */ /* 0x000fe400078e0a0f */
[----:B------:R-:W-:Y:S02]  /*e890*/  @!P0 IMAD.MOV R6, RZ, RZ, -R6 ;  /* 0x000000ffff068224 */ /* 0x000fe400078e0a06 */
[----:B------:R-:W-:-:S03]  /*e8a0*/  IMAD.HI.U32 R7, R251, R10, RZ ;  /* 0x0000000afb077227 */ /* 0x000fc600078e00ff */
[----:B------:R1:W-:Y:S01]  /*e8b0*/  STL [R1+0x494], R6 ;  /* 0x0004940601007387 */ /* 0x0003e20000100800 */
[----:B------:R-:W-:Y:S02]  /*e8c0*/  IMAD.MOV R19, RZ, RZ, -R19 ;  /* 0x000000ffff137224 */ /* 0x000fe400078e0a13 */
[----:B------:R-:W-:Y:S01]  /*e8d0*/  @!P5 IMAD.MOV R17, RZ, RZ, -R17 ;  /* 0x000000ffff11d224 */ /* 0x000fe200078e0a11 */
[----:B------:R-:W-:Y:S01]  /*e8e0*/  ISETP.GE.AND P5, PT, R11, RZ, PT ;  /* 0x000000ff0b00720c */ /* 0x000fe20003fa6270 */
[C---:B------:R-:W-:Y:S02]  /*e8f0*/  IMAD R11, R3.reuse, R15, R12 ;  /* 0x0000000f030b7224 */ /* 0x040fe400078e020c */
[----:B------:R-:W-:Y:S01]  /*e900*/  IMAD.MOV R7, RZ, RZ, -R7 ;  /* 0x000000ffff077224 */ /* 0x000fe200078e0a07 */
[----:B------:R-:W-:Y:S01]  /*e910*/  STL [R1+0x4d4], R17 ;  /* 0x0004d41101007387 */ /* 0x000fe20000100800 */
[----:B------:R-:W-:Y:S02]  /*e920*/  IMAD R14, R3, R19, R14 ;  /* 0x00000013030e7224 */ /* 0x000fe400078e020e */
[----:B-1----:R-:W-:-:S02]  /*e930*/  IMAD.MOV.U32 R6, RZ, RZ, R16 ;  /* 0x000000ffff067224 */ /* 0x002fc400078e0010 */
[--C-:B------:R-:W-:Y:S01]  /*e940*/  @!P4 IMAD.IADD R5, R5, 0x1, -R3.reuse ;  /* 0x000000010505c824 */ /* 0x100fe200078e0a03 */
[C---:B------:R-:W-:Y:S01]  /*e950*/  ISETP.GT.U32.AND P4, PT, R3.reuse, R11, PT ;  /* 0x0000000b0300720c */ /* 0x040fe20003f84070 */
[C---:B------:R-:W-:Y:S01]  /*e960*/  IMAD R10, R3.reuse, R7, R10 ;  /* 0x00000007030a7224 */ /* 0x040fe200078e020a */
[----:B------:R-:W-:Y:S01]  /*e970*/  ISETP.GT.U32.AND P0, PT, R3, R14, PT ;  /* 0x0000000e0300720c */ /* 0x000fe20003f04070 */
[----:B------:R-:W-:Y:S01]  /*e980*/  @!P3 IMAD.IADD R13, R13, 0x1, -R3 ;  /* 0x000000010d0db824 */ /* 0x000fe200078e0a03 */
[----:B------:R-:W-:Y:S01]  /*e990*/  @!P6 IADD3 R6, -R6, RZ, RZ ;  /* 0x000000ff0606e210 */ /* 0x000fe20007ffe1ff */
[C---:B------:R-:W-:Y:S01]  /*e9a0*/  VIADD R8, R2.reuse, 0x134 ;  /* 0x0000013402087836 */ /* 0x040fe20000000000 */
[----:B------:R-:W-:Y:S01]  /*e9b0*/  ISETP.GT.U32.AND P6, PT, R3, R10, PT ;  /* 0x0000000a0300720c */ /* 0x000fe20003fc4070 */
[----:B------:R-:W-:Y:S01]  /*e9c0*/  VIADD R19, R2, 0x149 ;  /* 0x0000014902137836 */ /* 0x000fe20000000000 */
[----:B------:R-:W-:Y:S01]  /*e9d0*/  ISETP.GE.AND P3, PT, R4, RZ, PT ;  /* 0x000000ff0400720c */ /* 0x000fe20003f66270 */
[----:B------:R1:W-:Y:S01]  /*e9e0*/  STL [R1+0x5bc], R6 ;  /* 0x0005bc0601007387 */ /* 0x0003e20000100800 */
[----:B------:R-:W-:Y:S01]  /*e9f0*/  VIADD R4, R2, 0x135 ;  /* 0x0000013502047836 */ /* 0x000fe20000000000 */
[----:B------:R-:W-:-:S02]  /*ea00*/  IABS R7, R8 ;  /* 0x0000000800077213 */ /* 0x000fc40000000000 */
[--C-:B------:R-:W-:Y:S01]  /*ea10*/  @!P4 IMAD.IADD R11, R11, 0x1, -R3.reuse ;  /* 0x000000010b0bc824 */ /* 0x100fe200078e0a03 */
[----:B------:R-:W-:Y:S01]  /*ea20*/  IABS R20, R19 ;  /* 0x0000001300147213 */ /* 0x000fe20000000000 */
[----:B------:R-:W-:Y:S01]  /*ea30*/  @!P0 IMAD.IADD R14, R14, 0x1, -R3 ;  /* 0x000000010e0e8824 */ /* 0x000fe200078e0a03 */
[----:B------:R-:W-:Y:S01]  /*ea40*/  ISETP.GE.AND P0, PT, R9, RZ, PT ;  /* 0x000000ff0900720c */ /* 0x000fe20003f06270 */
[----:B------:R-:W-:Y:S01]  /*ea50*/  IMAD.HI.U32 R12, R251, R7, RZ ;  /* 0x00000007fb0c7227 */ /* 0x000fe200078e00ff */
[----:B------:R-:W-:-:S03]  /*ea60*/  ISETP.GT.U32.AND P4, PT, R3, R11, PT ;  /* 0x0000000b0300720c */ /* 0x000fc60003f84070 */
[----:B-1----:R-:W-:Y:S01]  /*ea70*/  IMAD.MOV.U32 R6, RZ, RZ, R13 ;  /* 0x000000ffff067224 */ /* 0x002fe200078e000d */
[----:B------:R-:W-:Y:S01]  /*ea80*/  IABS R13, R4 ;  /* 0x00000004000d7213 */ /* 0x000fe20000000000 */
[----:B------:R-:W-:Y:S01]  /*ea90*/  @!P6 IMAD.IADD R10, R10, 0x1, -R3 ;  /* 0x000000010a0ae824 */ /* 0x000fe200078e0a03 */
[C---:B------:R-:W-:Y:S01]  /*eaa0*/  ISETP.GT.U32.AND P6, PT, R3.reuse, R14, PT ;  /* 0x0000000e0300720c */ /* 0x040fe20003fc4070 */
[----:B------:R-:W-:Y:S02]  /*eab0*/  @!P1 IMAD.MOV R6, RZ, RZ, -R6 ;  /* 0x000000ffff069224 */ /* 0x000fe400078e0a06 */
[----:B------:R-:W-:Y:S01]  /*eac0*/  IMAD.MOV R12, RZ, RZ, -R12 ;  /* 0x000000ffff0c7224 */ /* 0x000fe200078e0a0c */
[C---:B------:R-:W-:Y:S01]  /*ead0*/  ISETP.GT.U32.AND P1, PT, R3.reuse, R10, PT ;  /* 0x0000000a0300720c */ /* 0x040fe20003f24070 */
[----:B------:R-:W-:Y:S01]  /*eae0*/  VIADD R9, R2, 0x136 ;  /* 0x0000013602097836 */ /* 0x000fe20000000000 */
[----:B------:R1:W-:Y:S01]  /*eaf0*/  STL [R1+0x5c8], R6 ;  /* 0x0005c80601007387 */ /* 0x0003e20000100800 */
[----:B------:R-:W-:-:S02]  /*eb00*/  IMAD R7, R3, R12, R7 ;  /* 0x0000000c03077224 */ /* 0x000fc400078e0207 */
[----:B------:R-:W-:Y:S01]  /*eb10*/  @!P4 IMAD.IADD R11, R11, 0x1, -R3 ;  /* 0x000000010b0bc824 */ /* 0x000fe200078e0a03 */
[----:B------:R-:W-:Y:S01]  /*eb20*/  IABS R12, R9 ;  /* 0x00000009000c7213 */ /* 0x000fe20000000000 */
[----:B------:R-:W-:-:S04]  /*eb30*/  IMAD.HI.U32 R23, R251, R20, RZ ;  /* 0x00000014fb177227 */ /* 0x000fc800078e00ff */
[----:B------:R-:W-:Y:S01]  /*eb40*/  @!P6 IMAD.IADD R14, R14, 0x1, -R3 ;  /* 0x000000010e0ee824 */ /* 0x000fe200078e0a03 */
[----:B------:R-:W-:Y:S01]  /*eb50*/  ISETP.GT.U32.AND P6, PT, R3, R7, PT ;  /* 0x000000070300720c */ /* 0x000fe20003fc4070 */
[----:B-1----:R-:W-:Y:S01]  /*eb60*/  IMAD.MOV.U32 R6, RZ, RZ, R5 ;  /* 0x000000ffff067224 */ /* 0x002fe200078e0005 */
[----:B------:R-:W-:Y:S01]  /*eb70*/  @!P1 IADD3 R10, R10, -R3, RZ ;  /* 0x800000030a0a9210 */ /* 0x000fe20007ffe0ff */
[----:B------:R-:W-:Y:S01]  /*eb80*/  IMAD.HI.U32 R5, R251, R13, RZ ;  /* 0x0000000dfb057227 */ /* 0x000fe200078e00ff */
[----:B------:R-:W-:-:S03]  /*eb90*/  ISETP.GE.AND P1, PT, R4, RZ, PT ;  /* 0x000000ff0400720c */ /* 0x000fc60003f26270 */
[----:B------:R-:W-:Y:S02]  /*eba0*/  IMAD.MOV R5, RZ, RZ, -R5 ;  /* 0x000000ffff057224 */ /* 0x000fe400078e0a05 */
[----:B------:R-:W-:Y:S01]  /*ebb0*/  @!P2 IMAD.MOV R6, RZ, RZ, -R6 ;  /* 0x000000ffff06a224 */ /* 0x000fe200078e0a06 */
[----:B------:R-:W-:Y:S01]  /*ebc0*/  ISETP.GE.AND P2, PT, R8, RZ, PT ;  /* 0x000000ff0800720c */ /* 0x000fe20003f46270 */
[----:B------:R-:W-:Y:S02]  /*ebd0*/  IMAD R13, R3, R5, R13 ;  /* 0x00000005030d7224 */ /* 0x000fe400078e020d */
[----:B------:R-:W-:Y:S01]  /*ebe0*/  IMAD.HI.U32 R16, R251, R12, RZ ;  /* 0x0000000cfb107227 */ /* 0x000fe200078e00ff */
[----:B------:R1:W-:Y:S02]  /*ebf0*/  STL [R1+0x5d8], R6 ;  /* 0x0005d80601007387 */ /* 0x0003e40000100800 */
[----:B------:R-:W-:Y:S01]  /*ec00*/  ISETP.GT.U32.AND P4, PT, R3, R13, PT ;  /* 0x0000000d0300720c */ /* 0x000fe20003f84070 */
[----:B------:R-:W-:-:S02]  /*ec10*/  VIADD R4, R2, 0x137 ;  /* 0x0000013702047836 */ /* 0x000fc40000000000 */
[----:B------:R-:W-:Y:S02]  /*ec20*/  IMAD.MOV R16, RZ, RZ, -R16 ;  /* 0x000000ffff107224 */ /* 0x000fe400078e0a10 */
[--C-:B------:R-:W-:Y:S01]  /*ec30*/  @!P6 IMAD.IADD R7, R7, 0x1, -R3.reuse ;  /* 0x000000010707e824 */ /* 0x100fe200078e0a03 */
[----:B------:R-:W-:Y:S01]  /*ec40*/  IABS R8, R4 ;  /* 0x0000000400087213 */ /* 0x000fe20000000000 */
[----:B------:R-:W-:Y:S01]  /*ec50*/  IMAD R12, R3, R16, R12 ;  /* 0x00000010030c7224 */ /* 0x000fe200078e020c */
[----:B------:R-:W-:Y:S01]  /*ec60*/  ISETP.GE.AND P6, PT, R9, RZ, PT ;  /* 0x000000ff0900720c */ /* 0x000fe20003fc6270 */
[----:B-1----:R-:W-:Y:S02]  /*ec70*/  IMAD.MOV.U32 R6, RZ, RZ, R14 ;  /* 0x000000ffff067224 */ /* 0x002fe400078e000e */
[----:B------:R-:W-:Y:S02]  /*ec80*/  IMAD.MOV.U32 R14, RZ, RZ, R10 ;  /* 0x000000ffff0e7224 */ /* 0x000fe400078e000a */
[----:B------:R-:W-:Y:S01]  /*ec90*/  @!P5 IMAD.MOV R6, RZ, RZ, -R6 ;  /* 0x000000ffff06d224 */ /* 0x000fe200078e0a06 */
[----:B------:R-:W-:Y:S01]  /*eca0*/  ISETP.GT.U32.AND P5, PT, R3, R7, PT ;  /* 0x000000070300720c */ /* 0x000fe20003fa4070 */
[----:B------:R-:W-:-:S02]  /*ecb0*/  @!P4 IMAD.IADD R13, R13, 0x1, -R3 ;  /* 0x000000010d0dc824 */ /* 0x000fc400078e0a03 */
[----:B------:R-:W-:Y:S01]  /*ecc0*/  VIADD R5, R2, 0x138 ;  /* 0x0000013802057836 */ /* 0x000fe20000000000 */
[----:B------:R1:W-:Y:S01]  /*ecd0*/  STL [R1+0x5cc], R6 ;  /* 0x0005cc0601007387 */ /* 0x0003e20000100800 */
[----:B------:R-:W-:Y:S01]  /*ece0*/  IMAD.HI.U32 R9, R251, R8, RZ ;  /* 0x00000008fb097227 */ /* 0x000fe200078e00ff */
[C---:B------:R-:W-:Y:S02]  /*ecf0*/  ISETP.GT.U32.AND P4, PT, R3.reuse, R13, PT ;  /* 0x0000000d0300720c */ /* 0x040fe40003f84070 */
[----:B------:R-:W-:Y:S01]  /*ed00*/  IABS R15, R5 ;  /* 0x00000005000f7213 */ /* 0x000fe20000000000 */
[----:B------:R-:W-:Y:S01]  /*ed10*/  @!P3 IMAD.MOV R14, RZ, RZ, -R14 ;  /* 0x000000ffff0eb224 */ /* 0x000fe200078e0a0e */
[----:B------:R-:W-:Y:S01]  /*ed20*/  ISETP.GT.U32.AND P3, PT, R3, R12, PT ;  /* 0x0000000c0300720c */ /* 0x000fe20003f64070 */
[----:B------:R-:W-:Y:S02]  /*ed30*/  IMAD.MOV R23, RZ, RZ, -R23 ;  /* 0x000000ffff177224 */ /* 0x000fe400078e0a17 */
[----:B------:R-:W-:Y:S01]  /*ed40*/  IMAD.HI.U32 R10, R251, R15, RZ ;  /* 0x0000000ffb0a7227 */ /* 0x000fe200078e00ff */
[----:B------:R-:W-:Y:S01]  /*ed50*/  @!P5 IADD3 R7, R7, -R3, RZ ;  /* 0x800000030707d210 */ /* 0x000fe20007ffe0ff */
[----:B------:R2:W-:Y:S01]  /*ed60*/  STL [R1+0x598], R14 ;  /* 0x0005980e01007387 */ /* 0x0005e20000100800 */
[----:B------:R-:W-:Y:S01]  /*ed70*/  ISETP.GE.AND P5, PT, R5, RZ, PT ;  /* 0x000000ff0500720c */ /* 0x000fe20003fa6270 */
[----:B-1----:R-:W-:-:S02]  /*ed80*/  IMAD.MOV.U32 R6, RZ, RZ, R11 ;  /* 0x000000ffff067224 */ /* 0x002fc400078e000b */
[----:B------:R-:W-:Y:S02]  /*ed90*/  @!P4 IMAD.IADD R13, R13, 0x1, -R3 ;  /* 0x000000010d0dc824 */ /* 0x000fe400078e0a03 */
[----:B------:R-:W-:Y:S01]  /*eda0*/  @!P0 IMAD.MOV R6, RZ, RZ, -R6 ;  /* 0x000000ffff068224 */ /* 0x000fe200078e0a06 */
[----:B------:R-:W-:Y:S01]  /*edb0*/  ISETP.GE.AND P0, PT, R4, RZ, PT ;  /* 0x000000ff0400720c */ /* 0x000fe20003f06270 */
[----:B------:R-:W-:Y:S02]  /*edc0*/  IMAD.MOV R4, RZ, RZ, -R9 ;  /* 0x000000ffff047224 */ /* 0x000fe400078e0a09 */
[----:B------:R-:W-:Y:S01]  /*edd0*/  IMAD.MOV R10, RZ, RZ, -R10 ;  /* 0x000000ffff0a7224 */ /* 0x000fe200078e0a0a */
[----:B------:R1:W-:Y:S01]  /*ede0*/  STL [R1+0x59c], R6 ;  /* 0x00059c0601007387 */ /* 0x0003e20000100800 */
[----:B------:R-:W-:Y:S02]  /*edf0*/  IMAD R8, R3, R4, R8 ;  /* 0x0000000403087224 */ /* 0x000fe400078e0208 */
[----:B------:R-:W-:-:S02]  /*ee00*/  @!P3 IMAD.IADD R12, R12, 0x1, -R3 ;  /* 0x000000010c0cb824 */ /* 0x000fc400078e0a03 */
[C---:B------:R-:W-:Y:S01]  /*ee10*/  IMAD R15, R3.reuse, R10, R15 ;  /* 0x0000000a030f7224 */ /* 0x040fe200078e020f */
[C---:B------:R-:W-:Y:S01]  /*ee20*/  ISETP.GT.U32.AND P4, PT, R3.reuse, R8, PT ;  /* 0x000000080300720c */ /* 0x040fe20003f84070 */
[----:B--2---:R-:W-:Y:S01]  /*ee30*/  IMAD.MOV.U32 R14, RZ, RZ, R7 ;  /* 0x000000ffff0e7224 */ /* 0x004fe200078e0007 */
[C---:B------:R-:W-:Y:S01]  /*ee40*/  ISETP.GT.U32.AND P3, PT, R3.reuse, R12, PT ;  /* 0x0000000c0300720c */ /* 0x040fe20003f64070 */
[C---:B------:R-:W-:Y:S02]  /*ee50*/  VIADD R10, R2.reuse, 0x13a ;  /* 0x0000013a020a7836 */ /* 0x040fe40000000000 */
[----:B------:R-:W-:Y:S01]  /*ee60*/  @!P2 IMAD.MOV R14, RZ, RZ, -R14 ;  /* 0x000000ffff0ea224 */ /* 0x000fe200078e0a0e */
[----:B------:R-:W-:Y:S01]  /*ee70*/  ISETP.GT.U32.AND P2, PT, R3, R15, PT ;  /* 0x0000000f0300720c */ /* 0x000fe20003f44070 */
[----:B-1----:R-:W-:Y:S01]  /*ee80*/  IMAD.MOV.U32 R6, RZ, RZ, R13 ;  /* 0x000000ffff067224 */ /* 0x002fe200078e000d */
[----:B------:R-:W-:Y:S01]  /*ee90*/  IABS R11, R10 ;  /* 0x0000000a000b7213 */ /* 0x000fe20000000000 */
[----:B------:R-:W-:Y:S01]  /*eea0*/  VIADD R9, R2, 0x139 ;  /* 0x0000013902097836 */ /* 0x000fe20000000000 */
[----:B------:R-:W-:Y:S01]  /*eeb0*/  STL [R1+0x5b8], R14 ;  /* 0x0005b80e01007387 */ /* 0x000fe20000100800 */
[----:B------:R-:W-:-:S02]  /*eec0*/  @!P1 IMAD.MOV R6, RZ, RZ, -R6 ;  /* 0x000000ffff069224 */ /* 0x000fc400078e0a06 */
[--C-:B------:R-:W-:Y:S01]  /*eed0*/  @!P4 IMAD.IADD R8, R8, 0x1, -R3.reuse ;  /* 0x000000010808c824 */ /* 0x100fe200078e0a03 */
[----:B------:R-:W-:Y:S01]  /*eee0*/  IABS R4, R9 ;  /* 0x0000000900047213 */ /* 0x000fe20000000000 */
[--C-:B------:R-:W-:Y:S01]  /*eef0*/  @!P3 IMAD.IADD R12, R12, 0x1, -R3.reuse ;  /* 0x000000010c0cb824 */ /* 0x100fe200078e0a03 */
[----:B------:R-:W-:Y:S01]  /*ef00*/  ISETP.GE.AND P1, PT, R9, RZ, PT ;  /* 0x000000ff0900720c */ /* 0x000fe20003f26270 */
[----:B------:R1:W-:Y:S01]  /*ef10*/  STL [R1+0x5ac], R6 ;  /* 0x0005ac0601007387 */ /* 0x0003e20000100800 */
[----:B------:R-:W-:Y:S01]  /*ef20*/  ISETP.GT.U32.AND P4, PT, R3, R8, PT ;  /* 0x000000080300720c */ /* 0x000fe20003f84070 */
[----:B------:R-:W-:Y:S01]  /*ef30*/  @!P2 IMAD.IADD R15, R15, 0x1, -R3 ;  /* 0x000000010f0fa824 */ /* 0x000fe200078e0a03 */
[----:B------:R-:W-:Y:S01]  /*ef40*/  ISETP.GE.AND P3, PT, R10, RZ, PT ;  /* 0x000000ff0a00720c */ /* 0x000fe20003f66270 */
[----:B------:R-:W-:Y:S02]  /*ef50*/  IMAD.MOV.U32 R9, RZ, RZ, R11 ;  /* 0x000000ffff097224 */ /* 0x000fe400078e000b */
[----:B------:R-:W-:Y:S01]  /*ef60*/  IMAD.HI.U32 R13, R251, R4, RZ ;  /* 0x00000004fb0d7227 */ /* 0x000fe200078e00ff */
[----:B------:R-:W-:-:S02]  /*ef70*/  ISETP.GT.U32.AND P2, PT, R3, R15, PT ;  /* 0x0000000f0300720c */ /* 0x000fc40003f44070 */
[----:B-1----:R-:W-:Y:S01]  /*ef80*/  MOV R6, R12 ;  /* 0x0000000c00067202 */ /* 0x002fe20000000f00 */
[----:B------:R-:W-:Y:S02]  /*ef90*/  VIADD R5, R2, 0x13b ;  /* 0x0000013b02057836 */ /* 0x000fe40000000000 */
[----:B------:R-:W-:-:S03]  /*efa0*/  IMAD.HI.U32 R10, R251, R9, RZ ;  /* 0x00000009fb0a7227 */ /* 0x000fc600078e00ff */
[----:B------:R-:W-:Y:S01]  /*efb0*/  IABS R7, R5 ;  /* 0x0000000500077213 */ /* 0x000fe20000000000 */
[----:B------:R-:W-:Y:S01]  /*efc0*/  @!P6 IMAD.MOV R6, RZ, RZ, -R6 ;  /* 0x000000ffff06e224 */ /* 0x000fe200078e0a06 */
[----:B------:R-:W-:Y:S01]  /*efd0*/  ISETP.GE.AND P6, PT, R5, RZ, PT ;  /* 0x000000ff0500720c */ /* 0x000fe20003fc6270 */
[----:B------:R-:W-:Y:S02]  /*efe0*/  IMAD.MOV R13, RZ, RZ, -R13 ;  /* 0x000000ffff0d7224 */ /* 0x000fe400078e0a0d */
[----:B------:R-:W-:Y:S01]  /*eff0*/  @!P4 IMAD.IADD R8, R8, 0x1, -R3 ;  /* 0x000000010808c824 */ /* 0x000fe200078e0a03 */
[----:B------:R1:W-:Y:S01]  /*f000*/  STL [R1+0x5a4], R6 ;  /* 0x0005a40601007387 */ /* 0x0003e20000100800 */
[----:B------:R-:W-:Y:S02]  /*f010*/  IMAD.MOV R10, RZ, RZ, -R10 ;  /* 0x000000ffff0a7224 */ /* 0x000fe400078e0a0a */
[C---:B------:R-:W-:Y:S02]  /*f020*/  IMAD R4, R3.reuse, R13, R4 ;  /* 0x0000000d03047224 */ /* 0x040fe400078e0204 */
[----:B------:R-:W-:-:S02]  /*f030*/  IMAD R5, R3, R10, R9 ;  /* 0x0000000a03057224 */ /* 0x000fc400078e0209 */
[----:B------:R-:W-:Y:S01]  /*f040*/  IMAD.HI.U32 R11, R251, R7, RZ ;  /* 0x00000007fb0b7227 */ /* 0x000fe200078e00ff */
[----:B------:R-:W-:-:S03]  /*f050*/  ISETP.GT.U32.AND P4, PT, R3, R4, PT ;  /* 0x000000040300720c */ /* 0x000fc60003f84070 */
[----:B-1----:R-:W-:Y:S02]  /*f060*/  IMAD.MOV.U32 R6, RZ, RZ, R8 ;  /* 0x000000ffff067224 */ /* 0x002fe400078e0008 */
[----:B------:R-:W-:Y:S02]  /*f070*/  @!P2 IMAD.IADD R15, R15, 0x1, -R3 ;  /* 0x000000010f0fa824 */ /* 0x000fe400078e0a03 */
[----:B------:R-:W-:Y:S01]  /*f080*/  @!P0 IMAD.MOV R6, RZ, RZ, -R6 ;  /* 0x000000ffff068224 */ /* 0x000fe200078e0a06 */
[C---:B------:R-:W-:Y:S01]  /*f090*/  ISETP.GT.U32.AND P0, PT, R3.reuse, R5, PT ;  /* 0x000000050300720c */ /* 0x040fe20003f04070 */
[----:B------:R-:W-:Y:S02]  /*f0a0*/  IMAD.MOV R11, RZ, RZ, -R11 ;  /* 0x000000ffff0b7224 */ /* 0x000fe400078e0a0b */
[----:B------:R-:W-:Y:S01]  /*f0b0*/  VIADD R10, R2, 0x13f ;  /* 0x0000013f020a7836 */ /* 0x000fe20000000000 */
[----:B------:R1:W-:Y:S01]  /*f0c0*/  STL [R1+0x5a8], R6 ;  /* 0x0005a80601007387 */ /* 0x0003e20000100800 */
[----:B------:R-:W-:-:S02]  /*f0d0*/  IMAD R7, R3, R11, R7 ;  /* 0x0000000b03077224 */ /* 0x000fc400078e0207 */
[--C-:B------:R-:W-:Y:S01]  /*f0e0*/  @!P4 IMAD.IADD R4, R4, 0x1, -R3.reuse ;  /* 0x000000010404c824 */ /* 0x100fe200078e0a03 */
[----:B------:R-:W-:Y:S01]  /*f0f0*/  IABS R14, R10 ;  /* 0x0000000a000e7213 */ /* 0x000fe20000000000 */
[C---:B------:R-:W-:Y:S02]  /*f100*/  VIADD R11, R2.reuse, 0x13c ;  /* 0x0000013c020b7836 */ /* 0x040fe40000000000 */
[C---:B------:R-:W-:Y:S01]  /*f110*/  VIADD R8, R2.reuse, 0x13d ;  /* 0x0000013d02087836 */ /* 0x040fe20000000000 */
[----:B------:R-:W-:Y:S01]  /*f120*/  ISETP.GT.U32.AND P4, PT, R3, R4, PT ;  /* 0x000000040300720c */ /* 0x000fe20003f84070 */
[----:B------:R-:W-:Y:S01]  /*f130*/  @!P0 IMAD.IADD R5, R5, 0x1, -R3 ;  /* 0x0000000105058824 */ /* 0x000fe200078e0a03 */
[----:B------:R-:W-:Y:S01]  /*f140*/  ISETP.GE.AND P2, PT, R11, RZ, PT ;  /* 0x000000ff0b00720c */ /* 0x000fe20003f46270 */
[----:B-1----:R-:W-:Y:S01]  /*f150*/  IMAD.MOV.U32 R6, RZ, RZ, R15 ;  /* 0x000000ffff067224 */ /* 0x002fe200078e000f */
[----:B------:R-:W-:Y:S01]  /*f160*/  IABS R11, R11 ;  /* 0x0000000b000b7213 */ /* 0x000fe20000000000 */
[----:B------:R-:W-:Y:S01]  /*f170*/  VIADD R9, R2, 0x13e ;  /* 0x0000013e02097836 */ /* 0x000fe20000000000 */
[C---:B------:R-:W-:Y:S01]  /*f180*/  ISETP.GT.U32.AND P0, PT, R3.reuse, R5, PT ;  /* 0x000000050300720c */ /* 0x040fe20003f04070 */
[----:B------:R-:W-:Y:S01]  /*f190*/  IMAD R20, R3, R23, R20 ;  /* 0x0000001703147224 */ /* 0x000fe200078e0214 */
[----:B------:R-:W-:Y:S01]  /*f1a0*/  @!P5 IADD3 R6, -R6, RZ, RZ ;  /* 0x000000ff0606d210 */ /* 0x000fe20007ffe1ff */
[----:B------:R-:W-:Y:S01]  /*f1b0*/  IMAD.HI.U32 R15, R251, R11, RZ ;  /* 0x0000000bfb0f7227 */ /* 0x000fe200078e00ff */
[----:B------:R-:W-:-:S02]  /*f1c0*/  ISETP.GT.U32.AND P5, PT, R3, R7, PT ;  /* 0x000000070300720c */ /* 0x000fc40003fa4070 */
[----:B------:R-:W-:Y:S01]  /*f1d0*/  IABS R12, R8 ;  /* 0x00000008000c7213 */ /* 0x000fe20000000000 */
[----:B------:R-:W-:Y:S01]  /*f1e0*/  @!P4 IMAD.IADD R4, R4, 0x1, -R3 ;  /* 0x000000010404c824 */ /* 0x000fe200078e0a03 */
[----:B------:R1:W-:Y:S01]  /*f1f0*/  STL [R1+0x5a0], R6 ;  /* 0x0005a00601007387 */ /* 0x0003e20000100800 */
[----:B------:R-:W-:Y:S01]  /*f200*/  IMAD.MOV R15, RZ, RZ, -R15 ;  /* 0x000000ffff0f7224 */ /* 0x000fe200078e0a0f */
[----:B------:R-:W-:Y:S01]  /*f210*/  ISETP.GE.AND P4, PT, R8, RZ, PT ;  /* 0x000000ff0800720c */ /* 0x000fe20003f86270 */
[----:B------:R-:W-:Y:S01]  /*f220*/  IMAD.MOV.U32 R18, RZ, RZ, R4 ;  /* 0x000000ffff127224 */ /* 0x000fe200078e0004 */
[----:B------:R-:W-:Y:S01]  /*f230*/  IABS R13, R9 ;  /* 0x00000009000d7213 */ /* 0x000fe20000000000 */
[----:B------:R-:W-:Y:S02]  /*f240*/  @!P0 IMAD.IADD R5, R5, 0x1, -R3 ;  /* 0x0000000105058824 */ /* 0x000fe400078e0a03 */
[----:B------:R-:W-:Y:S02]  /*f250*/  IMAD R11, R3, R15, R11 ;  /* 0x0000000f030b7224 */ /* 0x000fe400078e020b */
[----:B------:R-:W-:-:S02]  /*f260*/  @!P5 IMAD.IADD R7, R7, 0x1, -R3 ;  /* 0x000000010707d824 */ /* 0x000fc400078e0a03 */
[----:B-1----:R-:W-:Y:S01]  /*f270*/  IMAD.MOV.U32 R6, RZ, RZ, R5 ;  /* 0x000000ffff067224 */ /* 0x002fe200078e0005 */
[----:B------:R-:W-:Y:S01]  /*f280*/  ISETP.GT.U32.AND P0, PT, R3, R11, PT ;  /* 0x0000000b0300720c */ /* 0x000fe20003f04070 */
[----:B------:R-:W-:Y:S01]  /*f290*/  IMAD.HI.U32 R8, R251, R14, RZ ;  /* 0x0000000efb087227 */ /* 0x000fe200078e00ff */
[----:B------:R-:W-:-:S03]  /*f2a0*/  ISETP.GT.U32.AND P5, PT, R3, R7, PT ;  /* 0x000000070300720c */ /* 0x000fc60003fa4070 */
[----:B------:R-:W-:Y:S02]  /*f2b0*/  @!P1 IMAD.MOV R18, RZ, RZ, -R18 ;  /* 0x000000ffff129224 */ /* 0x000fe400078e0a12 */
[----:B------:R-:W-:Y:S01]  /*f2c0*/  @!P3 IMAD.MOV R6, RZ, RZ, -R6 ;  /* 0x000000ffff06b224 */ /* 0x000fe200078e0a06 */
[----:B------:R-:W-:Y:S01]  /*f2d0*/  ISETP.GE.AND P3, PT, R9, RZ, PT ;  /* 0x000000ff0900720c */ /* 0x000fe20003f66270 */
[----:B------:R-:W-:Y:S01]  /*f2e0*/  IMAD.MOV R8, RZ, RZ, -R8 ;  /* 0x000000ffff087224 */ /* 0x000fe200078e0a08 */
[----:B------:R-:W-:Y:S01]  /*f2f0*/  STL [R1+0x594], R18 ;  /* 0x0005941201007387 */ /* 0x000fe20000100800 */
[----:B------:R-:W-:-:S03]  /*f300*/  IMAD.HI.U32 R16, R251, R12, RZ ;  /* 0x0000000cfb107227 */ /* 0x000fc600078e00ff */
[----:B------:R1:W-:Y:S01]  /*f310*/  STL [R1+0x578], R6 ;  /* 0x0005780601007387 */ /* 0x0003e20000100800 */
[----:B------:R-:W-:Y:S02]  /*f320*/  @!P5 IMAD.IADD R7, R7, 0x1, -R3 ;  /* 0x000000010707d824 */ /* 0x000fe400078e0a03 */
[----:B------:R-:W-:Y:S01]  /*f330*/  IMAD R14, R3, R8, R14 ;  /* 0x00000008030e7224 */ /* 0x000fe200078e020e */
[----:B------:R-:W-:Y:S01]  /*f340*/  IADD3 R8, R2, 0x142, RZ ;  /* 0x0000014202087810 */ /* 0x000fe20007ffe0ff */
[----:B------:R-:W-:Y:S02]  /*f350*/  IMAD.MOV R16, RZ, RZ, -R16 ;  /* 0x000000ffff107224 */ /* 0x000fe400078e0a10 */
[----:B------:R-:W-:-:S04]  /*f360*/  IMAD.HI.U32 R17, R251, R13, RZ ;  /* 0x0000000dfb117227 */ /* 0x000fc800078e00ff */
[----:B-1----:R-:W-:Y:S02]  /*f370*/  IMAD.MOV.U32 R6, RZ, RZ, R7 ;  /* 0x000000ffff067224 */ /* 0x002fe400078e0007 */
[C---:B------:R-:W-:Y:S02]  /*f380*/  IMAD R16, R3.reuse, R16, R12 ;  /* 0x0000001003107224 */ /* 0x040fe400078e020c */
[----:B------:R-:W-:Y:S01]  /*f390*/  @!P6 IMAD.MOV R6, RZ, RZ, -R6 ;  /* 0x000000ffff06e224 */ /* 0x000fe200078e0a06 */
[C---:B------:R-:W-:Y:S01]  /*f3a0*/  ISETP.GT.U32.AND P6, PT, R3.reuse, R14, PT ;  /* 0x0000000e0300720c */ /* 0x040fe20003fc4070 */
[C---:B------:R-:W-:Y:S01]  /*f3b0*/  VIADD R4, R2.reuse, 0x140 ;  /* 0x0000014002047836 */ /* 0x040fe20000000000 */
[----:B------:R-:W-:Y:S01]  /*f3c0*/  ISETP.GT.U32.AND P1, PT, R3, R16, PT ;  /* 0x000000100300720c */ /* 0x000fe20003f24070 */
[----:B------:R-:W-:Y:S01]  /*f3d0*/  IMAD.MOV R17, RZ, RZ, -R17 ;  /* 0x000000ffff117224 */ /* 0x000fe200078e0a11 */
[----:B------:R1:W-:Y:S01]  /*f3e0*/  STL [R1+0x564], R6 ;  /* 0x0005640601007387 */ /* 0x0003e20000100800 */
        /* <DEDUP_REMOVED lines=8> */
[----:B------:R-:W-:Y:S01]  /*f470*/  IABS R7, R5 ;  /* 0x0000000500077213 */ /* 0x000fe20000000000 */
[----:B------:R-:W-:Y:S02]  /*f480*/  @!P6 IMAD.IADD R14, R14, 0x1, -R3 ;  /* 0x000000010e0ee824 */ /* 0x000fe400078e0a03 */
[----:B------:R-:W-:Y:S02]  /*f490*/  IMAD.MOV R9, RZ, RZ, -R9 ;  /* 0x000000ffff097224 */ /* 0x000fe400078e0a09 */
[----:B------:R-:W-:Y:S01]  /*f4a0*/  @!P1 IMAD.IADD R16, R16, 0x1, -R3 ;  /* 0x0000000110109824 */ /* 0x000fe200078e0a03 */
[C---:B------:R-:W-:Y:S01]  /*f4b0*/  ISETP.GT.U32.AND P6, PT, R3.reuse, R14, PT ;  /* 0x0000000e0300720c */ /* 0x040fe20003fc4070 */
[----:B------:R-:W-:Y:S02]  /*f4c0*/  IMAD R12, R3, R9, R12 ;  /* 0x00000009030c7224 */ /* 0x000fe400078e020c */
[----:B------:R-:W-:Y:S01]  /*f4d0*/  IMAD.HI.U32 R9, R251, R7, RZ ;  /* 0x00000007fb097227 */ /* 0x000fe200078e00ff */
[----:B------:R-:W-:-:S03]  /*f4e0*/  ISETP.GT.U32.AND P1, PT, R3, R16, PT ;  /* 0x000000100300720c */ /* 0x000fc60003f24070 */
[----:B------:R-:W-:Y:S01]  /*f4f0*/  @!P0 IMAD.IADD R11, R11, 0x1, -R3 ;  /* 0x000000010b0b8824 */ /* 0x000fe200078e0a03 */
[----:B------:R-:W-:Y:S01]  /*f500*/  ISETP.GE.AND P0, PT, R10, RZ, PT ;  /* 0x000000ff0a00720c */ /* 0x000fe20003f06270 */
[----:B------:R-:W-:Y:S02]  /*f510*/  IMAD.MOV R9, RZ, RZ, -R9 ;  /* 0x000000ffff097224 */ /* 0x000fe400078e0a09 */
[----:B------:R-:W-:Y:S02]  /*f520*/  @!P5 IMAD.IADD R13, R13, 0x1, -R3 ;  /* 0x000000010d0dd824 */ /* 0x000fe400078e0a03 */
[----:B------:R-:W-:Y:S02]  /*f530*/  IMAD.MOV.U32 R15, RZ, RZ, R11 ;  /* 0x000000ffff0f7224 */ /* 0x000fe400078e000b */
[C---:B------:R-:W-:Y:S01]  /*f540*/  IMAD R11, R3.reuse, R9, R7 ;  /* 0x00000009030b7224 */ /* 0x040fe200078e0207 */
[----:B------:R-:W-:Y:S01]  /*f550*/  ISETP.GT.U32.AND P5, PT, R3, R13, PT ;  /* 0x0000000d0300720c */ /* 0x000fe20003fa4070 */
[----:B------:R-:W-:-:S02]  /*f560*/  @!P6 IMAD.IADD R14, R14, 0x1, -R3 ;  /* 0x000000010e0ee824 */ /* 0x000fc400078e0a03 */
[----:B------:R-:W-:Y:S01]  /*f570*/  @!P1 IMAD.IADD R16, R16, 0x1, -R3 ;  /* 0x0000000110109824 */ /* 0x000fe200078e0a03 */
[C---:B------:R-:W-:Y:S01]  /*f580*/  ISETP.GT.U32.AND P6, PT, R3.reuse, R11, PT ;  /* 0x0000000b0300720c */ /* 0x040fe20003fc4070 */
[----:B------:R-:W-:Y:S01]  /*f590*/  @!P2 IMAD.MOV R15, RZ, RZ, -R15 ;  /* 0x000000ffff0fa224 */ /* 0x000fe200078e0a0f */
[----:B------:R-:W-:Y:S01]  /*f5a0*/  ISETP.GT.U32.AND P1, PT, R3, R12, PT ;  /* 0x0000000c0300720c */ /* 0x000fe20003f24070 */
[----:B------:R-:W-:Y:S01]  /*f5b0*/  IMAD.HI.U32 R10, R251, R17, RZ ;  /* 0x00000011fb0a7227 */ /* 0x000fe200078e00ff */
[----:B------:R-:W-:Y:S02]  /*f5c0*/  ISETP.GE.AND P2, PT, R4, RZ, PT ;  /* 0x000000ff0400720c */ /* 0x000fe40003f46270 */
[----:B------:R2:W-:Y:S01]  /*f5d0*/  STL [R1+0x54c], R15 ;  /* 0x00054c0f01007387 */ /* 0x0005e20000100800 */
[----:B------:R-:W-:Y:S01]  /*f5e0*/  VIADD R4, R2, 0x143 ;  /* 0x0000014302047836 */ /* 0x000fe20000000000 */
[----:B------:R-:W-:Y:S01]  /*f5f0*/  IADD3 R10, -R10, RZ, RZ ;  /* 0x000000ff0a0a7210 */ /* 0x000fe20007ffe1ff */
[--C-:B------:R-:W-:Y:S01]  /*f600*/  @!P5 IMAD.IADD R13, R13, 0x1, -R3.reuse ;  /* 0x000000010d0dd824 */ /* 0x100fe200078e0a03 */
[----:B------:R-:W-:Y:S01]  /*f610*/  ISETP.GE.AND P5, PT, R8, RZ, PT ;  /* 0x000000ff0800720c */ /* 0x000fe20003fa6270 */
[----:B-1----:R-:W-:Y:S01]  /*f620*/  IMAD.MOV.U32 R6, RZ, RZ, R16 ;  /* 0x000000ffff067224 */ /* 0x002fe200078e0010 */
[----:B------:R-:W-:Y:S01]  /*f630*/  IABS R8, R4 ;  /* 0x0000000400087213 */ /* 0x000fe20000000000 */
[----:B------:R-:W-:-:S02]  /*f640*/  @!P6 IMAD.IADD R11, R11, 0x1, -R3 ;  /* 0x000000010b0be824 */ /* 0x000fc400078e0a03 */
[----:B------:R-:W-:Y:S01]  /*f650*/  @!P4 IMAD.MOV R6, RZ, RZ, -R6 ;  /* 0x000000ffff06c224 */ /* 0x000fe200078e0a06 */
[----:B------:R-:W-:Y:S01]  /*f660*/  ISETP.GE.AND P4, PT, R5, RZ, PT ;  /* 0x000000ff0500720c */ /* 0x000fe20003f86270 */
[----:B--2---:R-:W-:Y:S01]  /*f670*/  IMAD.MOV.U32 R15, RZ, RZ, R13 ;  /* 0x000000ffff0f7224 */ /* 0x004fe200078e000d */
[C---:B------:R-:W-:Y:S01]  /*f680*/  ISETP.GT.U32.AND P6, PT, R3.reuse, R11, PT ;  /* 0x0000000b0300720c */ /* 0x040fe20003fc4070 */
[----:B------:R-:W-:Y:S01]  /*f690*/  @!P1 IMAD.IADD R12, R12, 0x1, -R3 ;  /* 0x000000010c0c9824 */ /* 0x000fe200078e0a03 */
[----:B------:R1:W-:Y:S01]  /*f6a0*/  STL [R1+0x4e0], R6 ;  /* 0x0004e00601007387 */ /* 0x0003e20000100800 */
[C---:B------:R-:W-:Y:S02]  /*f6b0*/  IMAD R17, R3.reuse, R10, R17 ;  /* 0x0000000a03117224 */ /* 0x040fe400078e0211 */
[----:B------:R-:W-:Y:S01]  /*f6c0*/  @!P3 IMAD.MOV R15, RZ, RZ, -R15 ;  /* 0x000000ffff0fb224 */ /* 0x000fe200078e0a0f */
[----:B------:R-:W-:Y:S01]  /*f6d0*/  ISETP.GT.U32.AND P1, PT, R3, R12, PT ;  /* 0x0000000c0300720c */ /* 0x000fe20003f24070 */
[----:B------:R-:W-:Y:S01]  /*f6e0*/  IMAD.HI.U32 R10, R251, R8, RZ ;  /* 0x00000008fb0a7227 */ /* 0x000fe200078e00ff */
[----:B------:R-:W-:-:S02]  /*f6f0*/  ISETP.GE.AND P3, PT, R4, RZ, PT ;  /* 0x000000ff0400720c */ /* 0x000fc40003f66270 */
[----:B------:R2:W-:Y:S01]  /*f700*/  STL [R1+0x52c], R15 ;  /* 0x00052c0f01007387 */ /* 0x0005e20000100800 */
[----:B------:R-:W-:Y:S02]  /*f710*/  VIADD R5, R2, 0x144 ;  /* 0x0000014402057836 */ /* 0x000fe40000000000 */
[----:B------:R-:W-:Y:S02]  /*f720*/  IMAD.MOV R10, RZ, RZ, -R10 ;  /* 0x000000ffff0a7224 */ /* 0x000fe400078e0a0a */
[----:B-1----:R-:W-:Y:S02]  /*f730*/  IMAD.MOV.U32 R6, RZ, RZ, R14 ;  /* 0x000000ffff067224 */ /* 0x002fe400078e000e */
[----:B------:R-:W-:Y:S02]  /*f740*/  IMAD R8, R3, R10, R8 ;  /* 0x0000000a03087224 */ /* 0x000fe400078e0208 */
[----:B------:R-:W-:Y:S01]  /*f750*/  @!P0 IMAD.MOV R6, RZ, RZ, -R6 ;  /* 0x000000ffff068224 */ /* 0x000fe200078e0a06 */
[----:B--2---:R-:W-:Y:S01]  /*f760*/  IABS R15, R5 ;  /* 0x00000005000f7213 */ /* 0x004fe20000000000 */
[--C-:B------:R-:W-:Y:S01]  /*f770*/  @!P6 IMAD.IADD R11, R11, 0x1, -R3.reuse ;  /* 0x000000010b0be824 */ /* 0x100fe200078e0a03 */
[----:B------:R-:W-:Y:S01]  /*f780*/  ISETP.GE.AND P0, PT, R5, RZ, PT ;  /* 0x000000ff0500720c */ /* 0x000fe20003f06270 */
[----:B------:R-:W-:Y:S01]  /*f790*/  @!P1 IMAD.IADD R12, R12, 0x1, -R3 ;  /* 0x000000010c0c9824 */ /* 0x000fe200078e0a03 */
[----:B------:R-:W-:Y:S01]  /*f7a0*/  ISETP.GT.U32.AND P6, PT, R3, R8, PT ;  /* 0x000000080300720c */ /* 0x000fe20003fc4070 */
[----:B------:R-:W-:Y:S01]  /*f7b0*/  IMAD.HI.U32 R5, R251, R15, RZ ;  /* 0x0000000ffb057227 */ /* 0x000fe200078e00ff */
[----:B------:R-:W-:Y:S01]  /*f7c0*/  ISETP.GT.U32.AND P1, PT, R3, R17, PT ;  /* 0x000000110300720c */ /* 0x000fe20003f24070 */
[----:B------:R1:W-:Y:S02]  /*f7d0*/  STL [R1+0x530], R6 ;  /* 0x0005300601007387 */ /* 0x0003e40000100800 */
[----:B------:R-:W-:Y:S01]  /*f7e0*/  IMAD.MOV.U32 R14, RZ, RZ, R12 ;  /* 0x000000ffff0e7224 */ /* 0x000fe200078e000c */
[----:B------:R-:W-:Y:S01]  /*f7f0*/  IADD3 R5, -R5, RZ, RZ ;  /* 0x000000ff05057210 */ /* 0x000fe20007ffe1ff */
[C---:B------:R-:W-:Y:S01]  /*f800*/  VIADD R4, R2.reuse, 0x145 ;  /* 0x0000014502047836 */ /* 0x040fe20000000000 */
[----:B------:R-:W-:Y:S01]  /*f810*/  IADD3 R12, R2, 0x14b, RZ ;  /* 0x0000014b020c7810 */ /* 0x000fe20007ffe0ff */
[----:B------:R-:W-:-:S02]  /*f820*/  @!P2 IMAD.MOV R14, RZ, RZ, -R14 ;  /* 0x000000ffff0ea224 */ /* 0x000fc400078e0a0e */
[C---:B------:R-:W-:Y:S01]  /*f830*/  IMAD R15, R3.reuse, R5, R15 ;  /* 0x00000005030f7224 */ /* 0x040fe200078e020f */
[----:B------:R-:W-:Y:S01]  /*f840*/  IABS R7, R4 ;  /* 0x0000000400077213 */ /* 0x000fe20000000000 */
[----:B------:R-:W-:Y:S01]  /*f850*/  @!P6 IMAD.IADD R8, R8, 0x1, -R3 ;  /* 0x000000010808e824 */ /* 0x000fe200078e0a03 */
[----:B------:R2:W-:Y:S01]  /*f860*/  STL [R1+0x4ec], R14 ;  /* 0x0004ec0e01007387 */ /* 0x0005e20000100800 */
[----:B------:R-:W-:Y:S01]  /*f870*/  VIADD R9, R2, 0x146 ;  /* 0x0000014602097836 */ /* 0x000fe20000000000 */
[----:B------:R-:W-:Y:S01]  /*f880*/  ISETP.GT.U32.AND P2, PT, R3, R15, PT ;  /* 0x0000000f0300720c */ /* 0x000fe20003f44070 */
[----:B------:R-:W-:Y:S01]  /*f890*/  IMAD.HI.U32 R10, R251, R7, RZ ;  /* 0x00000007fb0a7227 */ /* 0x000fe200078e00ff */
[----:B------:R-:W-:Y:S02]  /*f8a0*/  ISETP.GT.U32.AND P6, PT, R3, R8, PT ;  /* 0x000000080300720c */ /* 0x000fe40003fc4070 */
[----:B------:R-:W-:Y:S01]  /*f8b0*/  IABS R13, R9 ;  /* 0x00000009000d7213 */ /* 0x000fe20000000000 */
[----:B-1----:R-:W-:Y:S01]  /*f8c0*/  IMAD.MOV.U32 R6, RZ, RZ, R11 ;  /* 0x000000ffff067224 */ /* 0x002fe200078e000b */
[----:B------:R-:W-:Y:S01]  /*f8d0*/  IABS R11, R12 ;  /* 0x0000000c000b7213 */ /* 0x000fe20000000000 */
[----:B------:R-:W-:-:S02]  /*f8e0*/  IMAD.MOV R10, RZ, RZ, -R10 ;  /* 0x000000ffff0a7224 */ /* 0x000fc400078e0a0a */
[----:B------:R-:W-:Y:S02]  /*f8f0*/  VIADD R16, R2, 0x147 ;  /* 0x0000014702107836 */ /* 0x000fe40000000000 */
[----:B------:R-:W-:Y:S01]  /*f900*/  @!P4 IMAD.MOV R6, RZ, RZ, -R6 ;  /* 0x000000ffff06c224 */ /* 0x000fe200078e0a06 */
[----:B------:R-:W-:Y:S01]  /*f910*/  ISETP.GE.AND P4, PT, R4, RZ, PT ;  /* 0x000000ff0400720c */ /* 0x000fe20003f86270 */
[--C-:B------:R-:W-:Y:S02]  /*f920*/  @!P1 IMAD.IADD R17, R17, 0x1, -R3.reuse ;  /* 0x0000000111119824 */ /* 0x100fe400078e0a03 */
[----:B------:R-:W-:Y:S01]  /*f930*/  @!P2 IMAD.IADD R15, R15, 0x1, -R3 ;  /* 0x000000010f0fa824 */ /* 0x000fe200078e0a03 */
[----:B------:R1:W-:Y:S01]  /*f940*/  STL [R1+0x4f0], R6 ;  /* 0x0004f00601007387 */ /* 0x0003e20000100800 */
[----:B------:R-:W-:Y:S01]  /*f950*/  IMAD.HI.U32 R5, R251, R13, RZ ;  /* 0x0000000dfb057227 */ /* 0x000fe200078e00ff */
[C---:B------:R-:W-:Y:S02]  /*f960*/  ISETP.GT.U32.AND P1, PT, R3.reuse, R17, PT ;  /* 0x000000110300720c */ /* 0x040fe40003f24070 */
[C---:B------:R-:W-:Y:S01]  /*f970*/  ISETP.GT.U32.AND P2, PT, R3.reuse, R15, PT ;  /* 0x0000000f0300720c */ /* 0x040fe20003f44070 */
[----:B------:R-:W-:Y:S01]  /*f980*/  IMAD R4, R3, R10, R7 ;  /* 0x0000000a03047224 */ /* 0x000fe200078e0207 */
[----:B------:R-:W-:Y:S01]  /*f990*/  IABS R10, R16 ;  /* 0x00000010000a7213 */ /* 0x000fe20000000000 */
[----:B------:R-:W-:-:S02]  /*f9a0*/  IMAD.MOV R5, RZ, RZ, -R5 ;  /* 0x000000ffff057224 */ /* 0x000fc400078e0a05 */
[----:B------:R-:W-:Y:S01]  /*f9b0*/  @!P6 IMAD.IADD R8, R8, 0x1, -R3 ;  /* 0x000000010808e824 */ /* 0x000fe200078e0a03 */
[----:B------:R-:W-:Y:S01]  /*f9c0*/  ISETP.GT.U32.AND P6, PT, R3, R4, PT ;  /* 0x000000040300720c */ /* 0x000fe20003fc4070 */
[----:B--2---:R-:W-:-:S04]  /*f9d0*/  IMAD.HI.U32 R14, R251, R10, RZ ;  /* 0x0000000afb0e7227 */ /* 0x004fc800078e00ff */
[----:B------:R-:W-:Y:S02]  /*f9e0*/  IMAD R13, R3, R5, R13 ;  /* 0x00000005030d7224 */ /* 0x000fe400078e020d */
[----:B------:R-:W-:Y:S02]  /*f9f0*/  VIADD R5, R2, 0x148 ;  /* 0x0000014802057836 */ /* 0x000fe40000000000 */
[----:B------:R-:W-:Y:S02]  /*fa00*/  IMAD.MOV R14, RZ, RZ, -R14 ;  /* 0x000000ffff0e7224 */ /* 0x000fe400078e0a0e */
[--C-:B------:R-:W-:Y:S01]  /*fa10*/  @!P1 IMAD.IADD R17, R17, 0x1, -R3.reuse ;  /* 0x0000000111119824 */ /* 0x100fe200078e0a03 */
[----:B------:R-:W-:Y:S01]  /*fa20*/  IABS R22, R5 ;  /* 0x0000000500167213 */ /* 0x000fe20000000000 */
[----:B------:R-:W-:Y:S01]  /*fa30*/  IMAD R10, R3, R14, R10 ;  /* 0x0000000e030a7224 */ /* 0x000fe200078e020a */
[----:B------:R-:W-:Y:S01]  /*fa40*/  ISETP.GE.AND P1, PT, R9, RZ, PT ;  /* 0x000000ff0900720c */ /* 0x000fe20003f26270 */
[--C-:B------:R-:W-:Y:S01]  /*fa50*/  @!P2 IMAD.IADD R15, R15, 0x1, -R3.reuse ;  /* 0x000000010f0fa824 */ /* 0x100fe200078e0a03 */
[C---:B------:R-:W-:Y:S01]  /*fa60*/  ISETP.GT.U32.AND P2, PT, R3.reuse, R13, PT ;  /* 0x0000000d0300720c */ /* 0x040fe20003f44070 */
[----:B------:R-:W-:Y:S01]  /*fa70*/  @!P6 IMAD.IADD R4, R4, 0x1, -R3 ;  /* 0x000000010404e824 */ /* 0x000fe200078e0a03 */
[----:B------:R-:W-:Y:S01]  /*fa80*/  ISETP.GT.U32.AND P6, PT, R3, R10, PT ;  /* 0x0000000a0300720c */ /* 0x000fe20003fc4070 */
[----:B------:R-:W-:-:S04]  /*fa90*/  IMAD.HI.U32 R21, R251, R22, RZ ;  /* 0x00000016fb157227 */ /* 0x000fc800078e00ff */
[----:B-1----:R-:W-:Y:S02]  /*faa0*/  IMAD.MOV.U32 R6, RZ, RZ, R17 ;  /* 0x000000ffff067224 */ /* 0x002fe400078e0011 */
[----:B------:R-:W-:Y:S02]  /*fab0*/  IMAD.MOV R21, RZ, RZ, -R21 ;  /* 0x000000ffff157224 */ /* 0x000fe400078e0a15 */
[----:B------:R-:W-:Y:S01]  /*fac0*/  VIADD R7, R2, 0x14a ;  /* 0x0000014a02077836 */ /* 0x000fe20000000000 */
[----:B------:R-:W-:Y:S01]  /*fad0*/  @!P5 IADD3 R6, -R6, RZ, RZ ;  /* 0x000000ff0606d210 */ /* 0x000fe20007ffe1ff */
[C---:B------:R-:W-:Y:S01]  /*fae0*/  IMAD R21, R3.reuse, R21, R22 ;  /* 0x0000001503157224 */ /* 0x040fe200078e0216 */
[----:B------:R-:W-:Y:S01]  /*faf0*/  ISETP.GT.U32.AND P5, PT, R3, R4, PT ;  /* 0x000000040300720c */ /* 0x000fe20003fa4070 */
[--C-:B------:R-:W-:Y:S01]  /*fb00*/  @!P2 IMAD.IADD R13, R13, 0x1, -R3.reuse ;  /* 0x000000010d0da824 */ /* 0x100fe200078e0a03 */
[----:B------:R-:W-:Y:S01]  /*fb10*/  IABS R9, R7 ;  /* 0x0000000700097213 */ /* 0x000fe20000000000 */
[----:B------:R1:W-:Y:S01]  /*fb20*/  STL [R1+0x4a0], R6 ;  /* 0x0004a00601007387 */ /* 0x0003e20000100800 */
[C---:B------:R-:W-:Y:S01]  /*fb30*/  ISETP.GT.U32.AND P2, PT, R3.reuse, R21, PT ;  /* 0x000000150300720c */ /* 0x040fe20003f44070 */
[----:B------:R-:W-:Y:S01]  /*fb40*/  @!P6 IMAD.IADD R10, R10, 0x1, -R3 ;  /* 0x000000010a0ae824 */ /* 0x000fe200078e0a03 */
[----:B------:R-:W-:Y:S01]  /*fb50*/  ISETP.GT.U32.AND P6, PT, R3, R13, PT ;  /* 0x0000000d0300720c */ /* 0x000fe20003fc4070 */
[----:B------:R-:W-:-:S04]  /*fb60*/  IMAD.HI.U32 R18, R251, R9, RZ ;  /* 0x00000009fb127227 */ /* 0x000fc800078e00ff */
[----:B------:R-:W-:-:S04]  /*fb70*/  IMAD.HI.U32 R14, R251, R11, RZ ;  /* 0x0000000bfb0e7227 */ /* 0x000fc800078e00ff */
[----:B-1----:R-:W-:Y:S02]  /*fb80*/  IMAD.MOV.U32 R6, RZ, RZ, R8 ;  /* 0x000000ffff067224 */ /* 0x002fe400078e0008 */
[----:B------:R-:W-:Y:S02]  /*fb90*/  IMAD.MOV R18, RZ, RZ, -R18 ;  /* 0x000000ffff127224 */ /* 0x000fe400078e0a12 */
[----:B------:R-:W-:Y:S01]  /*fba0*/  @!P3 IMAD.MOV R6, RZ, RZ, -R6 ;  /* 0x000000ffff06b224 */ /* 0x000fe200078e0a06 */
[C---:B------:R-:W-:Y:S01]  /*fbb0*/  ISETP.GT.U32.AND P3, PT, R3.reuse, R10, PT ;  /* 0x0000000a0300720c */ /* 0x040fe20003f64070 */
[----:B------:R-:W-:Y:S02]  /*fbc0*/  IMAD.MOV R14, RZ, RZ, -R14 ;  /* 0x000000ffff0e7224 */ /* 0x000fe400078e0a0e */
[----:B------:R-:W-:Y:S01]  /*fbd0*/  IMAD R9, R3, R18, R9 ;  /* 0x0000001203097224 */ /* 0x000fe200078e0209 */
[----:B------:R1:W-:Y:S01]  /*fbe0*/  STL [R1+0x49c], R6 ;  /* 0x00049c0601007387 */ /* 0x0003e20000100800 */
[----:B------:R-:W-:-:S02]  /*fbf0*/  @!P2 IMAD.IADD R21, R21, 0x1, -R3 ;  /* 0x000000011515a824 */ /* 0x000fc400078e0a03 */
[C---:B------:R-:W-:Y:S02]  /*fc00*/  IMAD R11, R3.reuse, R14, R11 ;  /* 0x0000000e030b7224 */ /* 0x040fe400078e020b */
[--C-:B------:R-:W-:Y:S01]  /*fc10*/  @!P5 IMAD.IADD R4, R4, 0x1, -R3.reuse ;  /* 0x000000010404d824 */ /* 0x100fe200078e0a03 */
[C---:B------:R-:W-:Y:S01]  /*fc20*/  ISETP.GT.U32.AND P5, PT, R3.reuse, R9, PT ;  /* 0x000000090300720c */ /* 0x040fe20003fa4070 */
[----:B------:R-:W-:Y:S01]  /*fc30*/  VIADD R18, R2, 0x14c ;  /* 0x0000014c02127836 */ /* 0x000fe20000000000 */
[C---:B------:R-:W-:Y:S01]  /*fc40*/  ISETP.GT.U32.AND P2, PT, R3.reuse, R21, PT ;  /* 0x000000150300720c */ /* 0x040fe20003f44070 */
[----:B------:R-:W-:Y:S01]  /*fc50*/  @!P3 IMAD.IADD R10, R10, 0x1, -R3 ;  /* 0x000000010a0ab824 */ /* 0x000fe200078e0a03 */
[----:B------:R-:W-:Y:S01]  /*fc60*/  ISETP.GT.U32.AND P3, PT, R3, R11, PT ;  /* 0x0000000b0300720c */ /* 0x000fe20003f64070 */
[----:B-1----:R-:W-:Y:S01]  /*fc70*/  IMAD.MOV.U32 R6, RZ, RZ, R15 ;  /* 0x000000ffff067224 */ /* 0x002fe200078e000f */
[----:B------:R-:W-:Y:S01]  /*fc80*/  IABS R14, R18 ;  /* 0x00000012000e7213 */ /* 0x000fe20000000000 */
[----:B------:R-:W-:Y:S01]  /*fc90*/  @!P6 IMAD.IADD R13, R13, 0x1, -R3 ;  /* 0x000000010d0de824 */ /* 0x000fe200078e0a03 */
[----:B------:R-:W-:Y:S01]  /*fca0*/  ISETP.GE.AND P6, PT, R16, RZ, PT ;  /* 0x000000ff1000720c */ /* 0x000fe20003fc6270 */
[----:B------:R-:W-:Y:S01]  /*fcb0*/  @!P0 IMAD.MOV R6, RZ, RZ, -R6 ;  /* 0x000000ffff068224 */ /* 0x000fe200078e0a06 */
[----:B------:R-:W-:Y:S01]  /*fcc0*/  ISETP.GT.U32.AND P0, PT, R3, R20, PT ;  /* 0x000000140300720c */ /* 0x000fe20003f04070 */
[----:B------:R-:W-:-:S02]  /*fcd0*/  VIADD R17, R2, 0x14d ;  /* 0x0000014d02117836 */ /* 0x000fc40000000000 */
[--C-:B------:R-:W-:Y:S01]  /*fce0*/  @!P5 IMAD.IADD R9, R9, 0x1, -R3.reuse ;  /* 0x000000010909d824 */ /* 0x100fe200078e0a03 */
[----:B------:R1:W-:Y:S01]  /*fcf0*/  STL [R1+0x498], R6 ;  /* 0x0004980601007387 */ /* 0x0003e20000100800 */
[----:B------:R-:W-:Y:S01]  /*fd00*/  IMAD.HI.U32 R15, R251, R14, RZ ;  /* 0x0000000efb0f7227 */ /* 0x000fe200078e00ff */
[----:B------:R-:W-:Y:S02]  /*fd10*/  IABS R8, R17 ;  /* 0x0000001100087213 */ /* 0x000fe40000000000 */
[----:B------:R-:W-:Y:S01]  /*fd20*/  ISETP.GE.AND P5, PT, R7, RZ, PT ;  /* 0x000000ff0700720c */ /* 0x000fe20003fa6270 */
[----:B------:R-:W-:Y:S01]  /*fd30*/  IMAD.MOV.U32 R22, RZ, RZ, R4 ;  /* 0x000000ffff167224 */ /* 0x000fe200078e0004 */
[----:B------:R-:W-:Y:S01]  /*fd40*/  IADD3 R4, R2, 0x14e, RZ ;  /* 0x0000014e02047810 */ /* 0x000fe20007ffe0ff */
[--C-:B------:R-:W-:Y:S01]  /*fd50*/  @!P2 IMAD.IADD R21, R21, 0x1, -R3.reuse ;  /* 0x000000011515a824 */ /* 0x100fe200078e0a03 */
[----:B------:R-:W-:Y:S01]  /*fd60*/  ISETP.GE.AND P2, PT, R5, RZ, PT ;  /* 0x000000ff0500720c */ /* 0x000fe20003f46270 */
[----:B------:R-:W-:Y:S01]  /*fd70*/  @!P0 IMAD.IADD R20, R20, 0x1, -R3 ;  /* 0x0000000114148824 */ /* 0x000fe200078e0a03 */
[----:B------:R-:W-:Y:S01]  /*fd80*/  ISETP.GE.AND P0, PT, R19, RZ, PT ;  /* 0x000000ff1300720c */ /* 0x000fe20003f06270 */
[----:B-1----:R-:W-:-:S02]  /*fd90*/  IMAD.MOV.U32 R6, RZ, RZ, R13 ;  /* 0x000000ffff067224 */ /* 0x002fc400078e000d */
[----:B------:R-:W-:Y:S01]  /*fda0*/  @!P3 IMAD.IADD R11, R11, 0x1, -R3 ;  /* 0x000000010b0bb824 */ /* 0x000fe200078e0a03 */
[C---:B------:R-:W-:Y:S01]  /*fdb0*/  ISETP.GT.U32.AND P3, PT, R3.reuse, R20, PT ;  /* 0x000000140300720c */ /* 0x040fe20003f64070 */
[----:B------:R-:W-:Y:S01]  /*fdc0*/  @!P1 IMAD.MOV R6, RZ, RZ, -R6 ;  /* 0x000000ffff069224 */ /* 0x000fe200078e0a06 */
[C---:B------:R-:W-:Y:S01]  /*fdd0*/  ISETP.GT.U32.AND P1, PT, R3.reuse, R9, PT ;  /* 0x000000090300720c */ /* 0x040fe20003f24070 */
[----:B------:R-:W-:Y:S02]  /*fde0*/  IMAD.MOV R15, RZ, RZ, -R15 ;  /* 0x000000ffff0f7224 */ /* 0x000fe400078e0a0f */
[----:B------:R-:W-:Y:S01]  /*fdf0*/  @!P4 IMAD.MOV R22, RZ, RZ, -R22 ;  /* 0x000000ffff16c224 */ /* 0x000fe200078e0a16 */
[C---:B------:R-:W-:Y:S01]  /*fe00*/  ISETP.GT.U32.AND P4, PT, R3.reuse, R11, PT ;  /* 0x0000000b0300720c */ /* 0x040fe20003f84070 */
[----:B------:R-:W-:Y:S01]  /*fe10*/  IMAD R15, R3, R15, R14 ;  /* 0x0000000f030f7224 */ /* 0x000fe200078e020e */
[----:B------:R-:W-:Y:S01]  /*fe20*/  IABS R14, R4 ;  /* 0x00000004000e7213 */ /* 0x000fe20000000000 */
[----:B------:R-:W-:Y:S01]  /*fe30*/  IMAD.MOV.U32 R7, RZ, RZ, R10 ;  /* 0x000000ffff077224 */ /* 0x000fe200078e000a */
[----:B------:R-:W-:Y:S01]  /*fe40*/  STL [R1+0x464], R22 ;  /* 0x0004641601007387 */ /* 0x000fe20000100800 */
[----:B------:R-:W-:-:S03]  /*fe50*/  IMAD.HI.U32 R16, R251, R8, RZ ;  /* 0x00000008fb107227 */ /* 0x000fc600078e00ff */
[----:B------:R1:W-:Y:S01]  /*fe60*/  STL [R1+0x450], R6 ;  /* 0x0004500601007387 */ /* 0x0003e20000100800 */
[----:B------:R-:W-:Y:S01]  /*fe70*/  @!P6 IMAD.MOV R7, RZ, RZ, -R7 ;  /* 0x000000ffff07e224 */ /* 0x000fe200078e0a07 */
[C---:B------:R-:W-:Y:S01]  /*fe80*/  ISETP.GT.U32.AND P6, PT, R3.reuse, R15, PT ;  /* 0x0000000f0300720c */ /* 0x040fe20003fc4070 */
[----:B------:R-:W-:Y:S02]  /*fe90*/  IMAD.MOV R16, RZ, RZ, -R16 ;  /* 0x000000ffff107224 */ /* 0x000fe400078e0a10 */
[--C-:B------:R-:W-:Y:S01]  /*fea0*/  @!P3 IMAD.IADD R20, R20, 0x1, -R3.reuse ;  /* 0x000000011414b824 */ /* 0x100fe200078e0a03 */
[----:B------:R-:W-:Y:S01]  /*feb0*/  STL [R1+0x444], R7 ;  /* 0x0004440701007387 */ /* 0x000fe20000100800 */
[----:B------:R-:W-:Y:S02]  /*fec0*/  IMAD R8, R3, R16, R8 ;  /* 0x0000001003087224 */ /* 0x000fe400078e0208 */
[----:B------:R-:W-:Y:S01]  /*fed0*/  @!P1 IMAD.IADD R9, R9, 0x1, -R3 ;  /* 0x0000000109099824 */ /* 0x000fe200078e0a03 */
[----:B------:R-:W-:Y:S01]  /*fee0*/  ISETP.GE.AND P1, PT, R18, RZ, PT ;  /* 0x000000ff1200720c */ /* 0x000fe20003f26270 */
[----:B-1----:R-:W-:Y:S01]  /*fef0*/  IMAD.MOV.U32 R6, RZ, RZ, R21 ;  /* 0x000000ffff067224 */ /* 0x002fe200078e0015 */
[----:B------:R-:W-:Y:S01]  /*ff00*/  ISETP.GT.U32.AND P3, PT, R3, R8, PT ;  /* 0x000000080300720c */ /* 0x000fe20003f64070 */
[----:B------:R-:W-:-:S02]  /*ff10*/  IMAD.MOV.U32 R13, RZ, RZ, R20 ;  /* 0x000000ffff0d7224 */ /* 0x000fc400078e0014 */
[----:B------:R-:W-:Y:S01]  /*ff20*/  @!P2 IMAD.MOV R6, RZ, RZ, -R6 ;  /* 0x000000ffff06a224 */ /* 0x000fe200078e0a06 */
[----:B------:R-:W-:Y:S01]  /*ff30*/  ISETP.GE.AND P2, PT, R12, RZ, PT ;  /* 0x000000ff0c00720c */ /* 0x000fe20003f46270 */
[----:B------:R-:W-:-:S03]  /*ff40*/  IMAD.HI.U32 R10, R251, R14, RZ ;  /* 0x0000000efb0a7227 */ /* 0x000fc600078e00ff */
[----:B------:R1:W-:Y:S01]  /*ff50*/  STL [R1+0x440], R6 ;  /* 0x0004400601007387 */ /* 0x0003e20000100800 */
[----:B------:R-:W-:Y:S01]  /*ff60*/  @!P0 IMAD.MOV R13, RZ, RZ, -R13 ;  /* 0x000000ffff0d8224 */ /* 0x000fe200078e0a0d */
[----:B------:R-:W-:Y:S01]  /*ff70*/  IADD3 R10, -R10, RZ, RZ ;  /* 0x000000ff0a0a7210 */ /* 0x000fe20007ffe1ff */
[--C-:B------:R-:W-:Y:S01]  /*ff80*/  @!P6 IMAD.IADD R15, R15, 0x1, -R3.reuse ;  /* 0x000000010f0fe824 */ /* 0x100fe200078e0a03 */
[----:B------:R-:W-:Y:S01]  /*ff90*/  ISETP.GE.AND P6, PT, R4, RZ, PT ;  /* 0x000000ff0400720c */ /* 0x000fe20003fc6270 */
[----:B------:R-:W-:Y:S01]  /*ffa0*/  @!P4 IMAD.IADD R11, R11, 0x1, -R3 ;  /* 0x000000010b0bc824 */ /* 0x000fe200078e0a03 */
[----:B------:R-:W-:Y:S01]  /*ffb0*/  STL [R1+0x43c], R13 ;  /* 0x00043c0d01007387 */ /* 0x000fe20000100800 */
[----:B------:R-:W-:Y:S01]  /*ffc0*/  VIADD R5, R2, 0x14f ;  /* 0x0000014f02057836 */ /* 0x000fe20000000000 */
[C---:B------:R-:W-:Y:S01]  /*ffd0*/  ISETP.GT.U32.AND P0, PT, R3.reuse, R15, PT ;  /* 0x0000000f0300720c */ /* 0x040fe20003f04070 */
[----:B------:R-:W-:Y:S01]  /*ffe0*/  IMAD R14, R3, R10, R14 ;  /* 0x0000000a030e7224 */ /* 0x000fe200078e020e */
[----:B------:R-:W-:Y:S01]  /*fff0*/  ISETP.GE.AND P4, PT, R17, RZ, PT ;  /* 0x000000ff1100720c */ /* 0x000fe20003f86270 */
[----:B-1----:R-:W-:Y:S01]  /*10000*/  IMAD.MOV.U32 R6, RZ, RZ, R9 ;  /* 0x000000ffff067224 */ /* 0x002fe200078e0009 */
[----:B------:R-:W-:Y:S01]  /*10010*/  IABS R7, R5 ;  /* 0x0000000500077213 */ /* 0x000fe20000000000 */
[----:B------:R-:W-:-:S02]  /*10020*/  @!P3 IMAD.IADD R8, R8, 0x1, -R3 ;  /* 0x000000010808b824 */ /* 0x000fc400078e0a03 */
[----:B------:R-:W-:Y:S01]  /*10030*/  @!P5 IMAD.MOV R6, RZ, RZ, -R6 ;  /* 0x000000ffff06d224 */ /* 0x000fe200078e0a06 */
[----:B------:R-:W-:Y:S01]  /*10040*/  ISETP.GE.AND P5, PT, R5, RZ, PT ;  /* 0x000000ff0500720c */ /* 0x000fe20003fa6270 */
[----:B------:R-:W-:Y:S01]  /*10050*/  IMAD.HI.U32 R4, R251, R7, RZ ;  /* 0x00000007fb047227 */ /* 0x000fe200078e00ff */
[----:B------:R-:W-:Y:S02]  /*10060*/  ISETP.GT.U32.AND P3, PT, R3, R8, PT ;  /* 0x000000080300720c */ /* 0x000fe40003f64070 */
[----:B------:R1:W-:Y:S01]  /*10070*/  STL [R1+0x438], R6 ;  /* 0x0004380601007387 */ /* 0x0003e20000100800 */
[----:B------:R-:W-:Y:S02]  /*10080*/  VIADD R5, R2, 0x150 ;  /* 0x0000015002057836 */ /* 0x000fe40000000000 */
[----:B------:R-:W-:Y:S02]  /*10090*/  @!P0 IMAD.IADD R15, R15, 0x1, -R3 ;  /* 0x000000010f0f8824 */ /* 0x000fe400078e0a03 */
[----:B------:R-:W-:Y:S01]  /*100a0*/  IMAD.MOV R4, RZ, RZ, -R4 ;  /* 0x000000ffff047224 */ /* 0x000fe200078e0a04 */
[----:B------:R-:W-:-:S02]  /*100b0*/  ISETP.GE.AND P0, PT, R5, RZ, PT ;  /* 0x000000ff0500720c */ /* 0x000fc40003f06270 */
[----:B------:R-:W-:Y:S01]  /*100c0*/  IABS R5, R5 ;  /* 0x0000000500057213 */ /* 0x000fe20000000000 */
[C---:B------:R-:W-:Y:S02]  /*100d0*/  IMAD R17, R3.reuse, R4, R7 ;  /* 0x0000000403117224 */ /* 0x040fe400078e0207 */
[----:B-1----:R-:W-:Y:S02]  /*100e0*/  IMAD.MOV.U32 R6, RZ, RZ, R11 ;  /* 0x000000ffff067224 */ /* 0x002fe400078e000b */
[----:B------:R-:W-:Y:S01]  /*100f0*/  @!P3 IMAD.IADD R8, R8, 0x1, -R3 ;  /* 0x000000010808b824 */ /* 0x000fe200078e0a03 */
[C---:B------:R-:W-:Y:S01]  /*10100*/  ISETP.GT.U32.AND P3, PT, R3.reuse, R17, PT ;  /* 0x000000110300720c */ /* 0x040fe20003f64070 */
[----:B------:R-:W-:Y:S01]  /*10110*/  @!P2 IMAD.MOV R6, RZ, RZ, -R6 ;  /* 0x000000ffff06a224 */ /* 0x000fe200078e0a06 */
[----:B------:R-:W-:Y:S01]  /*10120*/  ISETP.GT.U32.AND P2, PT, R3, R14, PT ;  /* 0x0000000e0300720c */ /* 0x000fe20003f44070 */
[----:B------:R-:W-:-:S03]  /*10130*/  IMAD.HI.U32 R12, R251, R5, RZ ;  /* 0x00000005fb0c7227 */ /* 0x000fc600078e00ff */
[----:B------:R1:W-:Y:S01]  /*10140*/  STL [R1+0x434], R6 ;  /* 0x0004340601007387 */ /* 0x0003e20000100800 */
[----:B------:R-:W-:Y:S02]  /*10150*/  IMAD.MOV R12, RZ, RZ, -R12 ;  /* 0x000000ffff0c7224 */ /* 0x000fe400078e0a0c */
[C---:B------:R-:W-:Y:S02]  /*10160*/  VIADD R4, R2.reuse, 0x152 ;  /* 0x0000015202047836 */ /* 0x040fe40000000000 */
[----:B------:R-:W-:Y:S02]  /*10170*/  VIADD R7, R2, 0x151 ;  /* 0x0000015102077836 */ /* 0x000fe40000000000 */
[--C-:B------:R-:W-:Y:S01]  /*10180*/  @!P3 IMAD.IADD R17, R17, 0x1, -R3.reuse ;  /* 0x000000011111b824 */ /* 0x100fe200078e0a03 */
[----:B------:R-:W-:Y:S01]  /*10190*/  IABS R10, R4 ;  /* 0x00000004000a7213 */ /* 0x000fe20000000000 */
[----:B------:R-:W-:Y:S01]  /*101a0*/  @!P2 IMAD.IADD R14, R14, 0x1, -R3 ;  /* 0x000000010e0ea824 */ /* 0x000fe200078e0a03 */
[----:B------:R-:W-:Y:S01]  /*101b0*/  IABS R11, R7 ;  /* 0x00000007000b7213 */ /* 0x000fe20000000000 */
[----:B-1----:R-:W-:Y:S01]  /*101c0*/  IMAD.MOV.U32 R6, RZ, RZ, R15 ;  /* 0x000000ffff067224 */ /* 0x002fe200078e000f */
[----:B------:R-:W-:Y:S01]  /*101d0*/  ISETP.GE.AND P2, PT, R7, RZ, PT ;  /* 0x000000ff0700720c */ /* 0x000fe20003f46270 */
[C---:B------:R-:W-:Y:S01]  /*101e0*/  IMAD R15, R3.reuse, R12, R5 ;  /* 0x0000000c030f7224 */ /* 0x040fe200078e0205 */
[----:B------:R-:W-:Y:S01]  /*101f0*/  ISETP.GT.U32.AND P3, PT, R3, R17, PT ;  /* 0x000000110300720c */ /* 0x000fe20003f64070 */
[----:B------:R-:W-:Y:S01]  /*10200*/  IMAD.HI.U32 R7, R251, R10, RZ ;  /* 0x0000000afb077227 */ /* 0x000fe200078e00ff */
[----:B------:R-:W-:-:S02]  /*10210*/  @!P1 IADD3 R6, -R6, RZ, RZ ;  /* 0x000000ff06069210 */ /* 0x000fc40007ffe1ff */
[----:B------:R-:W-:Y:S01]  /*10220*/  ISETP.GT.U32.AND P1, PT, R3, R14, PT ;  /* 0x0000000e0300720c */ /* 0x000fe20003f24070 */
[----:B------:R-:W-:Y:S02]  /*10230*/  IMAD.HI.U32 R9, R251, R11, RZ ;  /* 0x0000000bfb097227 */ /* 0x000fe400078e00ff */
[----:B------:R1:W-:Y:S02]  /*10240*/  STL [R1+0x330], R6 ;  /* 0x0003300601007387 */ /* 0x0003e40000100800 */
[----:B------:R-:W-:Y:S02]  /*10250*/  IMAD.MOV R7, RZ, RZ, -R7 ;  /* 0x000000ffff077224 */ /* 0x000fe400078e0a07 */
[----:B------:R-:W-:Y:S02]  /*10260*/  IMAD.MOV R9, RZ, RZ, -R9 ;  /* 0x000000ffff097224 */ /* 0x000fe400078e0a09 */
[C---:B------:R-:W-:Y:S02]  /*10270*/  IMAD R10, R3.reuse, R7, R10 ;  /* 0x00000007030a7224 */ /* 0x040fe400078e020a */
[----:B------:R-:W-:-:S02]  /*10280*/  IMAD R11, R3, R9, R11 ;  /* 0x00000009030b7224 */ /* 0x000fc400078e020b */
[--C-:B------:R-:W-:Y:S01]  /*10290*/  @!P1 IMAD.IADD R14, R14, 0x1, -R3.reuse ;  /* 0x000000010e0e9824 */ /* 0x100fe200078e0a03 */
[----:B------:R-:W-:Y:S01]  /*102a0*/  ISETP.GT.U32.AND P1, PT, R3, R15, PT ;  /* 0x0000000f0300720c */ /* 0x000fe20003f24070 */
[----:B-1----:R-:W-:Y:S02]  /*102b0*/  IMAD.MOV.U32 R6, RZ, RZ, R8 ;  /* 0x000000ffff067224 */ /* 0x002fe400078e0008 */
[--C-:B------:R-:W-:Y:S01]  /*102c0*/  @!P3 IMAD.IADD R17, R17, 0x1, -R3.reuse ;  /* 0x000000011111b824 */ /* 0x100fe200078e0a03 */
[----:B------:R-:W-:Y:S01]  /*102d0*/  ISETP.GT.U32.AND P3, PT, R3, R11, PT ;  /* 0x0000000b0300720c */ /* 0x000fe20003f64070 */
[----:B------:R-:W-:Y:S01]  /*102e0*/  @!P4 IMAD.MOV R6, RZ, RZ, -R6 ;  /* 0x000000ffff06c224 */ /* 0x000fe200078e0a06 */
[----:B------:R-:W-:Y:S01]  /*102f0*/  ISETP.GE.AND P4, PT, R4, RZ, PT ;  /* 0x000000ff0400720c */ /* 0x000fe20003f86270 */
[C---:B------:R-:W-:Y:S02]  /*10300*/  VIADD R4, R2.reuse, 0x153 ;  /* 0x0000015302047836 */ /* 0x040fe40000000000 */
[C---:B------:R-:W-:Y:S01]  /*10310*/  VIADD R9, R2.reuse, 0x155 ;  /* 0x0000015502097836 */ /* 0x040fe20000000000 */
[----:B------:R1:W-:Y:S01]  /*10320*/  STL [R1+0x430], R6 ;  /* 0x0004300601007387 */ /* 0x0003e20000100800 */
[C---:B------:R-:W-:Y:S01]  /*10330*/  VIADD R12, R2.reuse, 0x154 ;  /* 0x00000154020c7836 */ /* 0x040fe20000000000 */
[----:B------:R-:W-:Y:S01]  /*10340*/  IABS R7, R4 ;  /* 0x0000000400077213 */ /* 0x000fe20000000000 */
[--C-:B------:R-:W-:Y:S01]  /*10350*/  @!P1 IMAD.IADD R15, R15, 0x1, -R3.reuse ;  /* 0x000000010f0f9824 */ /* 0x100fe200078e0a03 */
[----:B------:R-:W-:Y:S01]  /*10360*/  IABS R13, R9 ;  /* 0x00000009000d7213 */ /* 0x000fe20000000000 */
[----:B------:R-:W-:Y:S01]  /*10370*/  VIADD R5, R2, 0x156 ;  /* 0x0000015602057836 */ /* 0x000fe20000000000 */
[----:B------:R-:W-:Y:S01]  /*10380*/  IABS R16, R12 ;  /* 0x0000000c00107213 */ /* 0x000fe20000000000 */
[----:B------:R-:W-:Y:S01]  /*10390*/  @!P3 IMAD.IADD R11, R11, 0x1, -R3 ;  /* 0x000000010b0bb824 */ /* 0x000fe200078e0a03 */
[----:B------:R-:W-:Y:S01]  /*103a0*/  ISETP.GT.U32.AND P1, PT, R3, R15, PT ;  /* 0x0000000f0300720c */ /* 0x000fe20003f24070 */
[----:B-1----:R-:W-:Y:S01]  /*103b0*/  IMAD.MOV.U32 R6, RZ, RZ, R14 ;  /* 0x000000ffff067224 */ /* 0x002fe200078e000e */
[----:B------:R-:W-:Y:S01]  /*103c0*/  IABS R8, R5 ;  /* 0x0000000500087213 */ /* 0x000fe20000000000 */
[----:B------:R-:W-:Y:S01]  /*103d0*/  IMAD.HI.U32 R14, R251, R7, RZ ;  /* 0x00000007fb0e7227 */ /* 0x000fe200078e00ff */
[----:B------:R-:W-:-:S02]  /*103e0*/  ISETP.GT.U32.AND P3, PT, R3, R11, PT ;  /* 0x0000000b0300720c */ /* 0x000fc40003f64070 */
[----:B------:R-:W-:Y:S01]  /*103f0*/  @!P6 IADD3 R6, -R6, RZ, RZ ;  /* 0x000000ff0606e210 */ /* 0x000fe20007ffe1ff */
[----:B------:R-:W-:Y:S01]  /*10400*/  IMAD.MOV R14, RZ, RZ, -R14 ;  /* 0x000000ffff0e7224 */ /* 0x000fe200078e0a0e */
[----:B------:R-:W-:-:S03]  /*10410*/  ISETP.GT.U32.AND P6, PT, R3, R10, PT ;  /* 0x0000000a0300720c */ /* 0x000fc60003fc4070 */
[----:B------:R1:W-:Y:S02]  /*10420*/  STL [R1+0x344], R6 ;  /* 0x0003440601007387 */ /* 0x0003e40000100800 */
[----:B------:R-:W-:-:S04]  /*10430*/  @!P1 IMAD.IADD R15, R15, 0x1, -R3 ;  /* 0x000000010f0f9824 */ /* 0x000fc800078e0a03 */
[----:B------:R-:W-:Y:S01]  /*10440*/  @!P3 IMAD.IADD R11, R11, 0x1, -R3 ;  /* 0x000000010b0bb824 */ /* 0x000fe200078e0a03 */
[----:B------:R-:W-:Y:S01]  /*10450*/  ISETP.GE.AND P3, PT, R12, RZ, PT ;  /* 0x000000ff0c00720c */ /* 0x000fe20003f66270 */
[----:B-1----:R-:W-:Y:S02]  /*10460*/  IMAD.MOV.U32 R6, RZ, RZ, R17 ;  /* 0x000000ffff067224 */ /* 0x002fe400078e0011 */
[----:B------:R-:W-:Y:S02]  /*10470*/  @!P6 IMAD.IADD R10, R10, 0x1, -R3 ;  /* 0x000000010a0ae824 */ /* 0x000fe400078e0a03 */
[----:B------:R-:W-:Y:S01]  /*10480*/  @!P5 IMAD.MOV R6, RZ, RZ, -R6 ;  /* 0x000000ffff06d224 */ /* 0x000fe200078e0a06 */
[----:B------:R-:W-:Y:S01]  /*10490*/  ISETP.GE.AND P5, PT, R4, RZ, PT ;  /* 0x000000ff0400720c */ /* 0x000fe20003fa6270 */
[C---:B------:R-:W-:Y:S01]  /*104a0*/  IMAD R4, R3.reuse, R14, R7 ;  /* 0x0000000e03047224 */ /* 0x040fe200078e0207 */
[----:B------:R-:W-:Y:S01]  /*104b0*/  ISETP.GT.U32.AND P6, PT, R3, R10, PT ;  /* 0x0000000a0300720c */ /* 0x000fe20003fc4070 */
[----:B------:R-:W-:Y:S01]  /*104c0*/  IMAD.HI.U32 R7, R251, R13, RZ ;  /* 0x0000000dfb077227 */ /* 0x000fe200078e00ff */
[----:B------:R1:W-:Y:S02]  /*104d0*/  STL [R1+0x428], R6 ;  /* 0x0004280601007387 */ /* 0x0003e40000100800 */
[----:B------:R-:W-:Y:S01]  /*104e0*/  ISETP.GT.U32.AND P1, PT, R3, R4, PT ;  /* 0x000000040300720c */ /* 0x000fe20003f24070 */
[----:B------:R-:W-:-:S04]  /*104f0*/  IMAD.HI.U32 R17, R251, R16, RZ ;  /* 0x00000010fb117227 */ /* 0x000fc800078e00ff */
[----:B------:R-:W-:Y:S02]  /*10500*/  IMAD.MOV R7, RZ, RZ, -R7 ;  /* 0x000000ffff077224 */ /* 0x000fe400078e0a07 */
[----:B------:R-:W-:Y:S02]  /*10510*/  IMAD.MOV R17, RZ, RZ, -R17 ;  /* 0x000000ffff117224 */ /* 0x000fe400078e0a11 */
[----:B-1----:R-:W-:Y:S01]  /*10520*/  IMAD.MOV.U32 R6, RZ, RZ, R15 ;  /* 0x000000ffff067224 */ /* 0x002fe200078e000f */
[----:B------:R-:W-:Y:S01]  /*10530*/  @!P6 IADD3 R10, R10, -R3, RZ ;  /* 0x800000030a0ae210 */ /* 0x000fe20007ffe0ff */
[C---:B------:R-:W-:Y:S02]  /*10540*/  IMAD R13, R3.reuse, R7, R13 ;  /* 0x00000007030d7224 */ /* 0x040fe400078e020d */
[----:B------:R-:W-:Y:S02]  /*10550*/  @!P1 IMAD.IADD R4, R4, 0x1, -R3 ;  /* 0x0000000104049824 */ /* 0x000fe400078e0a03 */
[----:B------:R-:W-:Y:S01]  /*10560*/  @!P0 IMAD.MOV R6, RZ, RZ, -R6 ;  /* 0x000000ffff068224 */ /* 0x000fe200078e0a06 */
[----:B------:R-:W-:Y:S01]  /*10570*/  ISETP.GT.U32.AND P6, PT, R3, R13, PT ;  /* 0x0000000d0300720c */ /* 0x000fe20003fc4070 */
[----:B------:R-:W-:Y:S01]  /*10580*/  IMAD.HI.U32 R14, R251, R8, RZ ;  /* 0x00000008fb0e7227 */ /* 0x000fe200078e00ff */
[----:B------:R-:W-:-:S02]  /*10590*/  ISETP.GT.U32.AND P0, PT, R3, R4, PT ;  /* 0x000000040300720c */ /* 0x000fc40003f04070 */
[----:B------:R1:W-:Y:S01]  /*105a0*/  STL [R1+0x3b8], R6 ;  /* 0x0003b80601007387 */ /* 0x0003e20000100800 */
[C---:B------:R-:W-:Y:S02]  /*105b0*/  IMAD R12, R3.reuse, R17, R16 ;  /* 0x00000011030c7224 */ /* 0x040fe400078e0210 */
[----:B------:R-:W-:Y:S02]  /*105c0*/  IMAD.MOV R14, RZ, RZ, -R14 ;  /* 0x000000ffff0e7224 */ /* 0x000fe400078e0a0e */
[----:B------:R-:W-:Y:S01]  /*105d0*/  IMAD.MOV.U32 R15, RZ, RZ, R11 ;  /* 0x000000ffff0f7224 */ /* 0x000fe200078e000b */
[C---:B------:R-:W-:Y:S01]  /*105e0*/  ISETP.GT.U32.AND P1, PT, R3.reuse, R12, PT ;  /* 0x0000000c0300720c */ /* 0x040fe20003f24070 */
[C---:B------:R-:W-:Y:S02]  /*105f0*/  VIADD R7, R2.reuse, 0x157 ;  /* 0x0000015702077836 */ /* 0x040fe40000000000 */
[----:B------:R-:W-:Y:S02]  /*10600*/  IMAD R8, R3, R14, R8 ;  /* 0x0000000e03087224 */ /* 0x000fe400078e0208 */
[----:B-1----:R-:W-:Y:S01]  /*10610*/  IMAD.MOV.U32 R6, RZ, RZ, R10 ;  /* 0x000000ffff067224 */ /* 0x002fe200078e000a */
[----:B------:R-:W-:Y:S01]  /*10620*/  IABS R14, R7 ;  /* 0x00000007000e7213 */ /* 0x000fe20000000000 */
[----:B------:R-:W-:Y:S01]  /*10630*/  @!P2 IMAD.MOV R15, RZ, RZ, -R15 ;  /* 0x000000ffff0fa224 */ /* 0x000fe200078e0a0f */
[----:B------:R-:W-:Y:S01]  /*10640*/  ISETP.GE.AND P2, PT, R9, RZ, PT ;  /* 0x000000ff0900720c */ /* 0x000fe20003f46270 */
[----:B------:R-:W-:Y:S01]  /*10650*/  @!P4 IMAD.MOV R6, RZ, RZ, -R6 ;  /* 0x000000ffff06c224 */ /* 0x000fe200078e0a06 */
[----:B------:R-:W-:Y:S01]  /*10660*/  ISETP.GT.U32.AND P4, PT, R3, R8, PT ;  /* 0x000000080300720c */ /* 0x000fe20003f84070 */
[----:B------:R-:W-:Y:S01]  /*10670*/  VIADD R9, R2, 0x158 ;  /* 0x0000015802097836 */ /* 0x000fe20000000000 */
[----:B------:R-:W-:Y:S01]  /*10680*/  STL [R1+0x3d0], R15 ;  /* 0x0003d00f01007387 */ /* 0x000fe20000100800 */
[--C-:B------:R-:W-:Y:S01]  /*10690*/  @!P0 IMAD.IADD R4, R4, 0x1, -R3.reuse ;  /* 0x0000000104048824 */ /* 0x100fe200078e0a03 */
[----:B------:R-:W-:Y:S01]  /*106a0*/  ISETP.GE.AND P0, PT, R5, RZ, PT ;  /* 0x000000ff0500720c */ /* 0x000fe20003f06270 */
[----:B------:R-:W-:Y:S01]  /*106b0*/  IMAD.MOV.U32 R11, RZ, RZ, R14 ;  /* 0x000000ffff0b7224 */ /* 0x000fe200078e000e */
[----:B------:R1:W-:Y:S01]  /*106c0*/  STL [R1+0x3dc], R6 ;  /* 0x0003dc0601007387 */ /* 0x0003e20000100800 */
[--C-:B------:R-:W-:Y:S01]  /*106d0*/  @!P6 IMAD.IADD R13, R13, 0x1, -R3.reuse ;  /* 0x000000010d0de824 */ /* 0x100fe200078e0a03 */
[----:B------:R-:W-:Y:S01]  /*106e0*/  IABS R14, R9 ;  /* 0x00000009000e7213 */ /* 0x000fe20000000000 */
[----:B------:R-:W-:Y:S01]  /*106f0*/  @!P1 IMAD.IADD R12, R12, 0x1, -R3 ;  /* 0x000000010c0c9824 */ /* 0x000fe200078e0a03 */
[----:B------:R-:W-:Y:S01]  /*10700*/  ISETP.GE.AND P1, PT, R7, RZ, PT ;  /* 0x000000ff0700720c */ /* 0x000fe20003f26270 */
[----:B------:R-:W-:-:S03]  /*10710*/  IMAD.HI.U32 R10, R251, R11, RZ ;  /* 0x0000000bfb0a7227 */ /* 0x000fc600078e00ff */
[----:B------:R-:W-:Y:S01]  /*10720*/  ISETP.GT.U32.AND P6, PT, R3, R12, PT ;  /* 0x0000000c0300720c */ /* 0x000fe20003fc4070 */
[----:B------:R-:W-:-:S04]  /*10730*/  IMAD.HI.U32 R5, R251, R14, RZ ;  /* 0x0000000efb057227 */ /* 0x000fc800078e00ff */
[----:B-1----:R-:W-:Y:S01]  /*10740*/  IMAD.MOV.U32 R6, RZ, RZ, R4 ;  /* 0x000000ffff067224 */ /* 0x002fe200078e0004 */
[----:B------:R-:W-:Y:S01]  /*10750*/  IADD3 R4, R2, 0x15a, RZ ;  /* 0x0000015a02047810 */ /* 0x000fe20007ffe0ff */
[----:B------:R-:W-:Y:S02]  /*10760*/  @!P4 IMAD.IADD R8, R8, 0x1, -R3 ;  /* 0x000000010808c824 */ /* 0x000fe400078e0a03 */
[----:B------:R-:W-:Y:S01]  /*10770*/  @!P5 IMAD.MOV R6, RZ, RZ, -R6 ;  /* 0x000000ffff06d224 */ /* 0x000fe200078e0a06 */
[C---:B------:R-:W-:Y:S01]  /*10780*/  ISETP.GT.U32.AND P5, PT, R3.reuse, R13, PT ;  /* 0x0000000d0300720c */ /* 0x040fe20003fa4070 */
[----:B------:R-:W-:Y:S01]  /*10790*/  IMAD.MOV R5, RZ, RZ, -R5 ;  /* 0x000000ffff057224 */ /* 0x000fe200078e0a05 */
[C---:B------:R-:W-:Y:S01]  /*107a0*/  ISETP.GT.U32.AND P4, PT, R3.reuse, R8, PT ;  /* 0x000000080300720c */ /* 0x040fe20003f84070 */
[----:B------:R-:W-:Y:S01]  /*107b0*/  IMAD.MOV R10, RZ, RZ, -R10 ;  /* 0x000000ffff0a7224 */ /* 0x000fe200078e0a0a */
[----:B------:R1:W-:Y:S01]  /*107c0*/  STL [R1+0x3e0], R6 ;  /* 0x0003e00601007387 */ /* 0x0003e20000100800 */
[C---:B------:R-:W-:Y:S01]  /*107d0*/  IMAD R14, R3.reuse, R5, R14 ;  /* 0x00000005030e7224 */ /* 0x040fe200078e020e */
[----:B------:R-:W-:Y:S01]  /*107e0*/  IABS R5, R4 ;  /* 0x0000000400057213 */ /* 0x000fe20000000000 */
[----:B------:R-:W-:-:S02]  /*107f0*/  IMAD R11, R3, R10, R11 ;  /* 0x0000000a030b7224 */ /* 0x000fc400078e020b */
[C---:B------:R-:W-:Y:S02]  /*10800*/  VIADD R10, R2.reuse, 0x15b ;  /* 0x0000015b020a7836 */ /* 0x040fe40000000000 */
[----:B------:R-:W-:Y:S02]  /*10810*/  VIADD R7, R2, 0x159 ;  /* 0x0000015902077836 */ /* 0x000fe40000000000 */
[--C-:B------:R-:W-:Y:S01]  /*10820*/  @!P5 IMAD.IADD R13, R13, 0x1, -R3.reuse ;  /* 0x000000010d0dd824 */ /* 0x100fe200078e0a03 */
[C---:B------:R-:W-:Y:S01]  /*10830*/  ISETP.GT.U32.AND P5, PT, R3.reuse, R14, PT ;  /* 0x0000000e0300720c */ /* 0x040fe20003fa4070 */
[--C-:B------:R-:W-:Y:S01]  /*10840*/  @!P6 IMAD.IADD R12, R12, 0x1, -R3.reuse ;  /* 0x000000010c0ce824 */ /* 0x100fe200078e0a03 */
[----:B------:R-:W-:Y:S01]  /*10850*/  ISETP.GT.U32.AND P6, PT, R3, R11, PT ;  /* 0x0000000b0300720c */ /* 0x000fe20003fc4070 */
[----:B------:R-:W-:Y:S01]  /*10860*/  @!P4 IMAD.IADD R8, R8, 0x1, -R3 ;  /* 0x000000010808c824 */ /* 0x000fe200078e0a03 */
[----:B------:R-:W-:Y:S01]  /*10870*/  IABS R16, R10 ;  /* 0x0000000a00107213 */ /* 0x000fe20000000000 */
[----:B-1----:R-:W-:Y:S01]  /*10880*/  IMAD.MOV.U32 R6, RZ, RZ, R12 ;  /* 0x000000ffff067224 */ /* 0x002fe200078e000c */
[----:B------:R-:W-:Y:S01]  /*10890*/  IABS R15, R7 ;  /* 0x00000007000f7213 */ /* 0x000fe20000000000 */
[----:B------:R-:W-:Y:S01]  /*108a0*/  IMAD.HI.U32 R17, R251, R5, RZ ;  /* 0x00000005fb117227 */ /* 0x000fe200078e00ff */
[----:B------:R-:W-:-:S02]  /*108b0*/  ISETP.GE.AND P4, PT, R9, RZ, PT ;  /* 0x000000ff0900720c */ /* 0x000fc40003f86270 */
[----:B------:R-:W-:Y:S01]  /*108c0*/  @!P2 IADD3 R13, -R13, RZ, RZ ;  /* 0x000000ff0d0da210 */ /* 0x000fe20007ffe1ff */
[----:B------:R-:W-:Y:S02]  /*108d0*/  IMAD.MOV.U32 R9, RZ, RZ, R16 ;  /* 0x000000ffff097224 */ /* 0x000fe400078e0010 */
[----:B------:R-:W-:-:S04]  /*108e0*/  IMAD.HI.U32 R16, R251, R15, RZ ;  /* 0x0000000ffb107227 */ /* 0x000fc800078e00ff */
[--C-:B------:R-:W-:Y:S02]  /*108f0*/  @!P5 IMAD.IADD R14, R14, 0x1, -R3.reuse ;  /* 0x000000010e0ed824 */ /* 0x100fe400078e0a03 */
[----:B------:R-:W-:Y:S02]  /*10900*/  IMAD.MOV R16, RZ, RZ, -R16 ;  /* 0x000000ffff107224 */ /* 0x000fe400078e0a10 */
[----:B------:R-:W-:Y:S01]  /*10910*/  @!P6 IMAD.IADD R11, R11, 0x1, -R3 ;  /* 0x000000010b0be824 */ /* 0x000fe200078e0a03 */
[----:B------:R-:W-:Y:S01]  /*10920*/  ISETP.GE.AND P6, PT, R7, RZ, PT ;  /* 0x000000ff0700720c */ /* 0x000fe20003fc6270 */
[----:B------:R-:W-:Y:S01]  /*10930*/  @!P3 IMAD.MOV R6, RZ, RZ, -R6 ;  /* 0x000000ffff06b224 */ /* 0x000fe200078e0a06 */
[----:B------:R-:W-:Y:S01]  /*10940*/  ISETP.GT.U32.AND P3, PT, R3, R14, PT ;  /* 0x0000000e0300720c */ /* 0x000fe20003f64070 */
[----:B------:R-:W-:Y:S01]  /*10950*/  IMAD.HI.U32 R7, R251, R9, RZ ;  /* 0x00000009fb077227 */ /* 0x000fe200078e00ff */
[----:B------:R-:W-:Y:S02]  /*10960*/  ISETP.GT.U32.AND P5, PT, R3, R11, PT ;  /* 0x0000000b0300720c */ /* 0x000fe40003fa4070 */
[----:B------:R1:W-:Y:S01]  /*10970*/  STL [R1+0x3c0], R6 ;  /* 0x0003c00601007387 */ /* 0x0003e20000100800 */
[----:B------:R-:W-:-:S02]  /*10980*/  IMAD.MOV R12, RZ, RZ, -R17 ;  /* 0x000000ffff0c7224 */ /* 0x000fc400078e0a11 */
[C---:B------:R-:W-:Y:S01]  /*10990*/  IMAD R15, R3.reuse, R16, R15 ;  /* 0x00000010030f7224 */ /* 0x040fe200078e020f */
[----:B------:R-:W-:Y:S01]  /*109a0*/  STL [R1+0x36c], R13 ;  /* 0x00036c0d01007387 */ /* 0x000fe20000100800 */
[----:B------:R-:W-:Y:S02]  /*109b0*/  IMAD.MOV R7, RZ, RZ, -R7 ;  /* 0x000000ffff077224 */ /* 0x000fe400078e0a07 */
[C---:B------:R-:W-:Y:S01]  /*109c0*/  IMAD R5, R3.reuse, R12, R5 ;  /* 0x0000000c03057224 */ /* 0x040fe200078e0205 */
[C---:B------:R-:W-:Y:S01]  /*109d0*/  ISETP.GT.U32.AND P2, PT, R3.reuse, R15, PT ;  /* 0x0000000f0300720c */ /* 0x040fe20003f44070 */
[C---:B------:R-:W-:Y:S02]  /*109e0*/  IMAD R9, R3.reuse, R7, R9 ;  /* 0x0000000703097224 */ /* 0x040fe400078e0209 */
[----:B-1----:R-:W-:Y:S02]  /*109f0*/  IMAD.MOV.U32 R6, RZ, RZ, R8 ;  /* 0x000000ffff067224 */ /* 0x002fe400078e0008 */
[----:B------:R-:W-:Y:S01]  /*10a00*/  @!P3 IMAD.IADD R14, R14, 0x1, -R3 ;  /* 0x000000010e0eb824 */ /* 0x000fe200078e0a03 */
[C---:B------:R-:W-:Y:S01]  /*10a10*/  ISETP.GT.U32.AND P3, PT, R3.reuse, R9, PT ;  /* 0x000000090300720c */ /* 0x040fe20003f64070 */
[----:B------:R-:W-:Y:S01]  /*10a20*/  @!P0 IMAD.MOV R6, RZ, RZ, -R6 ;  /* 0x000000ffff068224 */ /* 0x000fe200078e0a06 */
[----:B------:R-:W-:Y:S01]  /*10a30*/  ISETP.GT.U32.AND P0, PT, R3, R5, PT ;  /* 0x000000050300720c */ /* 0x000fe20003f04070 */
[----:B------:R-:W-:-:S02]  /*10a40*/  VIADD R16, R2, 0x15c ;  /* 0x0000015c02107836 */ /* 0x000fc40000000000 */
[--C-:B------:R-:W-:Y:S01]  /*10a50*/  @!P5 IMAD.IADD R11, R11, 0x1, -R3.reuse ;  /* 0x000000010b0bd824 */ /* 0x100fe200078e0a03 */
[----:B------:R-:W-:Y:S01]  /*10a60*/  ISETP.GE.AND P5, PT, R4, RZ, PT ;  /* 0x000000ff0400720c */ /* 0x000fe20003fa6270 */
[----:B------:R-:W-:Y:S01]  /*10a70*/  VIADD R4, R2, 0x15d ;  /* 0x0000015d02047836 */ /* 0x000fe20000000000 */
[----:B------:R-:W-:Y:S01]  /*10a80*/  IABS R7, R16 ;  /* 0x0000001000077213 */ /* 0x000fe20000000000 */
[----:B------:R-:W-:Y:S01]  /*10a90*/  @!P2 IMAD.IADD R15, R15, 0x1, -R3 ;  /* 0x000000010f0fa824 */ /* 0x000fe200078e0a03 */
[----:B------:R1:W-:Y:S01]  /*10aa0*/  STL [R1+0x37c], R6 ;  /* 0x00037c0601007387 */ /* 0x0003e20000100800 */
[----:B------:R-:W-:Y:S01]  /*10ab0*/  ISETP.GE.AND P2, PT, R10, RZ, PT ;  /* 0x000000ff0a00720c */ /* 0x000fe20003f46270 */
[----:B------:R-:W-:Y:S01]  /*10ac0*/  VIADD R10, R2, 0x15e ;  /* 0x0000015e020a7836 */ /* 0x000fe20000000000 */
[----:B------:R-:W-:Y:S01]  /*10ad0*/  IABS R8, R4 ;  /* 0x0000000400087213 */ /* 0x000fe20000000000 */
[----:B------:R-:W-:-:S03]  /*10ae0*/  IMAD.HI.U32 R12, R251, R7, RZ ;  /* 0x00000007fb0c7227 */ /* 0x000fc600078e00ff */
[----:B------:R-:W-:Y:S01]  /*10af0*/  IABS R18, R10 ;  /* 0x0000000a00127213 */ /* 0x000fe20000000000 */
[--C-:B------:R-:W-:Y:S01]  /*10b00*/  @!P0 IMAD.IADD R5, R5, 0x1, -R3.reuse ;  /* 0x0000000105058824 */ /* 0x100fe200078e0a03 */
[----:B------:R-:W-:Y:S01]  /*10b10*/  ISETP.GT.U32.AND P0, PT, R3, R15, PT ;  /* 0x0000000f0300720c */ /* 0x000fe20003f04070 */
[----:B------:R-:W-:Y:S02]  /*10b20*/  @!P3 IMAD.IADD R9, R9, 0x1, -R3 ;  /* 0x000000010909b824 */ /* 0x000fe400078e0a03 */
[----:B-1----:R-:W-:Y:S01]  /*10b30*/  IMAD.MOV.U32 R6, RZ, RZ, R11 ;  /* 0x000000ffff067224 */ /* 0x002fe200078e000b */
[----:B------:R-:W-:Y:S01]  /*10b40*/  ISETP.GT.U32.AND P3, PT, R3, R5, PT ;  /* 0x000000050300720c */ /* 0x000fe20003f64070 */
[----:B------:R-:W-:Y:S02]  /*10b50*/  IMAD.MOV R12, RZ, RZ, -R12 ;  /* 0x000000ffff0c7224 */ /* 0x000fe400078e0a0c */
[----:B------:R-:W-:-:S04]  /*10b60*/  IMAD.HI.U32 R11, R251, R8, RZ ;  /* 0x00000008fb0b7227 */ /* 0x000fc800078e00ff */
[----:B------:R-:W-:Y:S02]  /*10b70*/  IMAD R7, R3, R12, R7 ;  /* 0x0000000c03077224 */ /* 0x000fe400078e0207 */
[----:B------:R-:W-:Y:S01]  /*10b80*/  IMAD.MOV R11, RZ, RZ, -R11 ;  /* 0x000000ffff0b7224 */ /* 0x000fe200078e0a0b */
[----:B------:R-:W-:Y:S01]  /*10b90*/  @!P0 IADD3 R15, R15, -R3, RZ ;  /* 0x800000030f0f8210 */ /* 0x000fe20007ffe0ff */
[----:B------:R-:W-:Y:S01]  /*10ba0*/  @!P1 IMAD.MOV R6, RZ, RZ, -R6 ;  /* 0x000000ffff069224 */ /* 0x000fe200078e0a06 */
[C---:B------:R-:W-:Y:S01]  /*10bb0*/  ISETP.GT.U32.AND P0, PT, R3.reuse, R7, PT ;  /* 0x000000070300720c */ /* 0x040fe20003f04070 */
[C---:B------:R-:W-:Y:S01]  /*10bc0*/  IMAD R8, R3.reuse, R11, R8 ;  /* 0x0000000b03087224 */ /* 0x040fe200078e0208 */
[----:B------:R-:W-:Y:S01]  /*10bd0*/  ISETP.GT.U32.AND P1, PT, R3, R9, PT ;  /* 0x000000090300720c */ /* 0x000fe20003f24070 */
[----:B------:R-:W-:Y:S01]  /*10be0*/  @!P3 IMAD.IADD R5, R5, 0x1, -R3 ;  /* 0x000000010505b824 */ /* 0x000fe200078e0a03 */
[----:B------:R1:W-:Y:S01]  /*10bf0*/  STL [R1+0x38c], R6 ;  /* 0x00038c0601007387 */ /* 0x0003e20000100800 */
[----:B------:R-:W-:Y:S01]  /*10c00*/  VIADD R12, R2, 0x15f ;  /* 0x0000015f020c7836 */ /* 0x000fe20000000000 */
[----:B------:R-:W-:Y:S01]  /*10c10*/  ISETP.GT.U32.AND P3, PT, R3, R8, PT ;  /* 0x000000080300720c */ /* 0x000fe20003f64070 */
[----:B------:R-:W-:-:S03]  /*10c20*/  IMAD.HI.U32 R19, R251, R18, RZ ;  /* 0x00000012fb137227 */ /* 0x000fc600078e00ff */
[----:B------:R-:W-:Y:S01]  /*10c30*/  IABS R11, R12 ;  /* 0x0000000c000b7213 */ /* 0x000fe20000000000 */
[----:B------:R-:W-:Y:S02]  /*10c40*/  @!P4 IMAD.MOV R14, RZ, RZ, -R14 ;  /* 0x000000ffff0ec224 */ /* 0x000fe400078e0a0e */
[----:B------:R-:W-:Y:S01]  /*10c50*/  @!P0 IMAD.IADD R7, R7, 0x1, -R3 ;  /* 0x0000000107078824 */ /* 0x000fe200078e0a03 */
[----:B------:R-:W-:Y:S01]  /*10c60*/  ISETP.GE.AND P0, PT, R4, RZ, PT ;  /* 0x000000ff0400720c */ /* 0x000fe20003f06270 */
[----:B-1----:R-:W-:Y:S01]  /*10c70*/  IMAD.MOV.U32 R6, RZ, RZ, R15 ;  /* 0x000000ffff067224 */ /* 0x002fe200078e000f */
[----:B------:R-:W-:Y:S01]  /*10c80*/  STL [R1+0x354], R14 ;  /* 0x0003540e01007387 */ /* 0x000fe20000100800 */
[----:B------:R-:W-:Y:S02]  /*10c90*/  IMAD.MOV R19, RZ, RZ, -R19 ;  /* 0x000000ffff137224 */ /* 0x000fe400078e0a13 */
[----:B------:R-:W-:Y:S01]  /*10ca0*/  @!P3 IMAD.IADD R8, R8, 0x1, -R3 ;  /* 0x000000010808b824 */ /* 0x000fe200078e0a03 */
[----:B------:R-:W-:Y:S01]  /*10cb0*/  ISETP.GT.U32.AND P3, PT, R3, R7, PT ;  /* 0x000000070300720c */ /* 0x000fe20003f64070 */
[----:B------:R-:W-:-:S04]  /*10cc0*/  IMAD.HI.U32 R17, R251, R11, RZ ;  /* 0x0000000bfb117227 */ /* 0x000fc800078e00ff */
[----:B------:R-:W-:Y:S01]  /*10cd0*/  @!P6 IMAD.MOV R6, RZ, RZ, -R6 ;  /* 0x000000ffff06e224 */ /* 0x000fe200078e0a06 */
[----:B------:R-:W-:Y:S01]  /*10ce0*/  ISETP.GT.U32.AND P6, PT, R3, R8, PT ;  /* 0x000000080300720c */ /* 0x000fe20003fc4070 */
[----:B------:R-:W-:Y:S01]  /*10cf0*/  @!P1 IMAD.IADD R9, R9, 0x1, -R3 ;  /* 0x0000000109099824 */ /* 0x000fe200078e0a03 */
[----:B------:R-:W-:Y:S01]  /*10d00*/  ISETP.GE.AND P1, PT, R16, RZ, PT ;  /* 0x000000ff1000720c */ /* 0x000fe20003f26270 */
[C---:B------:R-:W-:Y:S01]  /*10d10*/  IMAD R4, R3.reuse, R19, R18 ;  /* 0x0000001303047224 */ /* 0x040fe200078e0212 */
[----:B------:R1:W-:Y:S01]  /*10d20*/  STL [R1+0x350], R6 ;  /* 0x0003500601007387 */ /* 0x0003e20000100800 */
[----:B------:R-:W-:Y:S02]  /*10d30*/  IMAD.MOV R17, RZ, RZ, -R17 ;  /* 0x000000ffff117224 */ /* 0x000fe400078e0a11 */
[----:B------:R-:W-:Y:S01]  /*10d40*/  VIADD R13, R2, 0x160 ;  /* 0x00000160020d7836 */ /* 0x000fe20000000000 */
[C---:B------:R-:W-:Y:S01]  /*10d50*/  ISETP.GT.U32.AND P4, PT, R3.reuse, R4, PT ;  /* 0x000000040300720c */ /* 0x040fe20003f84070 */
[----:B------:R-:W-:-:S02]  /*10d60*/  IMAD R11, R3, R17, R11 ;  /* 0x00000011030b7224 */ /* 0x000fc400078e020b */
[----:B------:R-:W-:Y:S01]  /*10d70*/  @!P5 IMAD.MOV R5, RZ, RZ, -R5 ;  /* 0x000000ffff05d224 */ /* 0x000fe200078e0a05 */
[----:B------:R-:W-:Y:S01]  /*10d80*/  IABS R16, R13 ;  /* 0x0000000d00107213 */ /* 0x000fe20000000000 */
[----:B------:R-:W-:Y:S01]  /*10d90*/  @!P3 IMAD.IADD R7, R7, 0x1, -R3 ;  /* 0x000000010707b824 */ /* 0x000fe200078e0a03 */
[----:B------:R-:W-:Y:S01]  /*10da0*/  ISETP.GT.U32.AND P3, PT, R3, R11, PT ;  /* 0x0000000b0300720c */ /* 0x000fe20003f64070 */
[----:B-1----:R-:W-:Y:S01]  /*10db0*/  IMAD.MOV.U32 R6, RZ, RZ, R9 ;  /* 0x000000ffff067224 */ /* 0x002fe200078e0009 */
[----:B------:R1:W-:Y:S01]  /*10dc0*/  STL [R1+0x34c], R5 ;  /* 0x00034c0501007387 */ /* 0x0003e20000100800 */
[----:B------:R-:W-:Y:S01]  /*10dd0*/  VIADD R9, R2, 0x161 ;  /* 0x0000016102097836 */ /* 0x000fe20000000000 */
[----:B------:R-:W-:Y:S01]  /*10de0*/  ISETP.GE.AND P5, PT, R10, RZ, PT ;  /* 0x000000ff0a00720c */ /* 0x000fe20003fa6270 */
[----:B------:R-:W-:Y:S01]  /*10df0*/  @!P2 IMAD.MOV R6, RZ, RZ, -R6 ;  /* 0x000000ffff06a224 */ /* 0x000fe200078e0a06 */
[----:B------:R-:W-:Y:S01]  /*10e00*/  ISETP.GE.AND P2, PT, R12, RZ, PT ;  /* 0x000000ff0c00720c */ /* 0x000fe20003f46270 */
[--C-:B------:R-:W-:Y:S01]  /*10e10*/  @!P6 IMAD.IADD R8, R8, 0x1, -R3.reuse ;  /* 0x000000010808e824 */ /* 0x100fe200078e0a03 */
[----:B------:R-:W-:Y:S01]  /*10e20*/  IABS R18, R9 ;  /* 0x0000000900127213 */ /* 0x000fe20000000000 */
[----:B------:R-:W-:Y:S01]  /*10e30*/  @!P4 IMAD.IADD R4, R4, 0x1, -R3 ;  /* 0x000000010404c824 */ /* 0x000fe200078e0a03 */
[----:B------:R2:W-:Y:S01]  /*10e40*/  STL [R1+0x348], R6 ;  /* 0x0003480601007387 */ /* 0x0005e20000100800 */
[----:B------:R-:W-:Y:S01]  /*10e50*/  ISETP.GE.AND P4, PT, R9, RZ, PT ;  /* 0x000000ff0900720c */ /* 0x000fe20003f86270 */
[----:B-1----:R-:W-:Y:S01]  /*10e60*/  IMAD.HI.U32 R5, R251, R16, RZ ;  /* 0x00000010fb057227 */ /* 0x002fe200078e00ff */
[----:B------:R-:W-:-:S03]  /*10e70*/  ISETP.GE.AND P6, PT, R13, RZ, PT ;  /* 0x000000ff0d00720c */ /* 0x000fc60003fc6270 */
[----:B------:R-:W-:Y:S01]  /*10e80*/  @!P3 IMAD.IADD R11, R11, 0x1, -R3 ;  /* 0x000000010b0bb824 */ /* 0x000fe200078e0a03 */
[----:B------:R-:W-:Y:S01]  /*10e90*/  IADD3 R5, -R5, RZ, RZ ;  /* 0x000000ff05057210 */ /* 0x000fe20007ffe1ff */
[----:B------:R-:W-:Y:S01]  /*10ea0*/  VIADD R10, R2, 0x162 ;  /* 0x00000162020a7836 */ /* 0x000fe20000000000 */
        /* <DEDUP_REMOVED lines=10> */
[----:B------:R-:W-:Y:S02]  /*10f50*/  IMAD R18, R3, R7, R18 ;  /* 0x0000000703127224 */ /* 0x000fe400078e0212 */
[----:B------:R-:W-:Y:S01]  /*10f60*/  @!P3 IMAD.IADD R4, R4, 0x1, -R3 ;  /* 0x000000010404b824 */ /* 0x000fe200078e0a03 */
[----:B------:R-:W-:Y:S01]  /*10f70*/  IABS R17, R9 ;  /* 0x0000000900117213 */ /* 0x000fe20000000000 */
[----:B------:R-:W-:Y:S01]  /*10f80*/  IMAD.HI.U32 R7, R251, R14, RZ ;  /* 0x0000000efb077227 */ /* 0x000fe200078e00ff */
[----:B------:R-:W-:-:S03]  /*10f90*/  ISETP.GT.U32.AND P3, PT, R3, R18, PT ;  /* 0x000000120300720c */ /* 0x000fc60003f64070 */
[----:B-1----:R-:W-:Y:S02]  /*10fa0*/  IMAD.MOV.U32 R6, RZ, RZ, R8 ;  /* 0x000000ffff067224 */ /* 0x002fe400078e0008 */
[----:B------:R-:W-:-:S04]  /*10fb0*/  IMAD.HI.U32 R8, R251, R17, RZ ;  /* 0x00000011fb087227 */ /* 0x000fc800078e00ff */
[----:B------:R-:W-:Y:S01]  /*10fc0*/  @!P0 IMAD.MOV R6, RZ, RZ, -R6 ;  /* 0x000000ffff068224 */ /* 0x000fe200078e0a06 */
[----:B------:R-:W-:Y:S01]  /*10fd0*/  ISETP.GT.U32.AND P0, PT, R3, R19, PT ;  /* 0x000000130300720c */ /* 0x000fe20003f04070 */
[--C-:B------:R-:W-:Y:S01]  /*10fe0*/  @!P1 IMAD.IADD R11, R11, 0x1, -R3.reuse ;  /* 0x000000010b0b9824 */ /* 0x100fe200078e0a03 */
[----:B------:R-:W-:Y:S01]  /*10ff0*/  ISETP.GE.AND P1, PT, R10, RZ, PT ;  /* 0x000000ff0a00720c */ /* 0x000fe20003f26270 */
[----:B------:R-:W-:Y:S01]  /*11000*/  VIADD R5, R2, 0x164 ;  /* 0x0000016402057836 */ /* 0x000fe20000000000 */
[----:B------:R1:W-:Y:S01]  /*11010*/  STL [R1+0x33c], R6 ;  /* 0x00033c0601007387 */ /* 0x0003e20000100800 */
[----:B------:R-:W-:Y:S01]  /*11020*/  IADD3 R10, -R7, RZ, RZ ;  /* 0x000000ff070a7210 */ /* 0x000fe20007ffe1ff */
[----:B------:R-:W-:Y:S02]  /*11030*/  IMAD.MOV R8, RZ, RZ, -R8 ;  /* 0x000000ffff087224 */ /* 0x000fe400078e0a08 */
[----:B------:R-:W-:Y:S01]  /*11040*/  @!P3 IMAD.IADD R18, R18, 0x1, -R3 ;  /* 0x000000011212b824 */ /* 0x000fe200078e0a03 */
[----:B------:R-:W-:Y:S01]  /*11050*/  IABS R16, R5 ;  /* 0x0000000500107213 */ /* 0x000fe20000000000 */
[----:B------:R-:W-:-:S02]  /*11060*/  IMAD R17, R3, R8, R17 ;  /* 0x0000000803117224 */ /* 0x000fc400078e0211 */
[C---:B------:R-:W-:Y:S01]  /*11070*/  IMAD R14, R3.reuse, R10, R14 ;  /* 0x0000000a030e7224 */ /* 0x040fe200078e020e */
[----:B------:R-:W-:Y:S01]  /*11080*/  ISETP.GT.U32.AND P3, PT, R3, R18, PT ;  /* 0x000000120300720c */ /* 0x000fe20003f64070 */
[----:B------:R-:W-:Y:S01]  /*11090*/  @!P0 IMAD.IADD R19, R19, 0x1, -R3 ;  /* 0x0000000113138824 */ /* 0x000fe200078e0a03 */
[----:B------:R-:W-:Y:S01]  /*110a0*/  ISETP.GE.AND P0, PT, R9, RZ, PT ;  /* 0x000000ff0900720c */ /* 0x000fe20003f06270 */
[----:B-1----:R-:W-:Y:S02]  /*110b0*/  IMAD.MOV.U32 R6, RZ, RZ, R4 ;  /* 0x000000ffff067224 */ /* 0x002fe400078e0004 */
[----:B------:R-:W-:-:S04]  /*110c0*/  IMAD.HI.U32 R7, R251, R16, RZ ;  /* 0x00000010fb077227 */ /* 0x000fc800078e00ff */
[----:B------:R-:W-:Y:S01]  /*110d0*/  @!P5 IMAD.MOV R6, RZ, RZ, -R6 ;  /* 0x000000ffff06d224 */ /* 0x000fe200078e0a06 */
[C---:B------:R-:W-:Y:S01]  /*110e0*/  ISETP.GT.U32.AND P5, PT, R3.reuse, R19, PT ;  /* 0x000000130300720c */ /* 0x040fe20003fa4070 */
[----:B------:R-:W-:Y:S02]  /*110f0*/  IMAD.MOV R7, RZ, RZ, -R7 ;  /* 0x000000ffff077224 */ /* 0x000fe400078e0a07 */
[C---:B------:R-:W-:Y:S01]  /*11100*/  VIADD R10, R2.reuse, 0x165 ;  /* 0x00000165020a7836 */ /* 0x040fe20000000000 */
[----:B------:R1:W-:Y:S01]  /*11110*/  STL [R1+0x334], R6 ;  /* 0x0003340601007387 */ /* 0x0003e20000100800 */
[C---:B------:R-:W-:Y:S02]  /*11120*/  IMAD R16, R3.reuse, R7, R16 ;  /* 0x0000000703107224 */ /* 0x040fe400078e0210 */
[----:B------:R-:W-:Y:S01]  /*11130*/  VIADD R4, R2, 0x166 ;  /* 0x0000016602047836 */ /* 0x000fe20000000000 */
[----:B------:R-:W-:Y:S01]  /*11140*/  IABS R12, R10 ;  /* 0x0000000a000c7213 */ /* 0x000fe20000000000 */
[--C-:B------:R-:W-:Y:S01]  /*11150*/  @!P3 IMAD.IADD R18, R18, 0x1, -R3.reuse ;  /* 0x000000011212b824 */ /* 0x100fe200078e0a03 */
[----:B------:R-:W-:Y:S01]  /*11160*/  ISETP.GT.U32.AND P3, PT, R3, R16, PT ;  /* 0x000000100300720c */ /* 0x000fe20003f64070 */
[----:B------:R-:W-:Y:S01]  /*11170*/  VIADD R13, R2, 0x168 ;  /* 0x00000168020d7836 */ /* 0x000fe20000000000 */
[----:B------:R-:W-:Y:S01]  /*11180*/  IABS R8, R4 ;  /* 0x0000000400087213 */ /* 0x000fe20000000000 */
[----:B------:R-:W-:Y:S01]  /*11190*/  @!P5 IMAD.IADD R19, R19, 0x1, -R3 ;  /* 0x000000011313d824 */ /* 0x000fe200078e0a03 */
[----:B------:R-:W-:Y:S01]  /*111a0*/  ISETP.GT.U32.AND P5, PT, R3, R17, PT ;  /* 0x000000110300720c */ /* 0x000fe20003fa4070 */
[----:B-1----:R-:W-:Y:S01]  /*111b0*/  IMAD.MOV.U32 R6, RZ, RZ, R11 ;  /* 0x000000ffff067224 */ /* 0x002fe200078e000b */
[----:B------:R-:W-:Y:S01]  /*111c0*/  IABS R7, R13 ;  /* 0x0000000d00077213 */ /* 0x000fe20000000000 */
[----:B------:R-:W-:-:S02]  /*111d0*/  IMAD.MOV.U32 R20, RZ, RZ, R19 ;  /* 0x000000ffff147224 */ /* 0x000fc400078e0013 */
[----:B------:R-:W-:Y:S01]  /*111e0*/  @!P2 IMAD.MOV R6, RZ, RZ, -R6 ;  /* 0x000000ffff06a224 */ /* 0x000fe200078e0a06 */
[----:B------:R-:W-:Y:S01]  /*111f0*/  ISETP.GT.U32.AND P2, PT, R3, R14, PT ;  /* 0x0000000e0300720c */ /* 0x000fe20003f44070 */
[----:B------:R-:W-:Y:S02]  /*11200*/  @!P6 IMAD.MOV R20, RZ, RZ, -R20 ;  /* 0x000000ffff14e224 */ /* 0x000fe400078e0a14 */
[----:B------:R-:W-:Y:S01]  /*11210*/  IMAD.HI.U32 R15, R251, R12, RZ ;  /* 0x0000000cfb0f7227 */ /* 0x000fe200078e00ff */
[----:B------:R1:W-:Y:S03]  /*11220*/  STL [R1+0x338], R6 ;  /* 0x0003380601007387 */ /* 0x0003e60000100800 */
[----:B------:R-:W-:Y:S01]  /*11230*/  @!P5 IMAD.IADD R17, R17, 0x1, -R3 ;  /* 0x000000011111d824 */ /* 0x000fe200078e0a03 */
[----:B------:R-:W-:Y:S01]  /*11240*/  STL [R1+0x2f4], R20 ;  /* 0x0002f41401007387 */ /* 0x000fe20000100800 */
[----:B------:R-:W-:-:S02]  /*11250*/  IMAD.MOV R15, RZ, RZ, -R15 ;  /* 0x000000ffff0f7224 */ /* 0x000fc400078e0a0f */
[----:B------:R-:W-:Y:S01]  /*11260*/  @!P3 IMAD.IADD R16, R16, 0x1, -R3 ;  /* 0x000000011010b824 */ /* 0x000fe200078e0a03 */
[C---:B------:R-:W-:Y:S01]  /*11270*/  ISETP.GT.U32.AND P6, PT, R3.reuse, R17, PT ;  /* 0x000000110300720c */ /* 0x040fe20003fc4070 */
[----:B------:R-:W-:Y:S01]  /*11280*/  IMAD R12, R3, R15, R12 ;  /* 0x0000000f030c7224 */ /* 0x000fe200078e020c */
[----:B------:R-:W-:Y:S01]  /*11290*/  @!P2 IADD3 R14, R14, -R3, RZ ;  /* 0x800000030e0ea210 */ /* 0x000fe20007ffe0ff */
[----:B-1----:R-:W-:Y:S01]  /*112a0*/  IMAD.MOV.U32 R6, RZ, RZ, R18 ;  /* 0x000000ffff067224 */ /* 0x002fe200078e0012 */
[----:B------:R-:W-:Y:S01]  /*112b0*/  ISETP.GE.AND P2, PT, R5, RZ, PT ;  /* 0x000000ff0500720c */ /* 0x000fe20003f46270 */
[----:B------:R-:W-:Y:S01]  /*112c0*/  IMAD.HI.U32 R5, R251, R8, RZ ;  /* 0x00000008fb057227 */ /* 0x000fe200078e00ff */
[C---:B------:R-:W-:Y:S02]  /*112d0*/  ISETP.GT.U32.AND P5, PT, R3.reuse, R14, PT ;  /* 0x0000000e0300720c */ /* 0x040fe40003fa4070 */
[----:B------:R-:W-:Y:S01]  /*112e0*/  ISETP.GT.U32.AND P3, PT, R3, R16, PT ;  /* 0x000000100300720c */ /* 0x000fe20003f64070 */
[----:B------:R-:W-:-:S02]  /*112f0*/  IMAD.MOV R5, RZ, RZ, -R5 ;  /* 0x000000ffff057224 */ /* 0x000fc400078e0a05 */
[----:B------:R-:W-:Y:S01]  /*11300*/  @!P4 IMAD.MOV R6, RZ, RZ, -R6 ;  /* 0x000000ffff06c224 */ /* 0x000fe200078e0a06 */
[----:B------:R-:W-:Y:S01]  /*11310*/  ISETP.GE.AND P4, PT, R10, RZ, PT ;  /* 0x000000ff0a00720c */ /* 0x000fe20003f86270 */
[----:B------:R-:W-:Y:S02]  /*11320*/  IMAD R8, R3, R5, R8 ;  /* 0x0000000503087224 */ /* 0x000fe400078e0208 */
[--C-:B------:R-:W-:Y:S01]  /*11330*/  @!P6 IMAD.IADD R17, R17, 0x1, -R3.reuse ;  /* 0x000000011111e824 */ /* 0x100fe200078e0a03 */
[----:B------:R1:W-:Y:S01]  /*11340*/  STL [R1+0x304], R6 ;  /* 0x0003040601007387 */ /* 0x0003e20000100800 */
[----:B------:R-:W-:Y:S01]  /*11350*/  VIADD R11, R2, 0x167 ;  /* 0x00000167020b7836 */ /* 0x000fe20000000000 */
[C---:B------:R-:W-:Y:S01]  /*11360*/  ISETP.GT.U32.AND P6, PT, R3.reuse, R8, PT ;  /* 0x000000080300720c */ /* 0x040fe20003fc4070 */
[----:B------:R-:W-:Y:S01]  /*11370*/  @!P5 IMAD.IADD R14, R14, 0x1, -R3 ;  /* 0x000000010e0ed824 */ /* 0x000fe200078e0a03 */
[----:B------:R-:W-:Y:S01]  /*11380*/  ISETP.GT.U32.AND P5, PT, R3, R12, PT ;  /* 0x0000000c0300720c */ /* 0x000fe20003fa4070 */
[----:B------:R-:W-:Y:S01]  /*11390*/  IMAD.HI.U32 R10, R251, R7, RZ ;  /* 0x00000007fb0a7227 */ /* 0x000fe200078e00ff */
[----:B------:R-:W-:-:S03]  /*113a0*/  IABS R9, R11 ;  /* 0x0000000b00097213 */ /* 0x000fc60000000000 */
[----:B------:R-:W-:Y:S02]  /*113b0*/  IMAD.MOV R10, RZ, RZ, -R10 ;  /* 0x000000ffff0a7224 */ /* 0x000fe400078e0a0a */
[C---:B------:R-:W-:Y:S02]  /*113c0*/  VIADD R5, R2.reuse, 0x169 ;  /* 0x0000016902057836 */ /* 0x040fe40000000000 */
[----:B------:R-:W-:Y:S01]  /*113d0*/  IMAD R7, R3, R10, R7 ;  /* 0x0000000a03077224 */ /* 0x000fe200078e0207 */
[----:B------:R-:W-:Y:S01]  /*113e0*/  IADD3 R10, R2, 0x16a, RZ ;  /* 0x0000016a020a7810 */ /* 0x000fe20007ffe0ff */
[----:B------:R-:W-:-:S04]  /*113f0*/  IMAD.HI.U32 R15, R251, R9, RZ ;  /* 0x00000009fb0f7227 */ /* 0x000fc800078e00ff */
[--C-:B------:R-:W-:Y:S01]  /*11400*/  @!P3 IMAD.IADD R16, R16, 0x1, -R3.reuse ;  /* 0x000000011010b824 */ /* 0x100fe200078e0a03 */
[----:B------:R-:W-:Y:S01]  /*11410*/  ISETP.GE.AND P3, PT, R4, RZ, PT ;  /* 0x000000ff0400720c */ /* 0x000fe20003f66270 */
[--C-:B------:R-:W-:Y:S01]  /*11420*/  @!P5 IMAD.IADD R12, R12, 0x1, -R3.reuse ;  /* 0x000000010c0cd824 */ /* 0x100fe200078e0a03 */
[----:B------:R-:W-:Y:S01]  /*11430*/  IABS R4, R5 ;  /* 0x0000000500047213 */ /* 0x000fe20000000000 */
[----:B-1----:R-:W-:Y:S02]  /*11440*/  IMAD.MOV.U32 R6, RZ, RZ, R14 ;  /* 0x000000ffff067224 */ /* 0x002fe400078e000e */
[----:B------:R-:W-:Y:S02]  /*11450*/  @!P6 IMAD.IADD R8, R8, 0x1, -R3 ;  /* 0x000000010808e824 */ /* 0x000fe400078e0a03 */
[----:B------:R-:W-:Y:S01]  /*11460*/  @!P0 IMAD.MOV R17, RZ, RZ, -R17 ;  /* 0x000000ffff118224 */ /* 0x000fe200078e0a11 */
[C---:B------:R-:W-:Y:S01]  /*11470*/  ISETP.GT.U32.AND P0, PT, R3.reuse, R7, PT ;  /* 0x000000070300720c */ /* 0x040fe20003f04070 */
[----:B------:R-:W-:Y:S01]  /*11480*/  IMAD.MOV R15, RZ, RZ, -R15 ;  /* 0x000000ffff0f7224 */ /* 0x000fe200078e0a0f */
[C---:B------:R-:W-:Y:S01]  /*11490*/  ISETP.GT.U32.AND P6, PT, R3.reuse, R8, PT ;  /* 0x000000080300720c */ /* 0x040fe20003fc4070 */
[----:B------:R-:W-:Y:S01]  /*114a0*/  @!P1 IMAD.MOV R6, RZ, RZ, -R6 ;  /* 0x000000ffff069224 */ /* 0x000fe200078e0a06 */
[----:B------:R-:W-:Y:S01]  /*114b0*/  ISETP.GT.U32.AND P1, PT, R3, R12, PT ;  /* 0x0000000c0300720c */ /* 0x000fe20003f24070 */
[----:B------:R-:W-:-:S03]  /*114c0*/  IMAD.HI.U32 R14, R251, R4, RZ ;  /* 0x00000004fb0e7227 */ /* 0x000fc600078e00ff */
[----:B------:R1:W-:Y:S01]  /*114d0*/  STL [R1+0x32c], R6 ;  /* 0x00032c0601007387 */ /* 0x0003e20000100800 */
[----:B------:R-:W-:Y:S01]  /*114e0*/  IMAD R9, R3, R15, R9 ;  /* 0x0000000f03097224 */ /* 0x000fe200078e0209 */
[----:B------:R-:W-:Y:S01]  /*114f0*/  IABS R15, R10 ;  /* 0x0000000a000f7213 */ /* 0x000fe20000000000 */
[----:B------:R-:W-:Y:S01]  /*11500*/  IMAD.MOV R14, RZ, RZ, -R14 ;  /* 0x000000ffff0e7224 */ /* 0x000fe200078e0a0e */
[----:B------:R-:W-:Y:S01]  /*11510*/  STL [R1+0x30c], R17 ;  /* 0x00030c1101007387 */ /* 0x000fe20000100800 */
[--C-:B------:R-:W-:Y:S01]  /*11520*/  @!P0 IMAD.IADD R7, R7, 0x1, -R3.reuse ;  /* 0x0000000107078824 */ /* 0x100fe200078e0a03 */
[C---:B------:R-:W-:Y:S01]  /*11530*/  ISETP.GT.U32.AND P5, PT, R3.reuse, R9, PT ;  /* 0x000000090300720c */ /* 0x040fe20003fa4070 */
[----:B------:R-:W-:Y:S02]  /*11540*/  IMAD R4, R3, R14, R4 ;  /* 0x0000000e03047224 */ /* 0x000fe400078e0204 */
[--C-:B------:R-:W-:Y:S01]  /*11550*/  @!P1 IMAD.IADD R12, R12, 0x1, -R3.reuse ;  /* 0x000000010c0c9824 */ /* 0x100fe200078e0a03 */
[----:B------:R-:W-:Y:S01]  /*11560*/  ISETP.GE.AND P1, PT, R13, RZ, PT ;  /* 0x000000ff0d00720c */ /* 0x000fe20003f26270 */
[----:B-1----:R-:W-:Y:S01]  /*11570*/  IMAD.MOV.U32 R6, RZ, RZ, R16 ;  /* 0x000000ffff067224 */ /* 0x002fe200078e0010 */
[C---:B------:R-:W-:Y:S01]  /*11580*/  ISETP.GT.U32.AND P0, PT, R3.reuse, R7, PT ;  /* 0x000000070300720c */ /* 0x040fe20003f04070 */
[----:B------:R-:W-:Y:S01]  /*11590*/  @!P6 IMAD.IADD R8, R8, 0x1, -R3 ;  /* 0x000000010808e824 */ /* 0x000fe200078e0a03 */
[----:B------:R-:W-:Y:S01]  /*115a0*/  ISETP.GT.U32.AND P6, PT, R3, R4, PT ;  /* 0x000000040300720c */ /* 0x000fe20003fc4070 */
[----:B------:R-:W-:Y:S01]  /*115b0*/  @!P2 IMAD.MOV R6, RZ, RZ, -R6 ;  /* 0x000000ffff06a224 */ /* 0x000fe200078e0a06 */
[----:B------:R-:W-:Y:S01]  /*115c0*/  ISETP.GE.AND P2, PT, R11, RZ, PT ;  /* 0x000000ff0b00720c */ /* 0x000fe20003f46270 */
[----:B------:R-:W-:-:S02]  /*115d0*/  IMAD.MOV.U32 R11, RZ, RZ, R15 ;  /* 0x000000ffff0b7224 */ /* 0x000fc400078e000f */
[----:B------:R-:W-:Y:S01]  /*115e0*/  @!P5 IMAD.IADD R9, R9, 0x1, -R3 ;  /* 0x000000010909d824 */ /* 0x000fe200078e0a03 */
[----:B------:R1:W-:Y:S01]  /*115f0*/  STL [R1+0x310], R6 ;  /* 0x0003100601007387 */ /* 0x0003e20000100800 */
[----:B------:R-:W-:-:S03]  /*11600*/  IMAD.HI.U32 R13, R251, R11, RZ ;  /* 0x0000000bfb0d7227 */ /* 0x000fc600078e00ff */
[----:B------:R-:W-:Y:S01]  /*11610*/  ISETP.GT.U32.AND P5, PT, R3, R9, PT ;  /* 0x000000090300720c */ /* 0x000fe20003fa4070 */
[--C-:B------:R-:W-:Y:S01]  /*11620*/  @!P0 IMAD.IADD R7, R7, 0x1, -R3.reuse ;  /* 0x0000000107078824 */ /* 0x100fe200078e0a03 */
[----:B------:R-:W-:Y:S01]  /*11630*/  IADD3 R13, -R13, RZ, RZ ;  /* 0x000000ff0d0d7210 */ /* 0x000fe20007ffe1ff */
[----:B------:R-:W-:Y:S02]  /*11640*/  @!P6 IMAD.IADD R4, R4, 0x1, -R3 ;  /* 0x000000010404e824 */ /* 0x000fe400078e0a03 */
[C---:B------:R-:W-:Y:S02]  /*11650*/  VIADD R15, R2.reuse, 0x16b ;  /* 0x0000016b020f7836 */ /* 0x040fe40000000000 */
[----:B-1----:R-:W-:Y:S02]  /*11660*/  IMAD.MOV.U32 R6, RZ, RZ, R12 ;  /* 0x000000ffff067224 */ /* 0x002fe400078e000c */
[C---:B------:R-:W-:Y:S01]  /*11670*/  VIADD R14, R2.reuse, 0x170 ;  /* 0x00000170020e7836 */ /* 0x040fe20000000000 */
[----:B------:R-:W-:Y:S01]  /*11680*/  ISETP.GE.AND P6, PT, R15, RZ, PT ;  /* 0x000000ff0f00720c */ /* 0x000fe20003fc6270 */
[----:B------:R-:W-:Y:S01]  /*11690*/  @!P4 IMAD.MOV R6, RZ, RZ, -R6 ;  /* 0x000000ffff06c224 */ /* 0x000fe200078e0a06 */
[----:B------:R-:W-:Y:S01]  /*116a0*/  ISETP.GE.AND P4, PT, R5, RZ, PT ;  /* 0x000000ff0500720c */ /* 0x000fe20003f86270 */
[----:B------:R-:W-:Y:S01]  /*116b0*/  IMAD R5, R3, R13, R11 ;  /* 0x0000000d03057224 */ /* 0x000fe200078e020b */
[----:B------:R-:W-:Y:S01]  /*116c0*/  IABS R15, R15 ;  /* 0x0000000f000f7213 */ /* 0x000fe20000000000 */
[----:B------:R-:W-:Y:S01]  /*116d0*/  @!P5 IMAD.IADD R9, R9, 0x1, -R3 ;  /* 0x000000010909d824 */ /* 0x000fe200078e0a03 */
[----:B------:R1:W-:Y:S01]  /*116e0*/  STL [R1+0x314], R6 ;  /* 0x0003140601007387 */ /* 0x0003e20000100800 */
[----:B------:R-:W-:Y:S01]  /*116f0*/  VIADD R11, R2, 0x16c ;  /* 0x0000016c020b7836 */ /* 0x000fe20000000000 */
[----:B------:R-:W-:Y:S01]  /*11700*/  ISETP.GT.U32.AND P0, PT, R3, R5, PT ;  /* 0x000000050300720c */ /* 0x000fe20003f04070 */
[----:B------:R-:W-:Y:S01]  /*11710*/  IMAD.HI.U32 R12, R251, R15, RZ ;  /* 0x0000000ffb0c7227 */ /* 0x000fe200078e00ff */
[----:B------:R-:W-:-:S02]  /*11720*/  ISETP.GE.AND P5, PT, R10, RZ, PT ;  /* 0x000000ff0a00720c */ /* 0x000fc40003fa6270 */
[----:B------:R-:W-:Y:S01]  /*11730*/  IABS R17, R14 ;  /* 0x0000000e00117213 */ /* 0x000fe20000000000 */
[----:B------:R-:W-:Y:S01]  /*11740*/  @!P2 IMAD.MOV R9, RZ, RZ, -R9 ;  /* 0x000000ffff09a224 */ /* 0x000fe200078e0a09 */
[----:B------:R-:W-:Y:S01]  /*11750*/  ISETP.GE.AND P2, PT, R11, RZ, PT ;  /* 0x000000ff0b00720c */ /* 0x000fe20003f46270 */
[----:B------:R-:W-:Y:S01]  /*11760*/  IMAD.MOV R12, RZ, RZ, -R12 ;  /* 0x000000ffff0c7224 */ /* 0x000fe200078e0a0c */
[----:B------:R-:W-:Y:S01]  /*11770*/  IABS R11, R11 ;  /* 0x0000000b000b7213 */ /* 0x000fe20000000000 */
[----:B-1----:R-:W-:Y:S02]  /*11780*/  IMAD.MOV.U32 R6, RZ, RZ, R8 ;  /* 0x000000ffff067224 */ /* 0x002fe400078e0008 */
[C---:B------:R-:W-:Y:S02]  /*11790*/  VIADD R8, R2.reuse, 0x16d ;  /* 0x0000016d02087836 */ /* 0x040fe40000000000 */
[----:B------:R-:W-:Y:S01]  /*117a0*/  @!P3 IMAD.MOV R6, RZ, RZ, -R6 ;  /* 0x000000ffff06b224 */ /* 0x000fe200078e0a06 */
[C---:B------:R-:W-:Y:S01]  /*117b0*/  ISETP.GT.U32.AND P3, PT, R3.reuse, R4, PT ;  /* 0x000000040300720c */ /* 0x040fe20003f64070 */
[----:B------:R-:W-:Y:S01]  /*117c0*/  IMAD R15, R3, R12, R15 ;  /* 0x0000000c030f7224 */ /* 0x000fe200078e020f */
[----:B------:R-:W-:Y:S01]  /*117d0*/  @!P0 IADD3 R5, R5, -R3, RZ ;  /* 0x8000000305058210 */ /* 0x000fe20007ffe0ff */
[C---:B------:R-:W-:Y:S01]  /*117e0*/  VIADD R10, R2.reuse, 0x16e ;  /* 0x0000016e020a7836 */ /* 0x040fe20000000000 */
[----:B------:R1:W-:Y:S01]  /*117f0*/  STL [R1+0x318], R6 ;  /* 0x0003180601007387 */ /* 0x0003e20000100800 */
[----:B------:R-:W-:Y:S01]  /*11800*/  VIADD R19, R2, 0x16f ;  /* 0x0000016f02137836 */ /* 0x000fe20000000000 */
[----:B------:R-:W-:-:S02]  /*11810*/  ISETP.GT.U32.AND P0, PT, R3, R5, PT ;  /* 0x000000050300720c */ /* 0x000fc40003f04070 */
[----:B------:R2:W-:Y:S05]  /*11820*/  STL [R1+0x324], R9 ;  /* 0x0003240901007387 */ /* 0x0005ea0000100800 */
[----:B------:R-:W-:Y:S01]  /*11830*/  @!P3 IMAD.IADD R4, R4, 0x1, -R3 ;  /* 0x000000010404b824 */ /* 0x000fe200078e0a03 */
[----:B------:R-:W-:Y:S01]  /*11840*/  ISETP.GE.AND P3, PT, R10, RZ, PT ;  /* 0x000000ff0a00720c */ /* 0x000fe20003f66270 */
[----:B-1----:R-:W-:Y:S01]  /*11850*/  IMAD.MOV.U32 R6, RZ, RZ, R7 ;  /* 0x000000ffff067224 */ /* 0x002fe200078e0007 */
[----:B------:R-:W-:Y:S01]  /*11860*/  IABS R10, R10 ;  /* 0x0000000a000a7213 */ /* 0x000fe20000000000 */
[----:B--2---:R-:W-:-:S04]  /*11870*/  IMAD.HI.U32 R9, R251, R11, RZ ;  /* 0x0000000bfb097227 */ /* 0x004fc800078e00ff */
[----:B------:R-:W-:Y:S01]  /*11880*/  @!P1 IMAD.MOV R6, RZ, RZ, -R6 ;  /* 0x000000ffff069224 */ /* 0x000fe200078e0a06 */
[----:B------:R-:W-:Y:S01]  /*11890*/  ISETP.GE.AND P1, PT, R8, RZ, PT ;  /* 0x000000ff0800720c */ /* 0x000fe20003f26270 */
[----:B------:R-:W-:Y:S01]  /*118a0*/  @!P0 IMAD.IADD R5, R5, 0x1, -R3 ;  /* 0x0000000105058824 */ /* 0x000fe200078e0a03 */
[----:B------:R-:W-:Y:S01]  /*118b0*/  IABS R8, R8 ;  /* 0x0000000800087213 */ /* 0x000fe20000000000 */
[----:B------:R-:W-:Y:S01]  /*118c0*/  IMAD.MOV R9, RZ, RZ, -R9 ;  /* 0x000000ffff097224 */ /* 0x000fe200078e0a09 */
[----:B------:R1:W-:Y:S03]  /*118d0*/  STL [R1+0x328], R6 ;  /* 0x0003280601007387 */ /* 0x0003e60000100800 */
[----:B------:R-:W-:-:S04]  /*118e0*/  IMAD.HI.U32 R7, R251, R8, RZ ;  /* 0x00000008fb077227 */ /* 0x000fc800078e00ff */
[----:B------:R-:W-:Y:S02]  /*118f0*/  IMAD.MOV R7, RZ, RZ, -R7 ;  /* 0x000000ffff077224 */ /* 0x000fe400078e0a07 */
[C---:B------:R-:W-:Y:S02]  /*11900*/  IMAD R11, R3.reuse, R9, R11 ;  /* 0x00000009030b7224 */ /* 0x040fe400078e020b */
[----:B-1----:R-:W-:Y:S02]  /*11910*/  IMAD.MOV.U32 R6, RZ, RZ, R4 ;  /* 0x000000ffff067224 */ /* 0x002fe400078e0004 */
[C---:B------:R-:W-:Y:S01]  /*11920*/  IMAD R8, R3.reuse, R7, R8 ;  /* 0x0000000703087224 */ /* 0x040fe200078e0208 */
[C---:B------:R-:W-:Y:S01]  /*11930*/  ISETP.GT.U32.AND P0, PT, R3.reuse, R11, PT ;  /* 0x0000000b0300720c */ /* 0x040fe20003f04070 */
[----:B------:R-:W-:Y:S01]  /*11940*/  @!P4 IMAD.MOV R6, RZ, RZ, -R6 ;  /* 0x000000ffff06c224 */ /* 0x000fe200078e0a06 */
[----:B------:R-:W-:Y:S01]  /*11950*/  ISETP.GT.U32.AND P4, PT, R3, R15, PT ;  /* 0x0000000f0300720c */ /* 0x000fe20003f84070 */
[----:B------:R-:W-:-:S03]  /*11960*/  IMAD.HI.U32 R4, R251, R10, RZ ;  /* 0x0000000afb047227 */ /* 0x000fc600078e00ff */
[----:B------:R1:W-:Y:S01]  /*11970*/  STL [R1+0x31c], R6 ;  /* 0x00031c0601007387 */ /* 0x0003e20000100800 */
[----:B------:R-:W-:Y:S02]  /*11980*/  IMAD.MOV R4, RZ, RZ, -R4 ;  /* 0x000000ffff047224 */ /* 0x000fe400078e0a04 */
[----:B------:R-:W-:Y:S02]  /*11990*/  VIADD R9, R2, 0x171 ;  /* 0x0000017102097836 */ /* 0x000fe40000000000 */
[----:B------:R-:W-:Y:S02]  /*119a0*/  IMAD R10, R3, R4, R10 ;  /* 0x00000004030a7224 */ /* 0x000fe400078e020a */
[----:B------:R-:W-:Y:S01]  /*119b0*/  IMAD.HI.U32 R4, R251, R17, RZ ;  /* 0x00000011fb047227 */ /* 0x000fe200078e00ff */
[----:B------:R-:W-:Y:S02]  /*119c0*/  @!P0 IADD3 R11, R11, -R3, RZ ;  /* 0x800000030b0b8210 */ /* 0x000fe40007ffe0ff */
[----:B------:R-:W-:Y:S01]  /*119d0*/  IABS R13, R9 ;  /* 0x00000009000d7213 */ /* 0x000fe20000000000 */
[----:B-1----:R-:W-:Y:S01]  /*119e0*/  IMAD.MOV.U32 R6, RZ, RZ, R5 ;  /* 0x000000ffff067224 */ /* 0x002fe200078e0005 */
[----:B------:R-:W-:Y:S01]  /*119f0*/  IABS R5, R19 ;  /* 0x0000001300057213 */ /* 0x000fe20000000000 */
[----:B------:R-:W-:Y:S01]  /*11a00*/  @!P4 IMAD.IADD R15, R15, 0x1, -R3 ;  /* 0x000000010f0fc824 */ /* 0x000fe200078e0a03 */
[C---:B------:R-:W-:Y:S01]  /*11a10*/  ISETP.GT.U32.AND P0, PT, R3.reuse, R11, PT ;  /* 0x0000000b0300720c */ /* 0x040fe20003f04070 */
[----:B------:R-:W-:Y:S01]  /*11a20*/  @!P5 IMAD.MOV R6, RZ, RZ, -R6 ;  /* 0x000000ffff06d224 */ /* 0x000fe200078e0a06 */
[C---:B------:R-:W-:Y:S01]  /*11a30*/  ISETP.GT.U32.AND P5, PT, R3.reuse, R8, PT ;  /* 0x000000080300720c */ /* 0x040fe20003fa4070 */
[----:B------:R-:W-:Y:S01]  /*11a40*/  IMAD.MOV R4, RZ, RZ, -R4 ;  /* 0x000000ffff047224 */ /* 0x000fe200078e0a04 */
[----:B------:R-:W-:Y:S01]  /*11a50*/  ISETP.GT.U32.AND P4, PT, R3, R15, PT ;  /* 0x0000000f0300720c */ /* 0x000fe20003f84070 */
[----:B------:R-:W-:Y:S01]  /*11a60*/  IMAD.HI.U32 R12, R251, R5, RZ ;  /* 0x00000005fb0c7227 */ /* 0x000fe200078e00ff */
[----:B------:R1:W-:Y:S03]  /*11a70*/  STL [R1+0x320], R6 ;  /* 0x0003200601007387 */ /* 0x0003e60000100800 */
[----:B------:R-:W-:-:S02]  /*11a80*/  IMAD R17, R3, R4, R17 ;  /* 0x0000000403117224 */ /* 0x000fc400078e0211 */
[----:B------:R-:W-:Y:S02]  /*11a90*/  IMAD.MOV R12, RZ, RZ, -R12 ;  /* 0x000000ffff0c7224 */ /* 0x000fe400078e0a0c */
[----:B------:R-:W-:Y:S02]  /*11aa0*/  VIADD R7, R2, 0x172 ;  /* 0x0000017202077836 */ /* 0x000fe40000000000 */
[--C-:B------:R-:W-:Y:S02]  /*11ab0*/  @!P5 IMAD.IADD R8, R8, 0x1, -R3.reuse ;  /* 0x000000010808d824 */ /* 0x100fe400078e0a03 */
[----:B------:R-:W-:Y:S01]  /*11ac0*/  @!P4 IMAD.IADD R15, R15, 0x1, -R3 ;  /* 0x000000010f0fc824 */ /* 0x000fe200078e0a03 */
[C---:B------:R-:W-:Y:S01]  /*11ad0*/  ISETP.GT.U32.AND P4, PT, R3.reuse, R10, PT ;  /* 0x0000000a0300720c */ /* 0x040fe20003f84070 */
[C---:B------:R-:W-:Y:S01]  /*11ae0*/  IMAD R5, R3.reuse, R12, R5 ;  /* 0x0000000c03057224 */ /* 0x040fe200078e0205 */
[----:B------:R-:W-:Y:S01]  /*11af0*/  ISETP.GT.U32.AND P5, PT, R3, R8, PT ;  /* 0x000000080300720c */ /* 0x000fe20003fa4070 */
[----:B-1----:R-:W-:Y:S01]  /*11b00*/  IMAD.MOV.U32 R6, RZ, RZ, R15 ;  /* 0x000000ffff067224 */ /* 0x002fe200078e000f */
[----:B------:R-:W-:Y:S01]  /*11b10*/  IABS R16, R7 ;  /* 0x0000000700107213 */ /* 0x000fe20000000000 */
[----:B------:R-:W-:Y:S01]  /*11b20*/  @!P0 IMAD.IADD R11, R11, 0x1, -R3 ;  /* 0x000000010b0b8824 */ /* 0x000fe200078e0a03 */
[----:B------:R-:W-:Y:S01]  /*11b30*/  ISETP.GT.U32.AND P0, PT, R3, R5, PT ;  /* 0x000000050300720c */ /* 0x000fe20003f04070 */
[----:B------:R-:W-:Y:S01]  /*11b40*/  @!P6 IMAD.MOV R6, RZ, RZ, -R6 ;  /* 0x000000ffff06e224 */ /* 0x000fe200078e0a06 */
[----:B------:R-:W-:Y:S01]  /*11b50*/  ISETP.GE.AND P6, PT, R19, RZ, PT ;  /* 0x000000ff1300720c */ /* 0x000fe20003fc6270 */
[----:B------:R-:W-:-:S02]  /*11b60*/  VIADD R4, R2, 0x173 ;  /* 0x0000017302047836 */ /* 0x000fc40000000000 */
[----:B------:R-:W-:Y:S01]  /*11b70*/  IMAD.HI.U32 R18, R251, R13, RZ ;  /* 0x0000000dfb127227 */ /* 0x000fe200078e00ff */
[----:B------:R1:W-:Y:S02]  /*11b80*/  STL [R1+0x308], R6 ;  /* 0x0003080601007387 */ /* 0x0003e40000100800 */
[----:B------:R-:W-:Y:S01]  /*11b90*/  IABS R15, R4 ;  /* 0x00000004000f7213 */ /* 0x000fe20000000000 */
[--C-:B------:R-:W-:Y:S02]  /*11ba0*/  @!P4 IMAD.IADD R10, R10, 0x1, -R3.reuse ;  /* 0x000000010a0ac824 */ /* 0x100fe400078e0a03 */
[----:B------:R-:W-:Y:S01]  /*11bb0*/  @!P5 IMAD.IADD R8, R8, 0x1, -R3 ;  /* 0x000000010808d824 */ /* 0x000fe200078e0a03 */
[----:B------:R-:W-:Y:S01]  /*11bc0*/  ISETP.GT.U32.AND P5, PT, R3, R17, PT ;  /* 0x000000110300720c */ /* 0x000fe20003fa4070 */
[----:B------:R-:W-:Y:S01]  /*11bd0*/  IMAD.HI.U32 R12, R251, R16, RZ ;  /* 0x00000010fb0c7227 */ /* 0x000fe200078e00ff */
[----:B------:R-:W-:-:S03]  /*11be0*/  ISETP.GT.U32.AND P4, PT, R3, R10, PT ;  /* 0x0000000a0300720c */ /* 0x000fc60003f84070 */
[----:B-1----:R-:W-:Y:S02]  /*11bf0*/  IMAD.MOV.U32 R6, RZ, RZ, R11 ;  /* 0x000000ffff067224 */ /* 0x002fe400078e000b */
[----:B------:R-:W-:Y:S02]  /*11c00*/  IMAD.MOV R18, RZ, RZ, -R18 ;  /* 0x000000ffff127224 */ /* 0x000fe400078e0a12 */
[----:B------:R-:W-:Y:S02]  /*11c10*/  @!P2 IMAD.MOV R6, RZ, RZ, -R6 ;  /* 0x000000ffff06a224 */ /* 0x000fe400078e0a06 */
[----:B------:R-:W-:Y:S02]  /*11c20*/  IMAD.MOV R12, RZ, RZ, -R12 ;  /* 0x000000ffff0c7224 */ /* 0x000fe400078e0a0c */
[----:B------:R-:W-:Y:S01]  /*11c30*/  @!P5 IADD3 R17, R17, -R3, RZ ;  /* 0x800000031111d210 */ /* 0x000fe20007ffe0ff */
[C---:B------:R-:W-:Y:S01]  /*11c40*/  IMAD R13, R3.reuse, R18, R13 ;  /* 0x00000012030d7224 */ /* 0x040fe200078e020d */
[----:B------:R1:W-:Y:S01]  /*11c50*/  STL [R1+0x300], R6 ;  /* 0x0003000601007387 */ /* 0x0003e20000100800 */
[----:B------:R-:W-:Y:S01]  /*11c60*/  @!P4 IMAD.IADD R10, R10, 0x1, -R3 ;  /* 0x000000010a0ac824 */ /* 0x000fe200078e0a03 */
[----:B------:R-:W-:Y:S01]  /*11c70*/  ISETP.GT.U32.AND P2, PT, R3, R17, PT ;  /* 0x000000110300720c */ /* 0x000fe20003f44070 */
[----:B------:R-:W-:Y:S01]  /*11c80*/  IMAD.HI.U32 R11, R251, R15, RZ ;  /* 0x0000000ffb0b7227 */ /* 0x000fe200078e00ff */
[----:B------:R-:W-:-:S03]  /*11c90*/  ISETP.GT.U32.AND P4, PT, R3, R13, PT ;  /* 0x0000000d0300720c */ /* 0x000fc60003f84070 */
[----:B------:R-:W-:Y:S02]  /*11ca0*/  IMAD R16, R3, R12, R16 ;  /* 0x0000000c03107224 */ /* 0x000fe400078e0210 */
[----:B------:R-:W-:Y:S01]  /*11cb0*/  @!P0 IMAD.IADD R5, R5, 0x1, -R3 ;  /* 0x0000000105058824 */ /* 0x000fe200078e0a03 */
[----:B------:R-:W-:Y:S01]  /*11cc0*/  ISETP.GE.AND P0, PT, R14, RZ, PT ;  /* 0x000000ff0e00720c */ /* 0x000fe20003f06270 */
[----:B-1----:R-:W-:Y:S02]  /*11cd0*/  IMAD.MOV.U32 R6, RZ, RZ, R10 ;  /* 0x000000ffff067224 */ /* 0x002fe400078e000a */
[----:B------:R-:W-:Y:S01]  /*11ce0*/  IMAD.MOV R11, RZ, RZ, -R11 ;  /* 0x000000ffff0b7224 */ /* 0x000fe200078e0a0b */
[----:B------:R-:W-:Y:S01]  /*11cf0*/  ISETP.GT.U32.AND P5, PT, R3, R5, PT ;  /* 0x000000050300720c */ /* 0x000fe20003fa4070 */
[----:B------:R-:W-:Y:S01]  /*11d00*/  @!P1 IMAD.MOV R8, RZ, RZ, -R8 ;  /* 0x000000ffff089224 */ /* 0x000fe200078e0a08 */
[----:B------:R-:W-:Y:S01]  /*11d10*/  ISETP.GE.AND P1, PT, R9, RZ, PT ;  /* 0x000000ff0900720c */ /* 0x000fe20003f26270 */
[----:B------:R-:W-:Y:S01]  /*11d20*/  @!P3 IMAD.MOV R6, RZ, RZ, -R6 ;  /* 0x000000ffff06b224 */ /* 0x000fe200078e0a06 */
[C---:B------:R-:W-:Y:S01]  /*11d30*/  ISETP.GT.U32.AND P3, PT, R3.reuse, R16, PT ;  /* 0x000000100300720c */ /* 0x040fe20003f64070 */
[----:B------:R-:W-:Y:S01]  /*11d40*/  IMAD R15, R3, R11, R15 ;  /* 0x0000000b030f7224 */ /* 0x000fe200078e020f */
[----:B------:R1:W-:Y:S01]  /*11d50*/  STL [R1+0x2fc], R8 ;  /* 0x0002fc0801007387 */ /* 0x0003e20000100800 */
[----:B------:R-:W-:-:S02]  /*11d60*/  @!P2 IMAD.IADD R17, R17, 0x1, -R3 ;  /* 0x000000011111a824 */ /* 0x000fc400078e0a03 */
[--C-:B------:R-:W-:Y:S01]  /*11d70*/  @!P4 IMAD.IADD R13, R13, 0x1, -R3.reuse ;  /* 0x000000010d0dc824 */ /* 0x100fe200078e0a03 */
[----:B------:R-:W-:Y:S01]  /*11d80*/  ISETP.GT.U32.AND P2, PT, R3, R15, PT ;  /* 0x0000000f0300720c */ /* 0x000fe20003f44070 */
[C---:B------:R-:W-:Y:S01]  /*11d90*/  VIADD R9, R2.reuse, 0x175 ;  /* 0x0000017502097836 */ /* 0x040fe20000000000 */
[----:B------:R2:W-:Y:S01]  /*11da0*/  STL [R1+0x2f8], R6 ;  /* 0x0002f80601007387 */ /* 0x0005e20000100800 */
[----:B------:R-:W-:Y:S01]  /*11db0*/  @!P5 IMAD.IADD R5, R5, 0x1, -R3 ;  /* 0x000000010505d824 */ /* 0x000fe200078e0a03 */
[----:B------:R-:W-:Y:S01]  /*11dc0*/  ISETP.GE.AND P5, PT, R7, RZ, PT ;  /* 0x000000ff0700720c */ /* 0x000fe20003fa6270 */
[----:B------:R-:W-:Y:S01]  /*11dd0*/  @!P0 IMAD.MOV R17, RZ, RZ, -R17 ;  /* 0x000000ffff118224 */ /* 0x000fe200078e0a11 */
[----:B------:R-:W-:Y:S01]  /*11de0*/  IABS R7, R9 ;  /* 0x0000000900077213 */ /* 0x000fe20000000000 */
[----:B-1----:R-:W-:Y:S01]  /*11df0*/  VIADD R8, R2, 0x174 ;  /* 0x0000017402087836 */ /* 0x002fe20000000000 */
[----:B------:R-:W-:Y:S01]  /*11e00*/  ISETP.GE.AND P4, PT, R4, RZ, PT ;  /* 0x000000ff0400720c */ /* 0x000fe20003f86270 */
[----:B------:R-:W-:Y:S01]  /*11e10*/  @!P3 IMAD.IADD R16, R16, 0x1, -R3 ;  /* 0x000000011010b824 */ /* 0x000fe200078e0a03 */
[----:B------:R-:W-:Y:S01]  /*11e20*/  ISETP.GT.U32.AND P3, PT, R3, R13, PT ;  /* 0x0000000d0300720c */ /* 0x000fe20003f64070 */
[----:B------:R-:W-:Y:S01]  /*11e30*/  VIADD R4, R2, 0x176 ;  /* 0x0000017602047836 */ /* 0x000fe20000000000 */
[----:B------:R-:W-:Y:S01]  /*11e40*/  IABS R11, R8 ;  /* 0x00000008000b7213 */ /* 0x000fe20000000000 */
[----:B--2---:R-:W-:Y:S01]  /*11e50*/  IMAD.MOV.U32 R6, RZ, RZ, R5 ;  /* 0x000000ffff067224 */ /* 0x004fe200078e0005 */
[----:B------:R-:W-:Y:S01]  /*11e60*/  MOV R5, R7 ;  /* 0x0000000700057202 */ /* 0x000fe20000000f00 */
[----:B------:R-:W-:Y:S01]  /*11e70*/  @!P2 IMAD.IADD R15, R15, 0x1, -R3 ;  /* 0x000000010f0fa824 */ /* 0x000fe200078e0a03 */
[----:B------:R-:W-:Y:S01]  /*11e80*/  IABS R14, R4 ;  /* 0x00000004000e7213 */ /* 0x000fe20000000000 */
[----:B------:R-:W-:-:S03]  /*11e90*/  IMAD.HI.U32 R12, R251, R11, RZ ;  /* 0x0000000bfb0c7227 */ /* 0x000fc600078e00ff */
[----:B------:R-:W-:Y:S01]  /*11ea0*/  ISETP.GT.U32.AND P2, PT, R3, R15, PT ;  /* 0x0000000f0300720c */ /* 0x000fe20003f44070 */
[----:B------:R-:W-:Y:S02]  /*11eb0*/  IMAD.MOV R12, RZ, RZ, -R12 ;  /* 0x000000ffff0c7224 */ /* 0x000fe400078e0a0c */
[----:B------:R-:W-:-:S04]  /*11ec0*/  IMAD.HI.U32 R10, R251, R5, RZ ;  /* 0x00000005fb0a7227 */ /* 0x000fc800078e00ff */
[----:B------:R-:W-:Y:S02]  /*11ed0*/  IMAD R11, R3, R12, R11 ;  /* 0x0000000c030b7224 */ /* 0x000fe400078e020b */
[----:B------:R-:W-:Y:S02]  /*11ee0*/  @!P3 IMAD.IADD R13, R13, 0x1, -R3 ;  /* 0x000000010d0db824 */ /* 0x000fe400078e0a03 */
[----:B------:R-:W-:Y:S01]  /*11ef0*/  IMAD.MOV R10, RZ, RZ, -R10 ;  /* 0x000000ffff0a7224 */ /* 0x000fe200078e0a0a */
[C---:B------:R-:W-:Y:S01]  /*11f00*/  ISETP.GT.U32.AND P3, PT, R3.reuse, R11, PT ;  /* 0x0000000b0300720c */ /* 0x040fe20003f64070 */
[----:B------:R-:W-:Y:S01]  /*11f10*/  @!P6 IMAD.MOV R6, RZ, RZ, -R6 ;  /* 0x000000ffff06e224 */ /* 0x000fe200078e0a06 */
[C---:B------:R-:W-:Y:S01]  /*11f20*/  ISETP.GT.U32.AND P6, PT, R3.reuse, R16, PT ;  /* 0x000000100300720c */ /* 0x040fe20003fc4070 */
[----:B------:R-:W-:Y:S02]  /*11f30*/  IMAD R5, R3, R10, R5 ;  /* 0x0000000a03057224 */ /* 0x000fe400078e0205 */
[----:B------:R-:W-:Y:S01]  /*11f40*/  @!P2 IMAD.IADD R15, R15, 0x1, -R3 ;  /* 0x000000010f0fa824 */ /* 0x000fe200078e0a03 */
[----:B------:R1:W-:Y:S01]  /*11f50*/  STL [R1+0x2d0], R6 ;  /* 0x0002d00601007387 */ /* 0x0003e20000100800 */
[----:B------:R-:W-:Y:S01]  /*11f60*/  IMAD.HI.U32 R12, R251, R14, RZ ;  /* 0x0000000efb0c7227 */ /* 0x000fe200078e00ff */
[----:B------:R-:W-:-:S02]  /*11f70*/  ISETP.GT.U32.AND P2, PT, R3, R5, PT ;  /* 0x000000050300720c */ /* 0x000fc40003f44070 */
[----:B------:R-:W-:Y:S01]  /*11f80*/  STL [R1+0x2d4], R17 ;  /* 0x0002d41101007387 */ /* 0x000fe20000100800 */
[C---:B------:R-:W-:Y:S02]  /*11f90*/  VIADD R7, R2.reuse, 0x177 ;  /* 0x0000017702077836 */ /* 0x040fe40000000000 */
[--C-:B------:R-:W-:Y:S01]  /*11fa0*/  @!P3 IMAD.IADD R11, R11, 0x1, -R3.reuse ;  /* 0x000000010b0bb824 */ /* 0x100fe200078e0a03 */
[----:B------:R-:W-:Y:S01]  /*11fb0*/  ISETP.GE.AND P3, PT, R9, RZ, PT ;  /* 0x000000ff0900720c */ /* 0x000fe20003f66270 */
[----:B------:R-:W-:Y:S01]  /*11fc0*/  VIADD R10, R2, 0x178 ;  /* 0x00000178020a7836 */ /* 0x000fe20000000000 */
[----:B------:R-:W-:Y:S01]  /*11fd0*/  IABS R19, R7 ;  /* 0x0000000700137213 */ /* 0x000fe20000000000 */
[----:B------:R-:W-:Y:S01]  /*11fe0*/  IMAD.MOV R12, RZ, RZ, -R12 ;  /* 0x000000ffff0c7224 */ /* 0x000fe200078e0a0c */
[C---:B------:R-:W-:Y:S01]  /*11ff0*/  ISETP.GT.U32.AND P0, PT, R3.reuse, R11, PT ;  /* 0x0000000b0300720c */ /* 0x040fe20003f04070 */
[--C-:B------:R-:W-:Y:S01]  /*12000*/  @!P6 IMAD.IADD R16, R16, 0x1, -R3.reuse ;  /* 0x000000011010e824 */ /* 0x100fe200078e0a03 */
[----:B-1----:R-:W-:Y:S01]  /*12010*/  MOV R6, R13 ;  /* 0x0000000d00067202 */ /* 0x002fe20000000f00 */
[----:B------:R-:W-:Y:S01]  /*12020*/  IMAD R14, R3, R12, R14 ;  /* 0x0000000c030e7224 */ /* 0x000fe200078e020e */
[----:B------:R-:W-:Y:S01]  /*12030*/  IABS R12, R10 ;  /* 0x0000000a000c7213 */ /* 0x000fe20000000000 */
[----:B------:R-:W-:Y:S01]  /*12040*/  @!P2 IMAD.IADD R5, R5, 0x1, -R3 ;  /* 0x000000010505a824 */ /* 0x000fe200078e0a03 */
[----:B------:R-:W-:Y:S01]  /*12050*/  ISETP.GE.AND P6, PT, R8, RZ, PT ;  /* 0x000000ff0800720c */ /* 0x000fe20003fc6270 */
[----:B------:R-:W-:Y:S01]  /*12060*/  IMAD.HI.U32 R8, R251, R19, RZ ;  /* 0x00000013fb087227 */ /* 0x000fe200078e00ff */
[----:B------:R-:W-:-:S03]  /*12070*/  ISETP.GT.U32.AND P2, PT, R3, R14, PT ;  /* 0x0000000e0300720c */ /* 0x000fc60003f44070 */
[----:B------:R-:W-:-:S04]  /*12080*/  IMAD.HI.U32 R13, R251, R12, RZ ;  /* 0x0000000cfb0d7227 */ /* 0x000fc800078e00ff */
[----:B------:R-:W-:Y:S01]  /*12090*/  @!P1 IMAD.MOV R6, RZ, RZ, -R6 ;  /* 0x000000ffff069224 */ /* 0x000fe200078e0a06 */
[----:B------:R-:W-:Y:S01]  /*120a0*/  ISETP.GT.U32.AND P1, PT, R3, R5, PT ;  /* 0x000000050300720c */ /* 0x000fe20003f24070 */
[----:B------:R-:W-:Y:S02]  /*120b0*/  IMAD.MOV R8, RZ, RZ, -R8 ;  /* 0x000000ffff087224 */ /* 0x000fe400078e0a08 */
[----:B------:R-:W-:Y:S01]  /*120c0*/  VIADD R9, R2, 0x179 ;  /* 0x0000017902097836 */ /* 0x000fe20000000000 */
[----:B------:R1:W-:Y:S01]  /*120d0*/  STL [R1+0x2f0], R6 ;  /* 0x0002f00601007387 */ /* 0x0003e20000100800 */
[----:B------:R-:W-:Y:S02]  /*120e0*/  @!P5 IMAD.MOV R16, RZ, RZ, -R16 ;  /* 0x000000ffff10d224 */ /* 0x000fe400078e0a10 */
[----:B------:R-:W-:Y:S01]  /*120f0*/  @!P0 IMAD.IADD R11, R11, 0x1, -R3 ;  /* 0x000000010b0b8824 */ /* 0x000fe200078e0a03 */
[----:B------:R-:W-:Y:S01]  /*12100*/  ISETP.GE.AND P0, PT, R7, RZ, PT ;  /* 0x000000ff0700720c */ /* 0x000fe20003f06270 */
[----:B------:R-:W-:Y:S01]  /*12110*/  IMAD.MOV R13, RZ, RZ, -R13 ;  /* 0x000000ffff0d7224 */ /* 0x000fe200078e0a0d */
[----:B------:R2:W-:Y:S01]  /*12120*/  STL [R1+0x2dc], R16 ;  /* 0x0002dc1001007387 */ /* 0x0005e20000100800 */
[C---:B------:R-:W-:Y:S01]  /*12130*/  IMAD R19, R3.reuse, R8, R19 ;  /* 0x0000000803137224 */ /* 0x040fe200078e0213 */
[----:B------:R-:W-:Y:S01]  /*12140*/  IABS R8, R9 ;  /* 0x0000000900087213 */ /* 0x000fe20000000000 */
[----:B------:R-:W-:-:S02]  /*12150*/  IMAD R7, R3, R13, R12 ;  /* 0x0000000d03077224 */ /* 0x000fc400078e020c */
[----:B-1----:R-:W-:Y:S01]  /*12160*/  IMAD.MOV.U32 R6, RZ, RZ, R15 ;  /* 0x000000ffff067224 */ /* 0x002fe200078e000f */
[----:B------:R-:W-:Y:S01]  /*12170*/  ISETP.GT.U32.AND P5, PT, R3, R19, PT ;  /* 0x000000130300720c */ /* 0x000fe20003fa4070 */
[----:B------:R-:W-:-:S04]  /*12180*/  IMAD.HI.U32 R15, R251, R8, RZ ;  /* 0x00000008fb0f7227 */ /* 0x000fc800078e00ff */
[----:B--2---:R-:W-:Y:S02]  /*12190*/  IMAD.MOV.U32 R16, RZ, RZ, R11 ;  /* 0x000000ffff107224 */ /* 0x004fe400078e000b */
[----:B------:R-:W-:Y:S01]  /*121a0*/  @!P4 IMAD.MOV R6, RZ, RZ, -R6 ;  /* 0x000000ffff06c224 */ /* 0x000fe200078e0a06 */
[----:B------:R-:W-:Y:S01]  /*121b0*/  ISETP.GE.AND P4, PT, R4, RZ, PT ;  /* 0x000000ff0400720c */ /* 0x000fe20003f86270 */
[----:B------:R-:W-:Y:S01]  /*121c0*/  @!P6 IMAD.MOV R16, RZ, RZ, -R16 ;  /* 0x000000ffff10e224 */ /* 0x000fe200078e0a10 */
[----:B------:R-:W-:Y:S01]  /*121d0*/  ISETP.GT.U32.AND P6, PT, R3, R7, PT ;  /* 0x000000070300720c */ /* 0x000fe20003fc4070 */
[----:B------:R-:W-:Y:S01]  /*121e0*/  @!P1 IMAD.IADD R5, R5, 0x1, -R3 ;  /* 0x0000000105059824 */ /* 0x000fe200078e0a03 */
[----:B------:R1:W-:Y:S01]  /*121f0*/  STL [R1+0x2ec], R6 ;  /* 0x0002ec0601007387 */ /* 0x0003e20000100800 */
[----:B------:R-:W-:Y:S01]  /*12200*/  IMAD.MOV R15, RZ, RZ, -R15 ;  /* 0x000000ffff0f7224 */ /* 0x000fe200078e0a0f */
[----:B------:R-:W-:Y:S01]  /*12210*/  ISETP.GE.AND P1, PT, R10, RZ, PT ;  /* 0x000000ff0a00720c */ /* 0x000fe20003f26270 */
[----:B------:R-:W-:Y:S01]  /*12220*/  @!P2 IMAD.IADD R14, R14, 0x1, -R3 ;  /* 0x000000010e0ea824 */ /* 0x000fe200078e0a03 */
[----:B------:R-:W-:Y:S01]  /*12230*/  STL [R1+0x2e0], R16 ;  /* 0x0002e01001007387 */ /* 0x000fe20000100800 */
[----:B------:R-:W-:-:S02]  /*12240*/  IMAD R8, R3, R15, R8 ;  /* 0x0000000f03087224 */ /* 0x000fc400078e0208 */
[C---:B------:R-:W-:Y:S01]  /*12250*/  VIADD R4, R2.reuse, 0x17a ;  /* 0x0000017a02047836 */ /* 0x040fe20000000000 */
[----:B------:R-:W-:Y:S01]  /*12260*/  ISETP.GT.U32.AND P2, PT, R3, R14, PT ;  /* 0x0000000e0300720c */ /* 0x000fe20003f44070 */
[--C-:B------:R-:W-:Y:S01]  /*12270*/  @!P5 IMAD.IADD R19, R19, 0x1, -R3.reuse ;  /* 0x000000011313d824 */ /* 0x100fe200078e0a03 */
[----:B-1----:R-:W-:Y:S01]  /*12280*/  MOV R6, R5 ;  /* 0x0000000500067202 */ /* 0x002fe20000000f00 */
[----:B------:R-:W-:Y:S01]  /*12290*/  @!P6 IMAD.IADD R7, R7, 0x1, -R3 ;  /* 0x000000010707e824 */ /* 0x000fe200078e0a03 */
[----:B------:R-:W-:Y:S01]  /*122a0*/  IABS R11, R4 ;  /* 0x00000004000b7213 */ /* 0x000fe20000000000 */
[----:B------:R-:W-:Y:S01]  /*122b0*/  VIADD R10, R2, 0x17b ;  /* 0x0000017b020a7836 */ /* 0x000fe20000000000 */
[C---:B------:R-:W-:Y:S01]  /*122c0*/  ISETP.GT.U32.AND P5, PT, R3.reuse, R19, PT ;  /* 0x000000130300720c */ /* 0x040fe20003fa4070 */
[----:B------:R-:W-:Y:S01]  /*122d0*/  @!P3 IMAD.MOV R6, RZ, RZ, -R6 ;  /* 0x000000ffff06b224 */ /* 0x000fe200078e0a06 */
[----:B------:R-:W-:Y:S01]  /*122e0*/  ISETP.GT.U32.AND P3, PT, R3, R8, PT ;  /* 0x000000080300720c */ /* 0x000fe20003f64070 */
[----:B------:R-:W-:Y:S01]  /*122f0*/  IMAD.HI.U32 R12, R251, R11, RZ ;  /* 0x0000000bfb0c7227 */ /* 0x000fe200078e00ff */
[----:B------:R-:W-:-:S02]  /*12300*/  ISETP.GT.U32.AND P6, PT, R3, R7, PT ;  /* 0x000000070300720c */ /* 0x000fc40003fc4070 */
[----:B------:R1:W-:Y:S01]  /*12310*/  STL [R1+0x2e8], R6 ;  /* 0x0002e80601007387 */ /* 0x0003e20000100800 */
[----:B------:R-:W-:Y:S01]  /*12320*/  @!P2 IMAD.IADD R14, R14, 0x1, -R3 ;  /* 0x000000010e0ea824 */ /* 0x000fe200078e0a03 */
[----:B------:R-:W-:Y:S01]  /*12330*/  IABS R5, R10 ;  /* 0x0000000a00057213 */ /* 0x000fe20000000000 */
[----:B------:R-:W-:Y:S01]  /*12340*/  IMAD.MOV R12, RZ, RZ, -R12 ;  /* 0x000000ffff0c7224 */ /* 0x000fe200078e0a0c */
[----:B------:R-:W-:Y:S01]  /*12350*/  ISETP.GE.AND P2, PT, R9, RZ, PT ;  /* 0x000000ff0900720c */ /* 0x000fe20003f46270 */
[----:B------:R-:W-:Y:S02]  /*12360*/  VIADD R9, R2, 0x17c ;  /* 0x0000017c02097836 */ /* 0x000fe40000000000 */
[----:B------:R-:W-:Y:S02]  /*12370*/  IMAD R11, R3, R12, R11 ;  /* 0x0000000c030b7224 */ /* 0x000fe400078e020b */
[--C-:B------:R-:W-:Y:S01]  /*12380*/  @!P3 IMAD.IADD R8, R8, 0x1, -R3.reuse ;  /* 0x000000010808b824 */ /* 0x100fe200078e0a03 */
[----:B------:R-:W-:Y:S01]  /*12390*/  IABS R13, R9 ;  /* 0x00000009000d7213 */ /* 0x000fe20000000000 */
[----:B-1----:R-:W-:Y:S01]  /*123a0*/  IMAD.MOV.U32 R6, RZ, RZ, R14 ;  /* 0x000000ffff067224 */ /* 0x002fe200078e000e */
[----:B------:R-:W-:Y:S01]  /*123b0*/  @!P6 IADD3 R7, R7, -R3, RZ ;  /* 0x800000030707e210 */ /* 0x000fe20007ffe0ff */
[----:B------:R-:W-:Y:S01]  /*123c0*/  @!P5 IMAD.IADD R19, R19, 0x1, -R3 ;  /* 0x000000011313d824 */ /* 0x000fe200078e0a03 */
[----:B------:R-:W-:Y:S01]  /*123d0*/  ISETP.GE.AND P5, PT, R4, RZ, PT ;  /* 0x000000ff0400720c */ /* 0x000fe20003fa6270 */
[----:B------:R-:W-:Y:S01]  /*123e0*/  @!P4 IMAD.MOV R6, RZ, RZ, -R6 ;  /* 0x000000ffff06c224 */ /* 0x000fe200078e0a06 */
[----:B------:R-:W-:Y:S01]  /*123f0*/  ISETP.GT.U32.AND P4, PT, R3, R8, PT ;  /* 0x000000080300720c */ /* 0x000fe20003f84070 */
[----:B------:R-:W-:Y:S01]  /*12400*/  IMAD.HI.U32 R4, R251, R5, RZ ;  /* 0x00000005fb047227 */ /* 0x000fe200078e00ff */
[----:B------:R-:W-:-:S02]  /*12410*/  ISETP.GT.U32.AND P6, PT, R3, R11, PT ;  /* 0x0000000b0300720c */ /* 0x000fc40003fc4070 */
[----:B------:R-:W-:Y:S01]  /*12420*/  ISETP.GE.AND P3, PT, R10, RZ, PT ;  /* 0x000000ff0a00720c */ /* 0x000fe20003f66270 */
[----:B------:R-:W-:Y:S01]  /*12430*/  IMAD.MOV R4, RZ, RZ, -R4 ;  /* 0x000000ffff047224 */ /* 0x000fe200078e0a04 */
[----:B------:R1:W-:Y:S01]  /*12440*/  STL [R1+0x2e4], R6 ;  /* 0x0002e40601007387 */ /* 0x0003e20000100800 */
[----:B------:R-:W-:Y:S02]  /*12450*/  VIADD R14, R2, 0x17d ;  /* 0x0000017d020e7836 */ /* 0x000fe40000000000 */
[----:B------:R-:W-:Y:S02]  /*12460*/  IMAD R5, R3, R4, R5 ;  /* 0x0000000403057224 */ /* 0x000fe400078e0205 */
[----:B------:R-:W-:Y:S01]  /*12470*/  IMAD.HI.U32 R10, R251, R13, RZ ;  /* 0x0000000dfb0a7227 */ /* 0x000fe200078e00ff */
[----:B------:R-:W-:-:S03]  /*12480*/  IABS R17, R14 ;  /* 0x0000000e00117213 */ /* 0x000fc60000000000 */
[--C-:B------:R-:W-:Y:S01]  /*12490*/  @!P4 IMAD.IADD R8, R8, 0x1, -R3.reuse ;  /* 0x000000010808c824 */ /* 0x100fe200078e0a03 */
[----:B------:R-:W-:Y:S01]  /*124a0*/  ISETP.GT.U32.AND P4, PT, R3, R5, PT ;  /* 0x000000050300720c */ /* 0x000fe20003f84070 */
[----:B------:R-:W-:Y:S02]  /*124b0*/  @!P6 IMAD.IADD R11, R11, 0x1, -R3 ;  /* 0x000000010b0be824 */ /* 0x000fe400078e0a03 */
[----:B-1----:R-:W-:Y:S02]  /*124c0*/  IMAD.MOV.U32 R6, RZ, RZ, R19 ;  /* 0x000000ffff067224 */ /* 0x002fe400078e0013 */
[C---:B------:R-:W-:Y:S02]  /*124d0*/  VIADD R15, R2.reuse, 0x17e ;  /* 0x0000017e020f7836 */ /* 0x040fe40000000000 */
[----:B------:R-:W-:Y:S02]  /*124e0*/  IMAD.MOV R10, RZ, RZ, -R10 ;  /* 0x000000ffff0a7224 */ /* 0x000fe400078e0a0a */
[----:B------:R-:W-:Y:S01]  /*124f0*/  @!P0 IMAD.MOV R6, RZ, RZ, -R6 ;  /* 0x000000ffff068224 */ /* 0x000fe200078e0a06 */
[----:B------:R-:W-:Y:S01]  /*12500*/  ISETP.GT.U32.AND P0, PT, R3, R11, PT ;  /* 0x0000000b0300720c */ /* 0x000fe20003f04070 */
[----:B------:R-:W-:Y:S01]  /*12510*/  VIADD R4, R2, 0x17f ;  /* 0x0000017f02047836 */ /* 0x000fe20000000000 */
[----:B------:R-:W-:Y:S01]  /*12520*/  IABS R16, R15 ;  /* 0x0000000f00107213 */ /* 0x000fe20000000000 */
[----:B------:R-:W-:Y:S01]  /*12530*/  IMAD.HI.U32 R20, R251, R17, RZ ;  /* 0x00000011fb147227 */ /* 0x000fe200078e00ff */
[----:B------:R1:W-:Y:S03]  /*12540*/  STL [R1+0x2d8], R6 ;  /* 0x0002d80601007387 */ /* 0x0003e60000100800 */
[----:B------:R-:W-:Y:S01]  /*12550*/  IMAD R13, R3, R10, R13 ;  /* 0x0000000a030d7224 */ /* 0x000fe200078e020d */
[----:B------:R-:W-:Y:S01]  /*12560*/  IABS R10, R4 ;  /* 0x00000004000a7213 */ /* 0x000fe20000000000 */
[----:B------:R-:W-:-:S02]  /*12570*/  IMAD.MOV R20, RZ, RZ, -R20 ;  /* 0x000000ffff147224 */ /* 0x000fc400078e0a14 */
[----:B------:R-:W-:Y:S01]  /*12580*/  @!P4 IMAD.IADD R5, R5, 0x1, -R3 ;  /* 0x000000010505c824 */ /* 0x000fe200078e0a03 */
[----:B------:R-:W-:Y:S01]  /*12590*/  ISETP.GT.U32.AND P6, PT, R3, R13, PT ;  /* 0x0000000d0300720c */ /* 0x000fe20003fc4070 */
[----:B------:R-:W-:Y:S01]  /*125a0*/  VIADD R12, R2, 0x180 ;  /* 0x00000180020c7836 */ /* 0x000fe20000000000 */
[----:B------:R-:W-:Y:S01]  /*125b0*/  ISETP.GE.AND P4, PT, R9, RZ, PT ;  /* 0x000000ff0900720c */ /* 0x000fe20003f86270 */
[----:B-1----:R-:W-:Y:S02]  /*125c0*/  IMAD.MOV.U32 R6, RZ, RZ, R7 ;  /* 0x000000ffff067224 */ /* 0x002fe400078e0007 */
[----:B------:R-:W-:-:S04]  /*125d0*/  IMAD.HI.U32 R18, R251, R16, RZ ;  /* 0x00000010fb127227 */ /* 0x000fc800078e00ff */
[C---:B------:R-:W-:Y:S01]  /*125e0*/  IMAD R9, R3.reuse, R20, R17 ;  /* 0x0000001403097224 */ /* 0x040fe200078e0211 */
[----:B------:R-:W-:Y:S01]  /*125f0*/  IABS R17, R12 ;  /* 0x0000000c00117213 */ /* 0x000fe20000000000 */
[----:B------:R-:W-:Y:S02]  /*12600*/  IMAD.MOV.U32 R19, RZ, RZ, R10 ;  /* 0x000000ffff137224 */ /* 0x000fe400078e000a */
[----:B------:R-:W-:Y:S01]  /*12610*/  @!P1 IMAD.MOV R6, RZ, RZ, -R6 ;  /* 0x000000ffff069224 */ /* 0x000fe200078e0a06 */
[----:B------:R-:W-:Y:S01]  /*12620*/  ISETP.GT.U32.AND P1, PT, R3, R5, PT ;  /* 0x000000050300720c */ /* 0x000fe20003f24070 */
[----:B------:R-:W-:Y:S02]  /*12630*/  IMAD.MOV R18, RZ, RZ, -R18 ;  /* 0x000000ffff127224 */ /* 0x000fe400078e0a12 */
[----:B------:R-:W-:Y:S01]  /*12640*/  @!P0 IMAD.IADD R11, R11, 0x1, -R3 ;  /* 0x000000010b0b8824 */ /* 0x000fe200078e0a03 */
[----:B------:R-:W-:Y:S01]  /*12650*/  ISETP.GT.U32.AND P0, PT, R3, R9, PT ;  /* 0x000000090300720c */ /* 0x000fe20003f04070 */
[----:B------:R-:W-:Y:S01]  /*12660*/  IMAD.HI.U32 R7, R251, R19, RZ ;  /* 0x00000013fb077227 */ /* 0x000fe200078e00ff */
[----:B------:R1:W-:Y:S03]  /*12670*/  STL [R1+0x2cc], R6 ;  /* 0x0002cc0601007387 */ /* 0x0003e60000100800 */
[----:B------:R-:W-:Y:S01]  /*12680*/  IMAD R10, R3, R18, R16 ;  /* 0x00000012030a7224 */ /* 0x000fe200078e0210 */
[----:B------:R-:W-:Y:S01]  /*12690*/  MOV R16, R8 ;  /* 0x0000000800107202 */ /* 0x000fe20000000f00 */
[----:B------:R-:W-:-:S04]  /*126a0*/  IMAD.HI.U32 R8, R251, R17, RZ ;  /* 0x00000011fb087227 */ /* 0x000fc800078e00ff */
[----:B------:R-:W-:Y:S02]  /*126b0*/  IMAD.MOV R7, RZ, RZ, -R7 ;  /* 0x000000ffff077224 */ /* 0x000fe400078e0a07 */
[----:B-1----:R-:W-:Y:S02]  /*126c0*/  IMAD.MOV.U32 R6, RZ, RZ, R11 ;  /* 0x000000ffff067224 */ /* 0x002fe400078e000b */
[----:B------:R-:W-:Y:S02]  /*126d0*/  @!P6 IMAD.IADD R13, R13, 0x1, -R3 ;  /* 0x000000010d0de824 */ /* 0x000fe400078e0a03 */
[----:B------:R-:W-:Y:S01]  /*126e0*/  @!P5 IMAD.MOV R6, RZ, RZ, -R6 ;  /* 0x000000ffff06d224 */ /* 0x000fe200078e0a06 */
[C---:B------:R-:W-:Y:S01]  /*126f0*/  ISETP.GT.U32.AND P5, PT, R3.reuse, R10, PT ;  /* 0x0000000a0300720c */ /* 0x040fe20003fa4070 */
[----:B------:R-:W-:Y:S01]  /*12700*/  IMAD.MOV R11, RZ, RZ, -R8 ;  /* 0x000000ffff0b7224 */ /* 0x000fe200078e0a08 */
[C---:B------:R-:W-:Y:S01]  /*12710*/  ISETP.GT.U32.AND P6, PT, R3.reuse, R13, PT ;  /* 0x0000000d0300720c */ /* 0x040fe20003fc4070 */
[----:B------:R-:W-:Y:S01]  /*12720*/  IMAD R8, R3, R7, R19 ;  /* 0x0000000703087224 */ /* 0x000fe200078e0213 */
[----:B------:R-:W-:Y:S01]  /*12730*/  IADD3 R7, R2, 0x184, RZ ;  /* 0x0000018402077810 */ /* 0x000fe20007ffe0ff */
[----:B------:R-:W-:-:S02]  /*12740*/  @!P0 IMAD.IADD R9, R9, 0x1, -R3 ;  /* 0x0000000109098824 */ /* 0x000fc400078e0a03 */
[----:B------:R-:W-:Y:S01]  /*12750*/  @!P2 IMAD.MOV R16, RZ, RZ, -R16 ;  /* 0x000000ffff10a224 */ /* 0x000fe200078e0a10 */
[----:B------:R-:W-:Y:S01]  /*12760*/  ISETP.GT.U32.AND P0, PT, R3, R8, PT ;  /* 0x000000080300720c */ /* 0x000fe20003f04070 */
[--C-:B------:R-:W-:Y:S01]  /*12770*/  @!P1 IMAD.IADD R5, R5, 0x1, -R3.reuse ;  /* 0x0000000105059824 */ /* 0x100fe200078e0a03 */
[----:B------:R-:W-:Y:S02]  /*12780*/  ISETP.GE.AND P1, PT, R15, RZ, PT ;  /* 0x000000ff0f00720c */ /* 0x000fe40003f26270 */
[----:B------:R1:W-:Y:S01]  /*12790*/  STL [R1+0x2c8], R16 ;  /* 0x0002c81001007387 */ /* 0x0003e20000100800 */
[--C-:B------:R-:W-:Y:S01]  /*127a0*/  @!P5 IMAD.IADD R10, R10, 0x1, -R3.reuse ;  /* 0x000000010a0ad824 */ /* 0x100fe200078e0a03 */
[----:B------:R-:W-:Y:S01]  /*127b0*/  ISETP.GT.U32.AND P5, PT, R3, R9, PT ;  /* 0x000000090300720c */ /* 0x000fe20003fa4070 */
[----:B------:R-:W-:Y:S01]  /*127c0*/  @!P6 IMAD.IADD R13, R13, 0x1, -R3 ;  /* 0x000000010d0de824 */ /* 0x000fe200078e0a03 */
[----:B------:R2:W-:Y:S01]  /*127d0*/  STL [R1+0x2c4], R6 ;  /* 0x0002c40601007387 */ /* 0x0005e20000100800 */
[----:B------:R-:W-:Y:S01]  /*127e0*/  ISETP.GE.AND P6, PT, R4, RZ, PT ;  /* 0x000000ff0400720c */ /* 0x000fe20003fc6270 */
[----:B------:R-:W-:Y:S01]  /*127f0*/  IMAD R4, R3, R11, R17 ;  /* 0x0000000b03047224 */ /* 0x000fe200078e0211 */
[----:B------:R-:W-:Y:S01]  /*12800*/  ISETP.GE.AND P2, PT, R14, RZ, PT ;  /* 0x000000ff0e00720c */ /* 0x000fe20003f46270 */
[C---:B------:R-:W-:Y:S01]  /*12810*/  VIADD R11, R2.reuse, 0x182 ;  /* 0x00000182020b7836 */ /* 0x040fe20000000000 */
[----:B------:R-:W-:Y:S01]  /*12820*/  IABS R14, R7 ;  /* 0x00000007000e7213 */ /* 0x000fe20000000000 */
[----:B-1----:R-:W-:-:S02]  /*12830*/  VIADD R16, R2, 0x181 ;  /* 0x0000018102107836 */ /* 0x002fc40000000000 */
[----:B------:R-:W-:Y:S01]  /*12840*/  @!P0 IMAD.IADD R8, R8, 0x1, -R3 ;  /* 0x0000000108088824 */ /* 0x000fe200078e0a03 */
[----:B------:R-:W-:Y:S01]  /*12850*/  IABS R18, R11 ;  /* 0x0000000b00127213 */ /* 0x000fe20000000000 */
[----:B--2---:R-:W-:Y:S01]  /*12860*/  IMAD.MOV.U32 R6, RZ, RZ, R5 ;  /* 0x000000ffff067224 */ /* 0x004fe200078e0005 */
[----:B------:R-:W-:Y:S01]  /*12870*/  IABS R17, R16 ;  /* 0x0000001000117213 */ /* 0x000fe20000000000 */
[----:B------:R-:W-:Y:S01]  /*12880*/  @!P5 IMAD.IADD R9, R9, 0x1, -R3 ;  /* 0x000000010909d824 */ /* 0x000fe200078e0a03 */
[C---:B------:R-:W-:Y:S01]  /*12890*/  ISETP.GT.U32.AND P0, PT, R3.reuse, R8, PT ;  /* 0x000000080300720c */ /* 0x040fe20003f04070 */
[----:B------:R-:W-:Y:S01]  /*128a0*/  @!P3 IMAD.MOV R6, RZ, RZ, -R6 ;  /* 0x000000ffff06b224 */ /* 0x000fe200078e0a06 */
[----:B------:R-:W-:Y:S01]  /*128b0*/  ISETP.GT.U32.AND P3, PT, R3, R10, PT ;  /* 0x0000000a0300720c */ /* 0x000fe20003f64070 */
[----:B------:R-:W-:Y:S01]  /*128c0*/  IMAD.HI.U32 R19, R251, R17, RZ ;  /* 0x00000011fb137227 */ /* 0x000fe200078e00ff */
[----:B------:R-:W-:Y:S02]  /*128d0*/  ISETP.GT.U32.AND P5, PT, R3, R4, PT ;  /* 0x000000040300720c */ /* 0x000fe40003fa4070 */
[----:B------:R1:W-:Y:S01]  /*128e0*/  STL [R1+0x2c0], R6 ;  /* 0x0002c00601007387 */ /* 0x0003e20000100800 */
[----:B------:R-:W-:-:S02]  /*128f0*/  IMAD.MOV R19, RZ, RZ, -R19 ;  /* 0x000000ffff137224 */ /* 0x000fc400078e0a13 */
[----:B------:R-:W-:Y:S02]  /*12900*/  VIADD R5, R2, 0x183 ;  /* 0x0000018302057836 */ /* 0x000fe40000000000 */
[----:B------:R-:W-:Y:S02]  /*12910*/  IMAD.MOV.U32 R21, RZ, RZ, R13 ;  /* 0x000000ffff157224 */ /* 0x000fe400078e000d */
[--C-:B------:R-:W-:Y:S01]  /*12920*/  @!P0 IMAD.IADD R8, R8, 0x1, -R3.reuse ;  /* 0x0000000108088824 */ /* 0x100fe200078e0a03 */
[----:B------:R-:W-:Y:S01]  /*12930*/  IABS R15, R5 ;  /* 0x00000005000f7213 */ /* 0x000fe20000000000 */
[----:B------:R-:W-:Y:S01]  /*12940*/  @!P3 IMAD.IADD R10, R10, 0x1, -R3 ;  /* 0x000000010a0ab824 */ /* 0x000fe200078e0a03 */
[----:B------:R-:W-:Y:S01]  /*12950*/  ISETP.GE.AND P3, PT, R12, RZ, PT ;  /* 0x000000ff0c00720c */ /* 0x000fe20003f66270 */
[----:B------:R-:W-:Y:S01]  /*12960*/  IMAD R12, R3, R19, R17 ;  /* 0x00000013030c7224 */ /* 0x000fe200078e0211 */
[----:B------:R-:W-:Y:S01]  /*12970*/  @!P4 IADD3 R21, -R21, RZ, RZ ;  /* 0x000000ff1515c210 */ /* 0x000fe20007ffe1ff */
[----:B------:R-:W-:-:S03]  /*12980*/  IMAD.HI.U32 R20, R251, R15, RZ ;  /* 0x0000000ffb147227 */ /* 0x000fc600078e00ff */
[----:B------:R-:W-:Y:S01]  /*12990*/  ISETP.GT.U32.AND P0, PT, R3, R12, PT ;  /* 0x0000000c0300720c */ /* 0x000fe20003f04070 */
[----:B------:R-:W-:Y:S01]  /*129a0*/  @!P5 IMAD.IADD R4, R4, 0x1, -R3 ;  /* 0x000000010404d824 */ /* 0x000fe200078e0a03 */
[----:B------:R-:W-:Y:S01]  /*129b0*/  STL [R1+0x2bc], R21 ;  /* 0x0002bc1501007387 */ /* 0x000fe20000100800 */
[----:B------:R-:W-:Y:S01]  /*129c0*/  IMAD.MOV R20, RZ, RZ, -R20 ;  /* 0x000000ffff147224 */ /* 0x000fe200078e0a14 */
[----:B------:R-:W-:Y:S01]  /*129d0*/  ISETP.GE.AND P5, PT, R16, RZ, PT ;  /* 0x000000ff1000720c */ /* 0x000fe20003fa6270 */
[----:B-1----:R-:W-:Y:S02]  /*129e0*/  IMAD.MOV.U32 R6, RZ, RZ, R9 ;  /* 0x000000ffff067224 */ /* 0x002fe400078e0009 */
[----:B------:R-:W-:-:S04]  /*129f0*/  IMAD.HI.U32 R17, R251, R18, RZ ;  /* 0x00000012fb117227 */ /* 0x000fc800078e00ff */
[C---:B------:R-:W-:Y:S02]  /*12a00*/  IMAD R15, R3.reuse, R20, R15 ;  /* 0x00000014030f7224 */ /* 0x040fe400078e020f */
[----:B------:R-:W-:Y:S01]  /*12a10*/  @!P0 IMAD.IADD R12, R12, 0x1, -R3 ;  /* 0x000000010c0c8824 */ /* 0x000fe200078e0a03 */
[C---:B------:R-:W-:Y:S01]  /*12a20*/  ISETP.GT.U32.AND P0, PT, R3.reuse, R4, PT ;  /* 0x000000040300720c */ /* 0x040fe20003f04070 */
[----:B------:R-:W-:Y:S02]  /*12a30*/  @!P2 IMAD.MOV R6, RZ, RZ, -R6 ;  /* 0x000000ffff06a224 */ /* 0x000fe400078e0a06 */
[----:B------:R-:W-:Y:S01]  /*12a40*/  IMAD.MOV R17, RZ, RZ, -R17 ;  /* 0x000000ffff117224 */ /* 0x000fe200078e0a11 */
[C---:B------:R-:W-:Y:S01]  /*12a50*/  ISETP.GT.U32.AND P4, PT, R3.reuse, R12, PT ;  /* 0x0000000c0300720c */ /* 0x040fe20003f84070 */
[----:B------:R-:W-:Y:S01]  /*12a60*/  @!P1 IMAD.MOV R10, RZ, RZ, -R10 ;  /* 0x000000ffff0a9224 */ /* 0x000fe200078e0a0a */
[C---:B------:R-:W-:Y:S01]  /*12a70*/  ISETP.GT.U32.AND P1, PT, R3.reuse, R15, PT ;  /* 0x0000000f0300720c */ /* 0x040fe20003f24070 */
[----:B------:R1:W-:Y:S01]  /*12a80*/  STL [R1+0x2b8], R6 ;  /* 0x0002b80601007387 */ /* 0x0003e20000100800 */
[----:B------:R-:W-:-:S02]  /*12a90*/  IMAD R17, R3, R17, R18 ;  /* 0x0000001103117224 */ /* 0x000fc400078e0212 */
[----:B------:R-:W-:Y:S01]  /*12aa0*/  VIADD R16, R2, 0x185 ;  /* 0x0000018502107836 */ /* 0x000fe20000000000 */
[----:B------:R-:W-:Y:S01]  /*12ab0*/  STL [R1+0x2b4], R10 ;  /* 0x0002b40a01007387 */ /* 0x000fe20000100800 */
[----:B------:R-:W-:Y:S01]  /*12ac0*/  IMAD.HI.U32 R19, R251, R14, RZ ;  /* 0x0000000efb137227 */ /* 0x000fe200078e00ff */
[----:B------:R-:W-:Y:S02]  /*12ad0*/  ISETP.GT.U32.AND P2, PT, R3, R17, PT ;  /* 0x000000110300720c */ /* 0x000fe40003f44070 */
[----:B------:R-:W-:Y:S01]  /*12ae0*/  IABS R13, R16 ;  /* 0x00000010000d7213 */ /* 0x000fe20000000000 */
[----:B------:R-:W-:Y:S02]  /*12af0*/  @!P0 IMAD.IADD R4, R4, 0x1, -R3 ;  /* 0x0000000104048824 */ /* 0x000fe400078e0a03 */
[----:B-1----:R-:W-:Y:S02]  /*12b00*/  IMAD.MOV.U32 R6, RZ, RZ, R8 ;  /* 0x000000ffff067224 */ /* 0x002fe400078e0008 */
[----:B------:R-:W-:-:S02]  /*12b10*/  VIADD R18, R2, 0x186 ;  /* 0x0000018602127836 */ /* 0x000fc40000000000 */
[----:B------:R-:W-:Y:S01]  /*12b20*/  @!P6 IMAD.MOV R6, RZ, RZ, -R6 ;  /* 0x000000ffff06e224 */ /* 0x000fe200078e0a06 */
[----:B------:R-:W-:Y:S01]  /*12b30*/  ISETP.GE.AND P6, PT, R11, RZ, PT ;  /* 0x000000ff0b00720c */ /* 0x000fe20003fc6270 */
[----:B------:R-:W-:Y:S01]  /*12b40*/  IMAD.MOV R19, RZ, RZ, -R19 ;  /* 0x000000ffff137224 */ /* 0x000fe200078e0a13 */
[----:B------:R-:W-:Y:S01]  /*12b50*/  IABS R9, R18 ;  /* 0x0000001200097213 */ /* 0x000fe20000000000 */
[----:B------:R-:W-:Y:S01]  /*12b60*/  @!P1 IMAD.IADD R15, R15, 0x1, -R3 ;  /* 0x000000010f0f9824 */ /* 0x000fe200078e0a03 */
[----:B------:R1:W-:Y:S01]  /*12b70*/  STL [R1+0x2b0], R6 ;  /* 0x0002b00601007387 */ /* 0x0003e20000100800 */
[----:B------:R-:W-:Y:S02]  /*12b80*/  IMAD R14, R3, R19, R14 ;  /* 0x00000013030e7224 */ /* 0x000fe400078e020e */
[----:B------:R-:W-:-:S03]  /*12b90*/  IMAD.HI.U32 R8, R251, R13, RZ ;  /* 0x0000000dfb087227 */ /* 0x000fc600078e00ff */
[----:B------:R-:W-:Y:S01]  /*12ba0*/  ISETP.GT.U32.AND P0, PT, R3, R14, PT ;  /* 0x0000000e0300720c */ /* 0x000fe20003f04070 */
[----:B------:R-:W-:Y:S01]  /*12bb0*/  @!P4 IMAD.IADD R12, R12, 0x1, -R3 ;  /* 0x000000010c0cc824 */ /* 0x000fe200078e0a03 */
[----:B------:R-:W-:Y:S01]  /*12bc0*/  ISETP.GE.AND P4, PT, R5, RZ, PT ;  /* 0x000000ff0500720c */ /* 0x000fe20003f86270 */
[----:B------:R-:W-:Y:S02]  /*12bd0*/  IMAD.MOV R8, RZ, RZ, -R8 ;  /* 0x000000ffff087224 */ /* 0x000fe400078e0a08 */
[----:B-1----:R-:W-:Y:S02]  /*12be0*/  IMAD.MOV.U32 R6, RZ, RZ, R4 ;  /* 0x000000ffff067224 */ /* 0x002fe400078e0004 */
[----:B------:R-:W-:-:S04]  /*12bf0*/  IMAD.HI.U32 R5, R251, R9, RZ ;  /* 0x00000009fb057227 */ /* 0x000fc800078e00ff */
[----:B------:R-:W-:Y:S01]  /*12c00*/  @!P3 IMAD.MOV R6, RZ, RZ, -R6 ;  /* 0x000000ffff06b224 */ /* 0x000fe200078e0a06 */
[----:B------:R-:W-:Y:S01]  /*12c10*/  ISETP.GT.U32.AND P3, PT, R3, R15, PT ;  /* 0x0000000f0300720c */ /* 0x000fe20003f64070 */
[----:B------:R-:W-:Y:S01]  /*12c20*/  @!P2 IMAD.IADD R17, R17, 0x1, -R3 ;  /* 0x000000011111a824 */ /* 0x000fe200078e0a03 */
[----:B------:R-:W-:Y:S01]  /*12c30*/  ISETP.GE.AND P2, PT, R7, RZ, PT ;  /* 0x000000ff0700720c */ /* 0x000fe20003f46270 */
[C---:B------:R-:W-:Y:S01]  /*12c40*/  IMAD R8, R3.reuse, R8, R13 ;  /* 0x0000000803087224 */ /* 0x040fe200078e020d */
[----:B------:R1:W-:Y:S01]  /*12c50*/  STL [R1+0x2ac], R6 ;  /* 0x0002ac0601007387 */ /* 0x0003e20000100800 */
[----:B------:R-:W-:Y:S01]  /*12c60*/  IMAD.MOV R5, RZ, RZ, -R5 ;  /* 0x000000ffff057224 */ /* 0x000fe200078e0a05 */
[C---:B------:R-:W-:Y:S01]  /*12c70*/  ISETP.GT.U32.AND P1, PT, R3.reuse, R17, PT ;  /* 0x000000110300720c */ /* 0x040fe20003f24070 */
[----:B------:R-:W-:Y:S02]  /*12c80*/  VIADD R11, R2, 0x187 ;  /* 0x00000187020b7836 */ /* 0x000fe40000000000 */
[----:B------:R-:W-:-:S02]  /*12c90*/  IMAD R4, R3, R5, R9 ;  /* 0x0000000503047224 */ /* 0x000fc400078e0209 */
[--C-:B------:R-:W-:Y:S01]  /*12ca0*/  @!P0 IMAD.IADD R14, R14, 0x1, -R3.reuse ;  /* 0x000000010e0e8824 */ /* 0x100fe200078e0a03 */
[----:B------:R-:W-:Y:S01]  /*12cb0*/  IABS R5, R11 ;  /* 0x0000000b00057213 */ /* 0x000fe20000000000 */
[--C-:B------:R-:W-:Y:S01]  /*12cc0*/  @!P3 IMAD.IADD R15, R15, 0x1, -R3.reuse ;  /* 0x000000010f0fb824 */ /* 0x100fe200078e0a03 */
[----:B-1----:R-:W-:Y:S01]  /*12cd0*/  MOV R6, R12 ;  /* 0x0000000c00067202 */ /* 0x002fe20000000f00 */
[C---:B------:R-:W-:Y:S01]  /*12ce0*/  VIADD R9, R2.reuse, 0x188 ;  /* 0x0000018802097836 */ /* 0x040fe20000000000 */
[C---:B------:R-:W-:Y:S01]  /*12cf0*/  ISETP.GT.U32.AND P3, PT, R3.reuse, R4, PT ;  /* 0x000000040300720c */ /* 0x040fe20003f64070 */
[----:B------:R-:W-:Y:S01]  /*12d00*/  VIADD R10, R2, 0x189 ;  /* 0x00000189020a7836 */ /* 0x000fe20000000000 */
[C---:B------:R-:W-:Y:S01]  /*12d10*/  ISETP.GT.U32.AND P0, PT, R3.reuse, R14, PT ;  /* 0x0000000e0300720c */ /* 0x040fe20003f04070 */
[----:B------:R-:W-:Y:S01]  /*12d20*/  @!P5 IMAD.MOV R6, RZ, RZ, -R6 ;  /* 0x000000ffff06d224 */ /* 0x000fe200078e0a06 */
[----:B------:R-:W-:Y:S01]  /*12d30*/  ISETP.GT.U32.AND P5, PT, R3, R8, PT ;  /* 0x000000080300720c */ /* 0x000fe20003fa4070 */
[----:B------:R-:W-:Y:S01]  /*12d40*/  @!P1 IMAD.IADD R17, R17, 0x1, -R3 ;  /* 0x0000000111119824 */ /* 0x000fe200078e0a03 */
[----:B------:R-:W-:-:S02]  /*12d50*/  IABS R7, R9 ;  /* 0x0000000900077213 */ /* 0x000fc40000000000 */
[----:B------:R-:W-:Y:S01]  /*12d60*/  ISETP.GE.AND P1, PT, R16, RZ, PT ;  /* 0x000000ff1000720c */ /* 0x000fe20003f26270 */
[C---:B------:R-:W-:Y:S01]  /*12d70*/  IMAD.HI.U32 R16, R251.reuse, R5, RZ ;  /* 0x00000005fb107227 */ /* 0x040fe200078e00ff */
[----:B------:R1:W-:Y:S01]  /*12d80*/  STL [R1+0x2a8], R6 ;  /* 0x0002a80601007387 */ /* 0x0003e20000100800 */
[----:B------:R-:W-:Y:S02]  /*12d90*/  IABS R12, R10 ;  /* 0x0000000a000c7213 */ /* 0x000fe40000000000 */
[----:B------:R-:W-:-:S04]  /*12da0*/  IMAD.HI.U32 R13, R251, R7, RZ ;  /* 0x00000007fb0d7227 */ /* 0x000fc800078e00ff */
[----:B------:R-:W-:Y:S01]  /*12db0*/  @!P5 IMAD.IADD R8, R8, 0x1, -R3 ;  /* 0x000000010808d824 */ /* 0x000fe200078e0a03 */
[----:B------:R-:W-:Y:S01]  /*12dc0*/  ISETP.GE.AND P5, PT, R11, RZ, PT ;  /* 0x000000ff0b00720c */ /* 0x000fe20003fa6270 */
[----:B------:R-:W-:Y:S02]  /*12dd0*/  IMAD.MOV R16, RZ, RZ, -R16 ;  /* 0x000000ffff107224 */ /* 0x000fe400078e0a10 */
[----:B-1----:R-:W-:Y:S02]  /*12de0*/  IMAD.MOV.U32 R6, RZ, RZ, R17 ;  /* 0x000000ffff067224 */ /* 0x002fe400078e0011 */
[----:B------:R-:W-:Y:S01]  /*12df0*/  @!P3 IMAD.IADD R4, R4, 0x1, -R3 ;  /* 0x000000010404b824 */ /* 0x000fe200078e0a03 */
[C---:B------:R-:W-:Y:S01]  /*12e00*/  ISETP.GT.U32.AND P3, PT, R3.reuse, R8, PT ;  /* 0x000000080300720c */ /* 0x040fe20003f64070 */
[----:B------:R-:W-:Y:S02]  /*12e10*/  IMAD.MOV R11, RZ, RZ, -R13 ;  /* 0x000000ffff0b7224 */ /* 0x000fe400078e0a0d */
[----:B------:R-:W-:Y:S01]  /*12e20*/  @!P6 IMAD.MOV R6, RZ, RZ, -R6 ;  /* 0x000000ffff06e224 */ /* 0x000fe200078e0a06 */
[----:B------:R-:W-:Y:S01]  /*12e30*/  ISETP.GT.U32.AND P6, PT, R3, R4, PT ;  /* 0x000000040300720c */ /* 0x000fe20003fc4070 */
[----:B------:R-:W-:-:S02]  /*12e40*/  IMAD.MOV.U32 R13, RZ, RZ, R15 ;  /* 0x000000ffff0d7224 */ /* 0x000fc400078e000f */
[----:B------:R-:W-:Y:S01]  /*12e50*/  IMAD R5, R3, R16, R5 ;  /* 0x0000001003057224 */ /* 0x000fe200078e0205 */
[----:B------:R1:W-:Y:S01]  /*12e60*/  STL [R1+0x2a4], R6 ;  /* 0x0002a40601007387 */ /* 0x0003e20000100800 */
[----:B------:R-:W-:Y:S01]  /*12e70*/  @!P0 IMAD.IADD R14, R14, 0x1, -R3 ;  /* 0x000000010e0e8824 */ /* 0x000fe200078e0a03 */
[----:B------:R-:W-:Y:S01]  /*12e80*/  @!P4 IADD3 R13, -R13, RZ, RZ ;  /* 0x000000ff0d0dc210 */ /* 0x000fe20007ffe1ff */
[C---:B------:R-:W-:Y:S01]  /*12e90*/  IMAD R7, R3.reuse, R11, R7 ;  /* 0x0000000b03077224 */ /* 0x040fe200078e0207 */
[C---:B------:R-:W-:Y:S01]  /*12ea0*/  ISETP.GT.U32.AND P4, PT, R3.reuse, R5, PT ;  /* 0x000000050300720c */ /* 0x040fe20003f84070 */
[--C-:B------:R-:W-:Y:S01]  /*12eb0*/  @!P3 IMAD.IADD R8, R8, 0x1, -R3.reuse ;  /* 0x000000010808b824 */ /* 0x100fe200078e0a03 */
[----:B------:R-:W-:Y:S01]  /*12ec0*/  ISETP.GE.AND P0, PT, R18, RZ, PT ;  /* 0x000000ff1200720c */ /* 0x000fe20003f06270 */
[----:B------:R2:W-:Y:S01]  /*12ed0*/  STL [R1+0x2a0], R13 ;  /* 0x0002a00d01007387 */ /* 0x0005e20000100800 */
[----:B------:R-:W-:Y:S01]  /*12ee0*/  ISETP.GT.U32.AND P3, PT, R3, R7, PT ;  /* 0x000000070300720c */ /* 0x000fe20003f64070 */
[----:B------:R-:W-:Y:S01]  /*12ef0*/  @!P6 IMAD.IADD R4, R4, 0x1, -R3 ;  /* 0x000000010404e824 */ /* 0x000fe200078e0a03 */
[----:B------:R-:W-:Y:S01]  /*12f00*/  ISETP.GE.AND P6, PT, R10, RZ, PT ;  /* 0x000000ff0a00720c */ /* 0x000fe20003fc6270 */
[----:B-1----:R-:W-:-:S02]  /*12f10*/  IMAD.MOV.U32 R6, RZ, RZ, R14 ;  /* 0x000000ffff067224 */ /* 0x002fc400078e000e */
[----:B------:R-:W-:-:S04]  /*12f20*/  IMAD.HI.U32 R14, R251, R12, RZ ;  /* 0x0000000cfb0e7227 */ /* 0x000fc800078e00ff */
[----:B------:R-:W-:Y:S02]  /*12f30*/  IMAD.MOV R14, RZ, RZ, -R14 ;  /* 0x000000ffff0e7224 */ /* 0x000fe400078e0a0e */
[----:B--2---:R-:W-:Y:S02]  /*12f40*/  IMAD.MOV.U32 R13, RZ, RZ, R8 ;  /* 0x000000ffff0d7224 */ /* 0x004fe400078e0008 */
[----:B------:R-:W-:Y:S02]  /*12f50*/  IMAD R14, R3, R14, R12 ;  /* 0x0000000e030e7224 */ /* 0x000fe400078e020c */
[----:B------:R-:W-:Y:S02]  /*12f60*/  @!P4 IMAD.IADD R5, R5, 0x1, -R3 ;  /* 0x000000010505c824 */ /* 0x000fe400078e0a03 */
[----:B------:R-:W-:Y:S01]  /*12f70*/  @!P1 IMAD.MOV R13, RZ, RZ, -R13 ;  /* 0x000000ffff0d9224 */ /* 0x000fe200078e0a0d */
[C---:B------:R-:W-:Y:S01]  /*12f80*/  ISETP.GT.U32.AND P1, PT, R3.reuse, R14, PT ;  /* 0x0000000e0300720c */ /* 0x040fe20003f24070 */
[----:B------:R-:W-:Y:S01]  /*12f90*/  @!P2 IMAD.MOV R6, RZ, RZ, -R6 ;  /* 0x000000ffff06a224 */ /* 0x000fe200078e0a06 */
[----:B------:R-:W-:Y:S01]  /*12fa0*/  ISETP.GT.U32.AND P4, PT, R3, R5, PT ;  /* 0x000000050300720c */ /* 0x000fe20003f84070 */
[C---:B------:R-:W-:Y:S01]  /*12fb0*/  VIADD R11, R2.reuse, 0x18a ;  /* 0x0000018a020b7836 */ /* 0x040fe20000000000 */
[----:B------:R-:W-:Y:S01]  /*12fc0*/  ISETP.GE.AND P2, PT, R9, RZ, PT ;  /* 0x000000ff0900720c */ /* 0x000fe20003f46270 */
[C---:B------:R-:W-:Y:S01]  /*12fd0*/  VIADD R9, R2.reuse, 0x18c ;  /* 0x0000018c02097836 */ /* 0x040fe20000000000 */
[----:B------:R1:W-:Y:S01]  /*12fe0*/  STL [R1+0x29c], R6 ;  /* 0x00029c0601007387 */ /* 0x0003e20000100800 */
[----:B------:R-:W-:Y:S01]  /*12ff0*/  VIADD R10, R2, 0x18b ;  /* 0x0000018b020a7836 */ /* 0x000fe20000000000 */
[----:B------:R-:W-:Y:S01]  /*13000*/  IABS R20, R11 ;  /* 0x0000000b00147213 */ /* 0x000fe20000000000 */
[--C-:B------:R-:W-:Y:S01]  /*13010*/  @!P3 IMAD.IADD R7, R7, 0x1, -R3.reuse ;  /* 0x000000010707b824 */ /* 0x100fe200078e0a03 */
[----:B------:R-:W-:Y:S01]  /*13020*/  IABS R12, R9 ;  /* 0x00000009000c7213 */ /* 0x000fe20000000000 */
[----:B------:R2:W-:Y:S01]  /*13030*/  STL [R1+0x298], R13 ;  /* 0x0002980d01007387 */ /* 0x0005e20000100800 */
[----:B------:R-:W-:Y:S01]  /*13040*/  IABS R21, R10 ;  /* 0x0000000a00157213 */ /* 0x000fe20000000000 */
[----:B------:R-:W-:Y:S01]  /*13050*/  @!P1 IMAD.IADD R14, R14, 0x1, -R3 ;  /* 0x000000010e0e9824 */ /* 0x000fe200078e0a03 */
[----:B------:R-:W-:Y:S01]  /*13060*/  ISETP.GT.U32.AND P3, PT, R3, R7, PT ;  /* 0x000000070300720c */ /* 0x000fe20003f64070 */
[----:B------:R-:W-:Y:S01]  /*13070*/  IMAD.MOV.U32 R8, RZ, RZ, R12 ;  /* 0x000000ffff087224 */ /* 0x000fe200078e000c */
[----:B------:R-:W-:Y:S01]  /*13080*/  @!P4 IADD3 R5, R5, -R3, RZ ;  /* 0x800000030505c210 */ /* 0x000fe20007ffe0ff */
[----:B-1----:R-:W-:Y:S01]  /*13090*/  IMAD.MOV.U32 R6, RZ, RZ, R4 ;  /* 0x000000ffff067224 */ /* 0x002fe200078e0004 */
[----:B------:R-:W-:Y:S01]  /*130a0*/  ISETP.GT.U32.AND P1, PT, R3, R14, PT ;  /* 0x0000000e0300720c */ /* 0x000fe20003f24070 */
[----:B------:R-:W-:Y:S01]  /*130b0*/  IMAD.HI.U32 R12, R251, R21, RZ ;  /* 0x00000015fb0c7227 */ /* 0x000fe200078e00ff */
[----:B------:R-:W-:-:S03]  /*130c0*/  ISETP.GE.AND P4, PT, R10, RZ, PT ;  /* 0x000000ff0a00720c */ /* 0x000fc60003f86270 */
[----:B------:R-:W-:Y:S01]  /*130d0*/  @!P0 IMAD.MOV R6, RZ, RZ, -R6 ;  /* 0x000000ffff068224 */ /* 0x000fe200078e0a06 */
[----:B------:R-:W-:Y:S01]  /*130e0*/  ISETP.GE.AND P0, PT, R11, RZ, PT ;  /* 0x000000ff0b00720c */ /* 0x000fe20003f06270 */
[----:B------:R-:W-:-:S03]  /*130f0*/  IMAD.HI.U32 R11, R251, R20, RZ ;  /* 0x00000014fb0b7227 */ /* 0x000fc600078e00ff */
[----:B------:R1:W-:Y:S01]  /*13100*/  STL [R1+0x294], R6 ;  /* 0x0002940601007387 */ /* 0x0003e20000100800 */
[----:B------:R-:W-:Y:S02]  /*13110*/  IMAD.MOV R11, RZ, RZ, -R11 ;  /* 0x000000ffff0b7224 */ /* 0x000fe400078e0a0b */
[----:B--2---:R-:W-:Y:S02]  /*13120*/  IMAD.MOV.U32 R13, RZ, RZ, R5 ;  /* 0x000000ffff0d7224 */ /* 0x004fe400078e0005 */
[C---:B------:R-:W-:Y:S02]  /*13130*/  IMAD R20, R3.reuse, R11, R20 ;  /* 0x0000000b03147224 */ /* 0x040fe400078e0214 */
[----:B------:R-:W-:Y:S02]  /*13140*/  IMAD.MOV R10, RZ, RZ, -R12 ;  /* 0x000000ffff0a7224 */ /* 0x000fe400078e0a0c */
[----:B------:R-:W-:Y:S01]  /*13150*/  @!P5 IMAD.MOV R13, RZ, RZ, -R13 ;  /* 0x000000ffff0dd224 */ /* 0x000fe200078e0a0d */
[C---:B------:R-:W-:Y:S01]  /*13160*/  ISETP.GT.U32.AND P5, PT, R3.reuse, R20, PT ;  /* 0x000000140300720c */ /* 0x040fe20003fa4070 */
[----:B------:R-:W-:-:S02]  /*13170*/  IMAD R21, R3, R10, R21 ;  /* 0x0000000a03157224 */ /* 0x000fc400078e0215 */
[--C-:B------:R-:W-:Y:S01]  /*13180*/  @!P3 IMAD.IADD R7, R7, 0x1, -R3.reuse ;  /* 0x000000010707b824 */ /* 0x100fe200078e0a03 */
[----:B------:R-:W-:Y:S01]  /*13190*/  STL [R1+0x290], R13 ;  /* 0x0002900d01007387 */ /* 0x000fe20000100800 */
[----:B------:R-:W-:Y:S01]  /*131a0*/  @!P1 IMAD.IADD R14, R14, 0x1, -R3 ;  /* 0x000000010e0e9824 */ /* 0x000fe200078e0a03 */
[----:B------:R-:W-:Y:S01]  /*131b0*/  ISETP.GT.U32.AND P1, PT, R3, R21, PT ;  /* 0x000000150300720c */ /* 0x000fe20003f24070 */
[----:B-1----:R-:W-:Y:S01]  /*131c0*/  IMAD.MOV.U32 R6, RZ, RZ, R7 ;  /* 0x000000ffff067224 */ /* 0x002fe200078e0007 */
[----:B------:R-:W-:Y:S01]  /*131d0*/  ISETP.GE.AND P3, PT, R9, RZ, PT ;  /* 0x000000ff0900720c */ /* 0x000fe20003f66270 */
[----:B------:R-:W-:-:S04]  /*131e0*/  IMAD.HI.U32 R4, R251, R8, RZ ;  /* 0x00000008fb047227 */ /* 0x000fc800078e00ff */
[----:B------:R-:W-:Y:S01]  /*131f0*/  @!P2 IMAD.MOV R6, RZ, RZ, -R6 ;  /* 0x000000ffff06a224 */ /* 0x000fe200078e0a06 */
[----:B------:R-:W-:Y:S01]  /*13200*/  @!P5 IADD3 R20, R20, -R3, RZ ;  /* 0x800000031414d210 */ /* 0x000fe20007ffe0ff */
[C---:B------:R-:W-:Y:S02]  /*13210*/  VIADD R11, R2.reuse, 0x18d ;  /* 0x0000018d020b7836 */ /* 0x040fe40000000000 */
[----:B------:R-:W-:Y:S01]  /*13220*/  IMAD.MOV R4, RZ, RZ, -R4 ;  /* 0x000000ffff047224 */ /* 0x000fe200078e0a04 */
[----:B------:R1:W-:Y:S01]  /*13230*/  STL [R1+0x28c], R6 ;  /* 0x00028c0601007387 */ /* 0x0003e20000100800 */
[C---:B------:R-:W-:Y:S01]  /*13240*/  VIADD R5, R2.reuse, 0x18e ;  /* 0x0000018e02057836 */ /* 0x040fe20000000000 */
[C---:B------:R-:W-:Y:S01]  /*13250*/  ISETP.GT.U32.AND P5, PT, R3.reuse, R20, PT ;  /* 0x000000140300720c */ /* 0x040fe20003fa4070 */
[----:B------:R-:W-:Y:S01]  /*13260*/  IMAD R4, R3, R4, R8 ;  /* 0x0000000403047224 */ /* 0x000fe200078e0208 */
[----:B------:R-:W-:Y:S01]  /*13270*/  ISETP.GE.AND P2, PT, R11, RZ, PT ;  /* 0x000000ff0b00720c */ /* 0x000fe20003f46270 */
[----:B------:R-:W-:Y:S01]  /*13280*/  @!P1 IMAD.IADD R21, R21, 0x1, -R3 ;  /* 0x0000000115159824 */ /* 0x000fe200078e0a03 */
[----:B------:R-:W-:Y:S01]  /*13290*/  IABS R11, R11 ;  /* 0x0000000b000b7213 */ /* 0x000fe20000000000 */
[C---:B------:R-:W-:Y:S01]  /*132a0*/  VIADD R17, R2.reuse, 0x18f ;  /* 0x0000018f02117836 */ /* 0x040fe20000000000 */
[----:B------:R-:W-:Y:S01]  /*132b0*/  IABS R7, R5 ;  /* 0x0000000500077213 */ /* 0x000fe20000000000 */
[----:B------:R-:W-:Y:S01]  /*132c0*/  VIADD R15, R2, 0x190 ;  /* 0x00000190020f7836 */ /* 0x000fe20000000000 */
[----:B------:R-:W-:Y:S01]  /*132d0*/  ISETP.GT.U32.AND P1, PT, R3, R21, PT ;  /* 0x000000150300720c */ /* 0x000fe20003f24070 */
[----:B-1----:R-:W-:Y:S01]  /*132e0*/  IMAD.MOV.U32 R6, RZ, RZ, R14 ;  /* 0x000000ffff067224 */ /* 0x002fe200078e000e */
[----:B------:R-:W-:Y:S01]  /*132f0*/  IABS R13, R17 ;  /* 0x00000011000d7213 */ /* 0x000fe20000000000 */
[----:B------:R-:W-:Y:S01]  /*13300*/  IMAD.HI.U32 R12, R251, R11, RZ ;  /* 0x0000000bfb0c7227 */ /* 0x000fe200078e00ff */
[----:B------:R-:W-:-:S03]  /*13310*/  IABS R16, R15 ;  /* 0x0000000f00107213 */ /* 0x000fc60000000000 */
[----:B------:R-:W-:Y:S01]  /*13320*/  @!P6 IMAD.MOV R6, RZ, RZ, -R6 ;  /* 0x000000ffff06e224 */ /* 0x000fe200078e0a06 */
[----:B------:R-:W-:Y:S01]  /*13330*/  ISETP.GT.U32.AND P6, PT, R3, R4, PT ;  /* 0x000000040300720c */ /* 0x000fe20003fc4070 */
[----:B------:R-:W-:-:S03]  /*13340*/  IMAD.HI.U32 R10, R251, R7, RZ ;  /* 0x00000007fb0a7227 */ /* 0x000fc600078e00ff */
[----:B------:R1:W-:Y:S01]  /*13350*/  STL [R1+0x288], R6 ;  /* 0x0002880601007387 */ /* 0x0003e20000100800 */
[----:B------:R-:W-:Y:S02]  /*13360*/  IMAD.MOV R12, RZ, RZ, -R12 ;  /* 0x000000ffff0c7224 */ /* 0x000fe400078e0a0c */
[----:B------:R-:W-:Y:S02]  /*13370*/  IMAD.MOV R10, RZ, RZ, -R10 ;  /* 0x000000ffff0a7224 */ /* 0x000fe400078e0a0a */
[----:B------:R-:W-:Y:S01]  /*13380*/  @!P5 IMAD.IADD R20, R20, 0x1, -R3 ;  /* 0x000000011414d824 */ /* 0x000fe200078e0a03 */
[----:B------:R-:W-:Y:S01]  /*13390*/  ISETP.GE.AND P5, PT, R5, RZ, PT ;  /* 0x000000ff0500720c */ /* 0x000fe20003fa6270 */
[C---:B------:R-:W-:Y:S02]  /*133a0*/  IMAD R5, R3.reuse, R12, R11 ;  /* 0x0000000c03057224 */ /* 0x040fe400078e020b */
[----:B------:R-:W-:Y:S02]  /*133b0*/  IMAD R7, R3, R10, R7 ;  /* 0x0000000a03077224 */ /* 0x000fe400078e0207 */
[--C-:B------:R-:W-:Y:S01]  /*133c0*/  @!P1 IMAD.IADD R21, R21, 0x1, -R3.reuse ;  /* 0x0000000115159824 */ /* 0x100fe200078e0a03 */
[C---:B------:R-:W-:Y:S01]  /*133d0*/  ISETP.GT.U32.AND P1, PT, R3.reuse, R5, PT ;  /* 0x000000050300720c */ /* 0x040fe20003f24070 */
[----:B------:R-:W-:Y:S01]  /*133e0*/  @!P6 IMAD.IADD R4, R4, 0x1, -R3 ;  /* 0x000000010404e824 */ /* 0x000fe200078e0a03 */
[----:B------:R-:W-:Y:S01]  /*133f0*/  ISETP.GT.U32.AND P6, PT, R3, R7, PT ;  /* 0x000000070300720c */ /* 0x000fe20003fc4070 */
[----:B------:R-:W-:-:S02]  /*13400*/  VIADD R10, R2, 0x191 ;  /* 0x00000191020a7836 */ /* 0x000fc40000000000 */
[----:B------:R-:W-:Y:S02]  /*13410*/  VIADD R11, R2, 0x192 ;  /* 0x00000192020b7836 */ /* 0x000fe40000000000 */
[----:B-1----:R-:W-:Y:S01]  /*13420*/  IMAD.MOV.U32 R6, RZ, RZ, R20 ;  /* 0x000000ffff067224 */ /* 0x002fe200078e0014 */
[----:B------:R-:W-:Y:S01]  /*13430*/  IABS R14, R10 ;  /* 0x0000000a000e7213 */ /* 0x000fe20000000000 */
[----:B------:R-:W-:Y:S01]  /*13440*/  IMAD.HI.U32 R9, R251, R13, RZ ;  /* 0x0000000dfb097227 */ /* 0x000fe200078e00ff */
[----:B------:R-:W-:-:S03]  /*13450*/  IABS R18, R11 ;  /* 0x0000000b00127213 */ /* 0x000fc60000000000 */
[----:B------:R-:W-:Y:S01]  /*13460*/  @!P1 IADD3 R5, R5, -R3, RZ ;  /* 0x8000000305059210 */ /* 0x000fe20007ffe0ff */
[----:B------:R-:W-:Y:S01]  /*13470*/  IMAD.HI.U32 R8, R251, R16, RZ ;  /* 0x00000010fb087227 */ /* 0x000fe200078e00ff */
[----:B------:R-:W-:-:S03]  /*13480*/  ISETP.GT.U32.AND P1, PT, R3, R4, PT ;  /* 0x000000040300720c */ /* 0x000fc60003f24070 */
[----:B------:R-:W-:Y:S01]  /*13490*/  @!P6 IMAD.IADD R7, R7, 0x1, -R3 ;  /* 0x000000010707e824 */ /* 0x000fe200078e0a03 */
[C---:B------:R-:W-:Y:S01]  /*134a0*/  ISETP.GT.U32.AND P6, PT, R3.reuse, R5, PT ;  /* 0x000000050300720c */ /* 0x040fe20003fc4070 */
[----:B------:R-:W-:Y:S02]  /*134b0*/  @!P0 IMAD.MOV R6, RZ, RZ, -R6 ;  /* 0x000000ffff068224 */ /* 0x000fe400078e0a06 */
[----:B------:R-:W-:Y:S01]  /*134c0*/  IMAD.MOV R9, RZ, RZ, -R9 ;  /* 0x000000ffff097224 */ /* 0x000fe200078e0a09 */
[----:B------:R-:W-:Y:S01]  /*134d0*/  ISETP.GT.U32.AND P0, PT, R3, R7, PT ;  /* 0x000000070300720c */ /* 0x000fe20003f04070 */
[----:B------:R-:W-:Y:S01]  /*134e0*/  IMAD.HI.U32 R22, R251, R14, RZ ;  /* 0x0000000efb167227 */ /* 0x000fe200078e00ff */
[----:B------:R1:W-:Y:S03]  /*134f0*/  STL [R1+0x284], R6 ;  /* 0x0002840601007387 */ /* 0x0003e60000100800 */
[----:B------:R-:W-:-:S02]  /*13500*/  IMAD.MOV R8, RZ, RZ, -R8 ;  /* 0x000000ffff087224 */ /* 0x000fc400078e0a08 */
[----:B------:R-:W-:-:S04]  /*13510*/  IMAD.HI.U32 R20, R251, R18, RZ ;  /* 0x00000012fb147227 */ /* 0x000fc800078e00ff */
[C---:B------:R-:W-:Y:S02]  /*13520*/  IMAD R13, R3.reuse, R9, R13 ;  /* 0x00000009030d7224 */ /* 0x040fe400078e020d */
[----:B-1----:R-:W-:Y:S02]  /*13530*/  IMAD.MOV.U32 R6, RZ, RZ, R21 ;  /* 0x000000ffff067224 */ /* 0x002fe400078e0015 */
[----:B------:R-:W-:Y:S02]  /*13540*/  IMAD.MOV R22, RZ, RZ, -R22 ;  /* 0x000000ffff167224 */ /* 0x000fe400078e0a16 */
[C---:B------:R-:W-:Y:S02]  /*13550*/  IMAD R16, R3.reuse, R8, R16 ;  /* 0x0000000803107224 */ /* 0x040fe400078e0210 */
[----:B------:R-:W-:Y:S02]  /*13560*/  IMAD.MOV R20, RZ, RZ, -R20 ;  /* 0x000000ffff147224 */ /* 0x000fe400078e0a14 */
[----:B------:R-:W-:Y:S01]  /*13570*/  @!P4 IMAD.MOV R6, RZ, RZ, -R6 ;  /* 0x000000ffff06c224 */ /* 0x000fe200078e0a06 */
[C---:B------:R-:W-:Y:S01]  /*13580*/  ISETP.GT.U32.AND P4, PT, R3.reuse, R13, PT ;  /* 0x0000000d0300720c */ /* 0x040fe20003f84070 */
[----:B------:R-:W-:-:S02]  /*13590*/  IMAD R14, R3, R22, R14 ;  /* 0x00000016030e7224 */ /* 0x000fc400078e020e */
[--C-:B------:R-:W-:Y:S01]  /*135a0*/  @!P1 IMAD.IADD R4, R4, 0x1, -R3.reuse ;  /* 0x0000000104049824 */ /* 0x100fe200078e0a03 */
[C---:B------:R-:W-:Y:S01]  /*135b0*/  ISETP.GT.U32.AND P1, PT, R3.reuse, R16, PT ;  /* 0x000000100300720c */ /* 0x040fe20003f24070 */
[----:B------:R-:W-:Y:S01]  /*135c0*/  IMAD R18, R3, R20, R18 ;  /* 0x0000001403127224 */ /* 0x000fe200078e0212 */
[----:B------:R1:W-:Y:S01]  /*135d0*/  STL [R1+0x280], R6 ;  /* 0x0002800601007387 */ /* 0x0003e20000100800 */
[--C-:B------:R-:W-:Y:S01]  /*135e0*/  @!P6 IMAD.IADD R5, R5, 0x1, -R3.reuse ;  /* 0x000000010505e824 */ /* 0x100fe200078e0a03 */
[----:B------:R-:W-:Y:S01]  /*135f0*/  ISETP.GT.U32.AND P6, PT, R3, R14, PT ;  /* 0x0000000e0300720c */ /* 0x000fe20003fc4070 */
[----:B------:R-:W-:Y:S01]  /*13600*/  @!P0 IMAD.IADD R7, R7, 0x1, -R3 ;  /* 0x0000000107078824 */ /* 0x000fe200078e0a03 */
[----:B------:R-:W-:Y:S01]  /*13610*/  ISETP.GT.U32.AND P0, PT, R3, R18, PT ;  /* 0x000000120300720c */ /* 0x000fe20003f04070 */
[C---:B------:R-:W-:Y:S02]  /*13620*/  VIADD R8, R2.reuse, 0x193 ;  /* 0x0000019302087836 */ /* 0x040fe40000000000 */
[----:B------:R-:W-:-:S02]  /*13630*/  VIADD R9, R2, 0x194 ;  /* 0x0000019402097836 */ /* 0x000fc40000000000 */
[----:B------:R-:W-:Y:S01]  /*13640*/  IMAD.MOV.U32 R23, RZ, RZ, R4 ;  /* 0x000000ffff177224 */ /* 0x000fe200078e0004 */
[----:B------:R-:W-:Y:S01]  /*13650*/  IABS R19, R8 ;  /* 0x0000000800137213 */ /* 0x000fe20000000000 */
[----:B------:R-:W-:Y:S01]  /*13660*/  @!P4 IMAD.IADD R13, R13, 0x1, -R3 ;  /* 0x000000010d0dc824 */ /* 0x000fe200078e0a03 */
[----:B------:R-:W-:Y:S01]  /*13670*/  IABS R12, R9 ;  /* 0x00000009000c7213 */ /* 0x000fe20000000000 */
[----:B-1----:R-:W-:Y:S01]  /*13680*/  IMAD.MOV.U32 R6, RZ, RZ, R5 ;  /* 0x000000ffff067224 */ /* 0x002fe200078e0005 */
[----:B------:R-:W-:Y:S01]  /*13690*/  ISETP.GE.AND P4, PT, R17, RZ, PT ;  /* 0x000000ff1100720c */ /* 0x000fe20003f86270 */
[----:B------:R-:W-:Y:S01]  /*136a0*/  @!P1 IMAD.IADD R16, R16, 0x1, -R3 ;  /* 0x0000000110109824 */ /* 0x000fe200078e0a03 */
[----:B------:R-:W-:Y:S01]  /*136b0*/  IADD3 R17, R2, 0x195, RZ ;  /* 0x0000019502117810 */ /* 0x000fe20007ffe0ff */
[----:B------:R-:W-:Y:S01]  /*136c0*/  IMAD.HI.U32 R21, R251, R19, RZ ;  /* 0x00000013fb157227 */ /* 0x000fe200078e00ff */
[----:B------:R-:W-:Y:S02]  /*136d0*/  ISETP.GE.AND P1, PT, R15, RZ, PT ;  /* 0x000000ff0f00720c */ /* 0x000fe40003f26270 */
[----:B------:R-:W-:Y:S01]  /*136e0*/  IABS R5, R17 ;  /* 0x0000001100057213 */ /* 0x000fe20000000000 */
[----:B------:R-:W-:-:S02]  /*136f0*/  @!P3 IMAD.MOV R23, RZ, RZ, -R23 ;  /* 0x000000ffff17b224 */ /* 0x000fc400078e0a17 */
[--C-:B------:R-:W-:Y:S01]  /*13700*/  @!P6 IMAD.IADD R14, R14, 0x1, -R3.reuse ;  /* 0x000000010e0ee824 */ /* 0x100fe200078e0a03 */
[C---:B------:R-:W-:Y:S01]  /*13710*/  ISETP.GT.U32.AND P6, PT, R3.reuse, R13, PT ;  /* 0x0000000d0300720c */ /* 0x040fe20003fc4070 */
[----:B------:R-:W-:Y:S01]  /*13720*/  @!P2 IMAD.MOV R6, RZ, RZ, -R6 ;  /* 0x000000ffff06a224 */ /* 0x000fe200078e0a06 */
[----:B------:R-:W-:Y:S01]  /*13730*/  STL [R1+0x27c], R23 ;  /* 0x00027c1701007387 */ /* 0x000fe20000100800 */
[----:B------:R-:W-:Y:S01]  /*13740*/  @!P0 IMAD.IADD R18, R18, 0x1, -R3 ;  /* 0x0000000112128824 */ /* 0x000fe200078e0a03 */
[----:B------:R-:W-:Y:S01]  /*13750*/  ISETP.GT.U32.AND P0, PT, R3, R16, PT ;  /* 0x000000100300720c */ /* 0x000fe20003f04070 */
[----:B------:R-:W-:Y:S01]  /*13760*/  IMAD.MOV R21, RZ, RZ, -R21 ;  /* 0x000000ffff157224 */ /* 0x000fe200078e0a15 */
[----:B------:R1:W-:Y:S01]  /*13770*/  STL [R1+0x274], R6 ;  /* 0x0002740601007387 */ /* 0x0003e20000100800 */
[----:B------:R-:W-:Y:S01]  /*13780*/  IMAD.HI.U32 R22, R251, R12, RZ ;  /* 0x0000000cfb167227 */ /* 0x000fe200078e00ff */
[C---:B------:R-:W-:Y:S02]  /*13790*/  ISETP.GT.U32.AND P2, PT, R3.reuse, R18, PT ;  /* 0x000000120300720c */ /* 0x040fe40003f44070 */
[C---:B------:R-:W-:Y:S01]  /*137a0*/  ISETP.GT.U32.AND P3, PT, R3.reuse, R14, PT ;  /* 0x0000000e0300720c */ /* 0x040fe20003f64070 */
[----:B------:R-:W-:-:S02]  /*137b0*/  IMAD R19, R3, R21, R19 ;  /* 0x0000001503137224 */ /* 0x000fc400078e0213 */
[----:B------:R-:W-:Y:S02]  /*137c0*/  IMAD.MOV R22, RZ, RZ, -R22 ;  /* 0x000000ffff167224 */ /* 0x000fe400078e0a16 */
[----:B------:R-:W-:Y:S02]  /*137d0*/  VIADD R15, R2, 0x196 ;  /* 0x00000196020f7836 */ /* 0x000fe40000000000 */
[----:B-1----:R-:W-:Y:S02]  /*137e0*/  IMAD.MOV.U32 R6, RZ, RZ, R7 ;  /* 0x000000ffff067224 */ /* 0x002fe400078e0007 */
[C---:B------:R-:W-:Y:S01]  /*137f0*/  IMAD R12, R3.reuse, R22, R12 ;  /* 0x00000016030c7224 */ /* 0x040fe200078e020c */
[----:B------:R-:W-:Y:S01]  /*13800*/  IABS R4, R15 ;  /* 0x0000000f00047213 */ /* 0x000fe20000000000 */
[----:B------:R-:W-:Y:S01]  /*13810*/  @!P5 IMAD.MOV R6, RZ, RZ, -R6 ;  /* 0x000000ffff06d224 */ /* 0x000fe200078e0a06 */
[----:B------:R-:W-:Y:S01]  /*13820*/  ISETP.GT.U32.AND P5, PT, R3, R19, PT ;  /* 0x000000130300720c */ /* 0x000fe20003fa4070 */
[--C-:B------:R-:W-:Y:S01]  /*13830*/  @!P6 IMAD.IADD R13, R13, 0x1, -R3.reuse ;  /* 0x000000010d0de824 */ /* 0x100fe200078e0a03 */
[----:B------:R-:W-:Y:S01]  /*13840*/  ISETP.GE.AND P6, PT, R10, RZ, PT ;  /* 0x000000ff0a00720c */ /* 0x000fe20003fc6270 */
[--C-:B------:R-:W-:Y:S01]  /*13850*/  @!P0 IMAD.IADD R16, R16, 0x1, -R3.reuse ;  /* 0x0000000110108824 */ /* 0x100fe200078e0a03 */
[----:B------:R-:W-:Y:S01]  /*13860*/  ISETP.GT.U32.AND P0, PT, R3, R12, PT ;  /* 0x0000000c0300720c */ /* 0x000fe20003f04070 */
[----:B------:R-:W-:Y:S01]  /*13870*/  IMAD.HI.U32 R10, R251, R5, RZ ;  /* 0x00000005fb0a7227 */ /* 0x000fe200078e00ff */
[----:B------:R1:W-:Y:S03]  /*13880*/  STL [R1+0x270], R6 ;  /* 0x0002700601007387 */ /* 0x0003e60000100800 */
[----:B------:R-:W-:Y:S01]  /*13890*/  @!P2 IMAD.IADD R18, R18, 0x1, -R3 ;  /* 0x000000011212a824 */ /* 0x000fe200078e0a03 */
[----:B------:R-:W-:Y:S01]  /*138a0*/  ISETP.GE.AND P2, PT, R8, RZ, PT ;  /* 0x000000ff0800720c */ /* 0x000fe20003f46270 */
[----:B------:R-:W-:Y:S01]  /*138b0*/  IMAD.MOV.U32 R20, RZ, RZ, R13 ;  /* 0x000000ffff147224 */ /* 0x000fe200078e000d */
[----:B------:R-:W-:Y:S01]  /*138c0*/  IADD3 R8, -R10, RZ, RZ ;  /* 0x000000ff0a087210 */ /* 0x000fe20007ffe1ff */
[----:B------:R-:W-:Y:S01]  /*138d0*/  @!P3 IMAD.IADD R14, R14, 0x1, -R3 ;  /* 0x000000010e0eb824 */ /* 0x000fe200078e0a03 */
[----:B------:R-:W-:Y:S01]  /*138e0*/  ISETP.GE.AND P3, PT, R11, RZ, PT ;  /* 0x000000ff0b00720c */ /* 0x000fe20003f66270 */
[----:B------:R-:W-:-:S04]  /*138f0*/  IMAD.HI.U32 R7, R251, R4, RZ ;  /* 0x00000004fb077227 */ /* 0x000fc800078e00ff */
[----:B-1----:R-:W-:Y:S02]  /*13900*/  IMAD.MOV.U32 R6, RZ, RZ, R16 ;  /* 0x000000ffff067224 */ /* 0x002fe400078e0010 */
[----:B------:R-:W-:Y:S01]  /*13910*/  @!P4 IMAD.MOV R20, RZ, RZ, -R20 ;  /* 0x000000ffff14c224 */ /* 0x000fe200078e0a14 */
[----:B------:R-:W-:Y:S01]  /*13920*/  ISETP.GE.AND P4, PT, R17, RZ, PT ;  /* 0x000000ff1100720c */ /* 0x000fe20003f86270 */
[----:B------:R-:W-:Y:S01]  /*13930*/  @!P5 IMAD.IADD R19, R19, 0x1, -R3 ;  /* 0x000000011313d824 */ /* 0x000fe200078e0a03 */
[----:B------:R-:W-:Y:S01]  /*13940*/  ISETP.GE.AND P5, PT, R9, RZ, PT ;  /* 0x000000ff0900720c */ /* 0x000fe20003fa6270 */
[----:B------:R-:W-:Y:S01]  /*13950*/  @!P1 IMAD.MOV R6, RZ, RZ, -R6 ;  /* 0x000000ffff069224 */ /* 0x000fe200078e0a06 */
[----:B------:R-:W-:Y:S01]  /*13960*/  STL [R1+0x268], R20 ;  /* 0x0002681401007387 */ /* 0x000fe20000100800 */
[----:B------:R-:W-:Y:S02]  /*13970*/  IMAD.MOV R7, RZ, RZ, -R7 ;  /* 0x000000ffff077224 */ /* 0x000fe400078e0a07 */
[----:B------:R-:W-:Y:S01]  /*13980*/  IMAD R8, R3, R8, R5 ;  /* 0x0000000803087224 */ /* 0x000fe200078e0205 */
[----:B------:R1:W-:Y:S01]  /*13990*/  STL [R1+0x264], R6 ;  /* 0x0002640601007387 */ /* 0x0003e20000100800 */
[----:B------:R-:W-:-:S02]  /*139a0*/  IMAD.MOV.U32 R9, RZ, RZ, R14 ;  /* 0x000000ffff097224 */ /* 0x000fc400078e000e */
[----:B------:R-:W-:Y:S01]  /*139b0*/  @!P0 IMAD.IADD R12, R12, 0x1, -R3 ;  /* 0x000000010c0c8824 */ /* 0x000fe200078e0a03 */
[C---:B------:R-:W-:Y:S01]  /*139c0*/  ISETP.GT.U32.AND P0, PT, R3.reuse, R19, PT ;  /* 0x000000130300720c */ /* 0x040fe20003f04070 */
[C---:B------:R-:W-:Y:S02]  /*139d0*/  IMAD R4, R3.reuse, R7, R4 ;  /* 0x0000000703047224 */ /* 0x040fe400078e0204 */
[----:B------:R-:W-:Y:S01]  /*139e0*/  @!P6 IMAD.MOV R9, RZ, RZ, -R9 ;  /* 0x000000ffff09e224 */ /* 0x000fe200078e0a09 */
[C---:B------:R-:W-:Y:S01]  /*139f0*/  ISETP.GT.U32.AND P6, PT, R3.reuse, R8, PT ;  /* 0x000000080300720c */ /* 0x040fe20003fc4070 */
[C---:B------:R-:W-:Y:S01]  /*13a00*/  VIADD R7, R2.reuse, 0x197 ;  /* 0x0000019702077836 */ /* 0x040fe20000000000 */
[C---:B------:R-:W-:Y:S01]  /*13a10*/  ISETP.GT.U32.AND P1, PT, R3.reuse, R12, PT ;  /* 0x0000000c0300720c */ /* 0x040fe20003f24070 */
[----:B-1----:R-:W-:Y:S01]  /*13a20*/  IMAD.MOV.U32 R6, RZ, RZ, R18 ;  /* 0x000000ffff067224 */ /* 0x002fe200078e0012 */
[----:B------:R1:W-:Y:S01]  /*13a30*/  STL [R1+0x260], R9 ;  /* 0x0002600901007387 */ /* 0x0003e20000100800 */
[C---:B------:R-:W-:Y:S01]  /*13a40*/  VIADD R5, R2.reuse, 0x198 ;  /* 0x0000019802057836 */ /* 0x040fe20000000000 */
[----:B------:R-:W-:Y:S01]  /*13a50*/  IABS R14, R7 ;  /* 0x00000007000e7213 */ /* 0x000fe20000000000 */
[----:B------:R-:W-:Y:S01]  /*13a60*/  @!P3 IMAD.MOV R6, RZ, RZ, -R6 ;  /* 0x000000ffff06b224 */ /* 0x000fe200078e0a06 */
[----:B------:R-:W-:Y:S01]  /*13a70*/  ISETP.GT.U32.AND P3, PT, R3, R4, PT ;  /* 0x000000040300720c */ /* 0x000fe20003f64070 */
[--C-:B------:R-:W-:Y:S01]  /*13a80*/  @!P0 IMAD.IADD R19, R19, 0x1, -R3.reuse ;  /* 0x0000000113138824 */ /* 0x100fe200078e0a03 */
[----:B------:R-:W-:Y:S01]  /*13a90*/  ISETP.GE.AND P0, PT, R15, RZ, PT ;  /* 0x000000ff0f00720c */ /* 0x000fe20003f06270 */
[----:B------:R-:W-:Y:S01]  /*13aa0*/  VIADD R13, R2, 0x199 ;  /* 0x00000199020d7836 */ /* 0x000fe20000000000 */
[----:B------:R2:W-:Y:S01]  /*13ab0*/  STL [R1+0x25c], R6 ;  /* 0x00025c0601007387 */ /* 0x0005e20000100800 */
[--C-:B------:R-:W-:Y:S01]  /*13ac0*/  @!P6 IMAD.IADD R8, R8, 0x1, -R3.reuse ;  /* 0x000000010808e824 */ /* 0x100fe200078e0a03 */
[----:B-1----:R-:W-:Y:S01]  /*13ad0*/  IABS R9, R5 ;  /* 0x0000000500097213 */ /* 0x002fe20000000000 */
[----:B------:R-:W-:Y:S01]  /*13ae0*/  @!P1 IMAD.IADD R12, R12, 0x1, -R3 ;  /* 0x000000010c0c9824 */ /* 0x000fe200078e0a03 */
[----:B------:R-:W-:Y:S01]  /*13af0*/  ISETP.GE.AND P1, PT, R7, RZ, PT ;  /* 0x000000ff0700720c */ /* 0x000fe20003f26270 */
[----:B------:R-:W-:Y:S01]  /*13b00*/  VIADD R10, R2, 0x19a ;  /* 0x0000019a020a7836 */ /* 0x000fe20000000000 */
[----:B------:R-:W-:Y:S01]  /*13b10*/  MOV R7, R9 ;  /* 0x0000000900077202 */ /* 0x000fe20000000f00 */
[----:B------:R-:W-:Y:S01]  /*13b20*/  IMAD.HI.U32 R9, R251, R14, RZ ;  /* 0x0000000efb097227 */ /* 0x000fe200078e00ff */
[----:B------:R-:W-:-:S03]  /*13b30*/  ISETP.GE.AND P6, PT, R5, RZ, PT ;  /* 0x000000ff0500720c */ /* 0x000fc60003fc6270 */
[----:B------:R-:W-:Y:S01]  /*13b40*/  @!P3 IMAD.IADD R4, R4, 0x1, -R3 ;  /* 0x000000010404b824 */ /* 0x000fe200078e0a03 */
[C---:B------:R-:W-:Y:S01]  /*13b50*/  ISETP.GT.U32.AND P3, PT, R3.reuse, R8, PT ;  /* 0x000000080300720c */ /* 0x040fe20003f64070 */
[----:B------:R-:W-:Y:S02]  /*13b60*/  IMAD.MOV R9, RZ, RZ, -R9 ;  /* 0x000000ffff097224 */ /* 0x000fe400078e0a09 */
[----:B--2---:R-:W-:Y:S02]  /*13b70*/  IMAD.MOV.U32 R6, RZ, RZ, R19 ;  /* 0x000000ffff067224 */ /* 0x004fe400078e0013 */
[----:B------:R-:W-:Y:S02]  /*13b80*/  IMAD R14, R3, R9, R14 ;  /* 0x00000009030e7224 */ /* 0x000fe400078e020e */
[----:B------:R-:W-:-:S04]  /*13b90*/  IMAD.HI.U32 R5, R251, R7, RZ ;  /* 0x00000007fb057227 */ /* 0x000fc800078e00ff */
[----:B------:R-:W-:Y:S01]  /*13ba0*/  @!P2 IMAD.MOV R6, RZ, RZ, -R6 ;  /* 0x000000ffff06a224 */ /* 0x000fe200078e0a06 */
[C---:B------:R-:W-:Y:S01]  /*13bb0*/  ISETP.GT.U32.AND P2, PT, R3.reuse, R4, PT ;  /* 0x000000040300720c */ /* 0x040fe20003f44070 */
[----:B------:R-:W-:Y:S01]  /*13bc0*/  @!P3 IMAD.IADD R8, R8, 0x1, -R3 ;  /* 0x000000010808b824 */ /* 0x000fe200078e0a03 */
[C---:B------:R-:W-:Y:S01]  /*13bd0*/  ISETP.GT.U32.AND P3, PT, R3.reuse, R14, PT ;  /* 0x0000000e0300720c */ /* 0x040fe20003f64070 */
[----:B------:R-:W-:Y:S01]  /*13be0*/  IMAD.MOV R5, RZ, RZ, -R5 ;  /* 0x000000ffff057224 */ /* 0x000fe200078e0a05 */
[----:B------:R1:W-:Y:S01]  /*13bf0*/  STL [R1+0x258], R6 ;  /* 0x0002580601007387 */ /* 0x0003e20000100800 */
[C---:B------:R-:W-:Y:S01]  /*13c00*/  VIADD R19, R2.reuse, 0x19d ;  /* 0x0000019d02137836 */ /* 0x040fe20000000000 */
[----:B------:R-:W-:Y:S01]  /*13c10*/  MOV R11, R8 ;  /* 0x00000008000b7202 */ /* 0x000fe20000000f00 */
[----:B------:R-:W-:Y:S02]  /*13c20*/  IMAD R7, R3, R5, R7 ;  /* 0x0000000503077224 */ /* 0x000fe400078e0207 */
[----:B------:R-:W-:-:S02]  /*13c30*/  VIADD R5, R2, 0x19c ;  /* 0x0000019c02057836 */ /* 0x000fc40000000000 */
[----:B------:R-:W-:Y:S01]  /*13c40*/  @!P4 IMAD.MOV R11, RZ, RZ, -R11 ;  /* 0x000000ffff0bc224 */ /* 0x000fe200078e0a0b */
[----:B------:R-:W-:Y:S01]  /*13c50*/  ISETP.GT.U32.AND P4, PT, R3, R7, PT ;  /* 0x000000070300720c */ /* 0x000fe20003f84070 */
[--C-:B------:R-:W-:Y:S01]  /*13c60*/  @!P2 IMAD.IADD R4, R4, 0x1, -R3.reuse ;  /* 0x000000010404a824 */ /* 0x100fe200078e0a03 */
[----:B------:R-:W-:Y:S01]  /*13c70*/  ISETP.GE.AND P2, PT, R10, RZ, PT ;  /* 0x000000ff0a00720c */ /* 0x000fe20003f46270 */
[----:B-1----:R-:W-:Y:S01]  /*13c80*/  IMAD.MOV.U32 R6, RZ, RZ, R12 ;  /* 0x000000ffff067224 */ /* 0x002fe200078e000c */
[----:B------:R-:W-:Y:S01]  /*13c90*/  IABS R10, R10 ;  /* 0x0000000a000a7213 */ /* 0x000fe20000000000 */
[--C-:B------:R-:W-:Y:S02]  /*13ca0*/  @!P3 IMAD.IADD R14, R14, 0x1, -R3.reuse ;  /* 0x000000010e0eb824 */ /* 0x100fe400078e0a03 */
[----:B------:R-:W-:Y:S01]  /*13cb0*/  @!P5 IMAD.MOV R6, RZ, RZ, -R6 ;  /* 0x000000ffff06d224 */ /* 0x000fe200078e0a06 */
[----:B------:R-:W-:Y:S01]  /*13cc0*/  ISETP.GE.AND P5, PT, R13, RZ, PT ;  /* 0x000000ff0d00720c */ /* 0x000fe20003fa6270 */
[C---:B------:R-:W-:Y:S01]  /*13cd0*/  VIADD R12, R2.reuse, 0x19b ;  /* 0x0000019b020c7836 */ /* 0x040fe20000000000 */
[----:B------:R-:W-:Y:S01]  /*13ce0*/  IABS R13, R13 ;  /* 0x0000000d000d7213 */ /* 0x000fe20000000000 */
[----:B------:R-:W-:Y:S01]  /*13cf0*/  VIADD R15, R2, 0x19e ;  /* 0x0000019e020f7836 */ /* 0x000fe20000000000 */
[----:B------:R1:W-:Y:S01]  /*13d00*/  STL [R1+0x254], R6 ;  /* 0x0002540601007387 */ /* 0x0003e20000100800 */
[----:B------:R-:W-:Y:S01]  /*13d10*/  ISETP.GT.U32.AND P3, PT, R3, R14, PT ;  /* 0x0000000e0300720c */ /* 0x000fe20003f64070 */
[----:B------:R-:W-:-:S02]  /*13d20*/  @!P4 IMAD.IADD R7, R7, 0x1, -R3 ;  /* 0x000000010707c824 */ /* 0x000fc400078e0a03 */
[----:B------:R-:W-:Y:S01]  /*13d30*/  IMAD.HI.U32 R9, R251, R13, RZ ;  /* 0x0000000dfb097227 */ /* 0x000fe200078e00ff */
[----:B------:R2:W-:Y:S02]  /*13d40*/  STL [R1+0x250], R11 ;  /* 0x0002500b01007387 */ /* 0x0005e40000100800 */
[C---:B------:R-:W-:Y:S01]  /*13d50*/  ISETP.GT.U32.AND P4, PT, R3.reuse, R7, PT ;  /* 0x000000070300720c */ /* 0x040fe20003f84070 */
[----:B------:R-:W-:Y:S02]  /*13d60*/  IMAD.MOV R8, RZ, RZ, -R9 ;  /* 0x000000ffff087224 */ /* 0x000fe400078e0a09 */
[----:B-1----:R-:W-:Y:S02]  /*13d70*/  IMAD.MOV.U32 R6, RZ, RZ, R4 ;  /* 0x000000ffff067224 */ /* 0x002fe400078e0004 */
[----:B------:R-:W-:Y:S02]  /*13d80*/  IMAD R13, R3, R8, R13 ;  /* 0x00000008030d7224 */ /* 0x000fe400078e020d */
[----:B------:R-:W-:Y:S01]  /*13d90*/  @!P0 IMAD.MOV R6, RZ, RZ, -R6 ;  /* 0x000000ffff068224 */ /* 0x000fe200078e0a06 */
[----:B------:R-:W-:Y:S01]  /*13da0*/  ISETP.GE.AND P0, PT, R12, RZ, PT ;  /* 0x000000ff0c00720c */ /* 0x000fe20003f06270 */
[----:B------:R-:W-:Y:S01]  /*13db0*/  @!P3 IMAD.IADD R14, R14, 0x1, -R3 ;  /* 0x000000010e0eb824 */ /* 0x000fe200078e0a03 */
[----:B------:R-:W-:Y:S01]  /*13dc0*/  IABS R12, R12 ;  /* 0x0000000c000c7213 */ /* 0x000fe20000000000 */
[----:B------:R-:W-:Y:S01]  /*13dd0*/  IMAD.HI.U32 R4, R251, R10, RZ ;  /* 0x0000000afb047227 */ /* 0x000fe200078e00ff */
[----:B--2---:R-:W-:Y:S01]  /*13de0*/  IABS R11, R5 ;  /* 0x00000005000b7213 */ /* 0x004fe20000000000 */
        /* <DEDUP_REMOVED lines=8> */
[C---:B------:R-:W-:Y:S01]  /*13e70*/  IMAD R10, R3.reuse, R4, R10 ;  /* 0x00000004030a7224 */ /* 0x040fe200078e020a */
[----:B------:R-:W-:Y:S01]  /*13e80*/  IABS R4, R19 ;  /* 0x0000001300047213 */ /* 0x000fe20000000000 */
[----:B-1----:R-:W-:Y:S01]  /*13e90*/  IMAD.MOV.U32 R6, RZ, RZ, R14 ;  /* 0x000000ffff067224 */ /* 0x002fe200078e000e */
[----:B------:R-:W-:Y:S01]  /*13ea0*/  IABS R14, R15 ;  /* 0x0000000f000e7213 */ /* 0x000fe20000000000 */
[----:B------:R-:W-:-:S02]  /*13eb0*/  IMAD R11, R3, R9, R11 ;  /* 0x00000009030b7224 */ /* 0x000fc400078e020b */
[--C-:B------:R-:W-:Y:S01]  /*13ec0*/  @!P4 IMAD.IADD R7, R7, 0x1, -R3.reuse ;  /* 0x000000010707c824 */ /* 0x100fe200078e0a03 */
[C---:B------:R-:W-:Y:S01]  /*13ed0*/  ISETP.GT.U32.AND P4, PT, R3.reuse, R12, PT ;  /* 0x0000000c0300720c */ /* 0x040fe20003f84070 */
[----:B------:R-:W-:Y:S01]  /*13ee0*/  @!P1 IMAD.MOV R6, RZ, RZ, -R6 ;  /* 0x000000ffff069224 */ /* 0x000fe200078e0a06 */
[----:B------:R-:W-:Y:S01]  /*13ef0*/  ISETP.GT.U32.AND P1, PT, R3, R10, PT ;  /* 0x0000000a0300720c */ /* 0x000fe20003f24070 */
[----:B------:R-:W-:Y:S01]  /*13f00*/  @!P3 IMAD.IADD R13, R13, 0x1, -R3 ;  /* 0x000000010d0db824 */ /* 0x000fe200078e0a03 */
[----:B------:R-:W-:Y:S01]  /*13f10*/  ISETP.GT.U32.AND P3, PT, R3, R11, PT ;  /* 0x0000000b0300720c */ /* 0x000fe20003f64070 */
[----:B------:R-:W-:Y:S01]  /*13f20*/  IMAD.HI.U32 R8, R251, R4, RZ ;  /* 0x00000004fb087227 */ /* 0x000fe200078e00ff */
[----:B------:R1:W-:Y:S03]  /*13f30*/  STL [R1+0x248], R6 ;  /* 0x0002480601007387 */ /* 0x0003e60000100800 */
[----:B------:R-:W-:Y:S01]  /*13f40*/  VIADD R9, R2, 0x19f ;  /* 0x0000019f02097836 */ /* 0x000fe20000000000 */
[----:B------:R-:W-:-:S03]  /*13f50*/  IADD3 R8, -R8, RZ, RZ ;  /* 0x000000ff08087210 */ /* 0x000fc60007ffe1ff */
[--C-:B------:R-:W-:Y:S01]  /*13f60*/  @!P4 IMAD.IADD R12, R12, 0x1, -R3.reuse ;  /* 0x000000010c0cc824 */ /* 0x100fe200078e0a03 */
[----:B------:R-:W-:Y:S01]  /*13f70*/  IABS R18, R9 ;  /* 0x0000000900127213 */ /* 0x000fe20000000000 */
[--C-:B------:R-:W-:Y:S01]  /*13f80*/  @!P1 IMAD.IADD R10, R10, 0x1, -R3.reuse ;  /* 0x000000010a0a9824 */ /* 0x100fe200078e0a03 */
[----:B------:R-:W-:Y:S01]  /*13f90*/  ISETP.GT.U32.AND P1, PT, R3, R13, PT ;  /* 0x0000000d0300720c */ /* 0x000fe20003f24070 */
[----:B------:R-:W-:Y:S01]  /*13fa0*/  @!P3 IMAD.IADD R11, R11, 0x1, -R3 ;  /* 0x000000010b0bb824 */ /* 0x000fe200078e0a03 */
[C---:B------:R-:W-:Y:S01]  /*13fb0*/  ISETP.GT.U32.AND P3, PT, R3.reuse, R12, PT ;  /* 0x0000000c0300720c */ /* 0x040fe20003f64070 */
[----:B-1----:R-:W-:Y:S01]  /*13fc0*/  IMAD.MOV.U32 R6, RZ, RZ, R7 ;  /* 0x000000ffff067224 */ /* 0x002fe200078e0007 */
[----:B------:R-:W-:Y:S01]  /*13fd0*/  ISETP.GT.U32.AND P4, PT, R3, R10, PT ;  /* 0x0000000a0300720c */ /* 0x000fe20003f84070 */
[----:B------:R-:W-:-:S04]  /*13fe0*/  IMAD.HI.U32 R7, R251, R14, RZ ;  /* 0x0000000efb077227 */ /* 0x000fc800078e00ff */
[----:B------:R-:W-:Y:S02]  /*13ff0*/  IMAD.MOV R7, RZ, RZ, -R7 ;  /* 0x000000ffff077224 */ /* 0x000fe400078e0a07 */
[----:B------:R-:W-:Y:S01]  /*14000*/  @!P6 IMAD.MOV R6, RZ, RZ, -R6 ;  /* 0x000000ffff06e224 */ /* 0x000fe200078e0a06 */
[C---:B------:R-:W-:Y:S01]  /*14010*/  ISETP.GT.U32.AND P6, PT, R3.reuse, R11, PT ;  /* 0x0000000b0300720c */ /* 0x040fe20003fc4070 */
[C---:B------:R-:W-:Y:S02]  /*14020*/  IMAD R4, R3.reuse, R8, R4 ;  /* 0x0000000803047224 */ /* 0x040fe400078e0204 */
[----:B------:R-:W-:Y:S01]  /*14030*/  IMAD R14, R3, R7, R14 ;  /* 0x00000007030e7224 */ /* 0x000fe200078e020e */
[----:B------:R1:W-:Y:S01]  /*14040*/  STL [R1+0x244], R6 ;  /* 0x0002440601007387 */ /* 0x0003e20000100800 */
[--C-:B------:R-:W-:Y:S01]  /*14050*/  @!P1 IMAD.IADD R13, R13, 0x1, -R3.reuse ;  /* 0x000000010d0d9824 */ /* 0x100fe200078e0a03 */
[C---:B------:R-:W-:Y:S01]  /*14060*/  ISETP.GT.U32.AND P1, PT, R3.reuse, R4, PT ;  /* 0x000000040300720c */ /* 0x040fe20003f24070 */
[----:B------:R-:W-:Y:S01]  /*14070*/  @!P3 IMAD.IADD R12, R12, 0x1, -R3 ;  /* 0x000000010c0cb824 */ /* 0x000fe200078e0a03 */
[----:B------:R-:W-:Y:S01]  /*14080*/  ISETP.GT.U32.AND P3, PT, R3, R14, PT ;  /* 0x0000000e0300720c */ /* 0x000fe20003f64070 */
[----:B------:R-:W-:-:S02]  /*14090*/  VIADD R8, R2, 0x1a0 ;  /* 0x000001a002087836 */ /* 0x000fc40000000000 */
[----:B------:R-:W-:Y:S01]  /*140a0*/  @!P4 IMAD.IADD R10, R10, 0x1, -R3 ;  /* 0x000000010a0ac824 */ /* 0x000fe200078e0a03 */
[----:B------:R-:W-:Y:S01]  /*140b0*/  ISETP.GE.AND P4, PT, R5, RZ, PT ;  /* 0x000000ff0500720c */ /* 0x000fe20003f86270 */
[----:B------:R-:W-:Y:S01]  /*140c0*/  VIADD R5, R2, 0x1a1 ;  /* 0x000001a102057836 */ /* 0x000fe20000000000 */
[----:B------:R-:W-:Y:S01]  /*140d0*/  IABS R17, R8 ;  /* 0x0000000800117213 */ /* 0x000fe20000000000 */
[----:B------:R-:W-:Y:S01]  /*140e0*/  IMAD.MOV.U32 R20, RZ, RZ, R13 ;  /* 0x000000ffff147224 */ /* 0x000fe200078e000d */
[----:B------:R-:W-:Y:S01]  /*140f0*/  @!P6 IADD3 R11, R11, -R3, RZ ;  /* 0x800000030b0be210 */ /* 0x000fe20007ffe0ff */
[----:B-1----:R-:W-:Y:S01]  /*14100*/  IMAD.MOV.U32 R6, RZ, RZ, R10 ;  /* 0x000000ffff067224 */ /* 0x002fe200078e000a */
[----:B------:R-:W-:Y:S01]  /*14110*/  ISETP.GE.AND P6, PT, R19, RZ, PT ;  /* 0x000000ff1300720c */ /* 0x000fe20003fc6270 */
[----:B------:R-:W-:Y:S01]  /*14120*/  IMAD.HI.U32 R7, R251, R17, RZ ;  /* 0x00000011fb077227 */ /* 0x000fe200078e00ff */
[----:B------:R-:W-:-:S03]  /*14130*/  IABS R19, R5 ;  /* 0x0000000500137213 */ /* 0x000fc60000000000 */
[--C-:B------:R-:W-:Y:S01]  /*14140*/  @!P1 IMAD.IADD R4, R4, 0x1, -R3.reuse ;  /* 0x0000000104049824 */ /* 0x100fe200078e0a03 */
[----:B------:R-:W-:Y:S01]  /*14150*/  ISETP.GE.AND P1, PT, R15, RZ, PT ;  /* 0x000000ff0f00720c */ /* 0x000fe20003f26270 */
[----:B------:R-:W-:Y:S02]  /*14160*/  @!P3 IMAD.IADD R14, R14, 0x1, -R3 ;  /* 0x000000010e0eb824 */ /* 0x000fe400078e0a03 */
[----:B------:R-:W-:Y:S01]  /*14170*/  @!P5 IMAD.MOV R20, RZ, RZ, -R20 ;  /* 0x000000ffff14d224 */ /* 0x000fe200078e0a14 */
[C---:B------:R-:W-:Y:S01]  /*14180*/  ISETP.GT.U32.AND P3, PT, R3.reuse, R4, PT ;  /* 0x000000040300720c */ /* 0x040fe20003f64070 */
[----:B------:R-:W-:Y:S01]  /*14190*/  IMAD.MOV.U32 R15, RZ, RZ, R19 ;  /* 0x000000ffff0f7224 */ /* 0x000fe200078e0013 */
[----:B------:R-:W-:Y:S01]  /*141a0*/  ISETP.GT.U32.AND P5, PT, R3, R14, PT ;  /* 0x0000000e0300720c */ /* 0x000fe20003fa4070 */
[----:B------:R-:W-:Y:S01]  /*141b0*/  @!P2 IMAD.MOV R6, RZ, RZ, -R6 ;  /* 0x000000ffff06a224 */ /* 0x000fe200078e0a06 */
[----:B------:R-:W-:Y:S01]  /*141c0*/  STL [R1+0x240], R20 ;  /* 0x0002401401007387 */ /* 0x000fe20000100800 */
[----:B------:R-:W-:-:S02]  /*141d0*/  IMAD.MOV R7, RZ, RZ, -R7 ;  /* 0x000000ffff077224 */ /* 0x000fc400078e0a07 */
[----:B------:R-:W-:Y:S01]  /*141e0*/  IMAD.HI.U32 R13, R251, R15, RZ ;  /* 0x0000000ffb0d7227 */ /* 0x000fe200078e00ff */
[----:B------:R1:W-:Y:S03]  /*141f0*/  STL [R1+0x23c], R6 ;  /* 0x00023c0601007387 */ /* 0x0003e60000100800 */
[----:B------:R-:W-:Y:S02]  /*14200*/  IMAD R17, R3, R7, R17 ;  /* 0x0000000703117224 */ /* 0x000fe400078e0211 */
[----:B------:R-:W-:Y:S01]  /*14210*/  IMAD.MOV R10, RZ, RZ, -R13 ;  /* 0x000000ffff0a7224 */ /* 0x000fe200078e0a0d */
[----:B------:R-:W-:Y:S01]  /*14220*/  @!P3 IADD3 R4, R4, -R3, RZ ;  /* 0x800000030404b210 */ /* 0x000fe20007ffe0ff */
[----:B------:R-:W-:Y:S01]  /*14230*/  IMAD.HI.U32 R16, R251, R18, RZ ;  /* 0x00000012fb107227 */ /* 0x000fe200078e00ff */
[----:B------:R-:W-:-:S03]  /*14240*/  ISETP.GE.AND P3, PT, R8, RZ, PT ;  /* 0x000000ff0800720c */ /* 0x000fc60003f66270 */
[----:B-1----:R-:W-:Y:S02]  /*14250*/  IMAD.MOV.U32 R6, RZ, RZ, R11 ;  /* 0x000000ffff067224 */ /* 0x002fe400078e000b */
[C---:B------:R-:W-:Y:S02]  /*14260*/  IMAD R15, R3.reuse, R10, R15 ;  /* 0x0000000a030f7224 */ /* 0x040fe400078e020f */
[----:B------:R-:W-:Y:S01]  /*14270*/  @!P4 IMAD.MOV R6, RZ, RZ, -R6 ;  /* 0x000000ffff06c224 */ /* 0x000fe200078e0a06 */
[C---:B------:R-:W-:Y:S01]  /*14280*/  ISETP.GT.U32.AND P4, PT, R3.reuse, R17, PT ;  /* 0x000000110300720c */ /* 0x040fe20003f84070 */
[----:B------:R-:W-:Y:S02]  /*14290*/  IMAD.MOV R16, RZ, RZ, -R16 ;  /* 0x000000ffff107224 */ /* 0x000fe400078e0a10 */
[----:B------:R-:W-:Y:S01]  /*142a0*/  @!P5 IMAD.IADD R14, R14, 0x1, -R3 ;  /* 0x000000010e0ed824 */ /* 0x000fe200078e0a03 */
[C---:B------:R-:W-:Y:S01]  /*142b0*/  ISETP.GT.U32.AND P5, PT, R3.reuse, R15, PT ;  /* 0x0000000f0300720c */ /* 0x040fe20003fa4070 */
[----:B------:R-:W-:-:S02]  /*142c0*/  IMAD R18, R3, R16, R18 ;  /* 0x0000001003127224 */ /* 0x000fc400078e0212 */
[C---:B------:R-:W-:Y:S02]  /*142d0*/  VIADD R8, R2.reuse, 0x1a3 ;  /* 0x000001a302087836 */ /* 0x040fe40000000000 */
[----:B------:R-:W-:Y:S01]  /*142e0*/  @!P0 IMAD.MOV R12, RZ, RZ, -R12 ;  /* 0x000000ffff0c8224 */ /* 0x000fe200078e0a0c */
[----:B------:R-:W-:Y:S01]  /*142f0*/  ISETP.GT.U32.AND P2, PT, R3, R18, PT ;  /* 0x000000120300720c */ /* 0x000fe20003f44070 */
[C---:B------:R-:W-:Y:S01]  /*14300*/  VIADD R7, R2.reuse, 0x1a2 ;  /* 0x000001a202077836 */ /* 0x040fe20000000000 */
[----:B------:R-:W-:Y:S01]  /*14310*/  IABS R10, R8 ;  /* 0x00000008000a7213 */ /* 0x000fe20000000000 */
[--C-:B------:R-:W-:Y:S01]  /*14320*/  @!P4 IMAD.IADD R17, R17, 0x1, -R3.reuse ;  /* 0x000000011111c824 */ /* 0x100fe200078e0a03 */
[----:B------:R-:W-:Y:S01]  /*14330*/  STL [R1+0x238], R12 ;  /* 0x0002380c01007387 */ /* 0x000fe20000100800 */
[----:B------:R-:W-:Y:S01]  /*14340*/  ISETP.GE.AND P0, PT, R9, RZ, PT ;  /* 0x000000ff0900720c */ /* 0x000fe20003f06270 */
[----:B------:R-:W-:Y:S01]  /*14350*/  VIADD R9, R2, 0x1a4 ;  /* 0x000001a402097836 */ /* 0x000fe20000000000 */
[----:B------:R-:W-:Y:S01]  /*14360*/  IABS R13, R7 ;  /* 0x00000007000d7213 */ /* 0x000fe20000000000 */
[----:B------:R-:W-:Y:S01]  /*14370*/  @!P5 IMAD.IADD R15, R15, 0x1, -R3 ;  /* 0x000000010f0fd824 */ /* 0x000fe200078e0a03 */
[----:B------:R-:W-:Y:S01]  /*14380*/  ISETP.GT.U32.AND P4, PT, R3, R17, PT ;  /* 0x000000110300720c */ /* 0x000fe20003f84070 */
[----:B------:R1:W-:Y:S01]  /*14390*/  STL [R1+0x234], R6 ;  /* 0x0002340601007387 */ /* 0x0003e20000100800 */
[----:B------:R-:W-:Y:S01]  /*143a0*/  IMAD.HI.U32 R11, R251, R10, RZ ;  /* 0x0000000afb0b7227 */ /* 0x000fe200078e00ff */
[----:B------:R-:W-:-:S02]  /*143b0*/  IABS R16, R9 ;  /* 0x0000000900107213 */ /* 0x000fc40000000000 */
[----:B------:R-:W-:Y:S01]  /*143c0*/  ISETP.GT.U32.AND P5, PT, R3, R15, PT ;  /* 0x0000000f0300720c */ /* 0x000fe20003fa4070 */
[----:B------:R-:W-:Y:S01]  /*143d0*/  @!P2 IMAD.IADD R18, R18, 0x1, -R3 ;  /* 0x000000011212a824 */ /* 0x000fe200078e0a03 */
[----:B------:R-:W-:Y:S01]  /*143e0*/  ISETP.GE.AND P2, PT, R5, RZ, PT ;  /* 0x000000ff0500720c */ /* 0x000fe20003f46270 */
[----:B------:R-:W-:Y:S02]  /*143f0*/  IMAD.MOV R11, RZ, RZ, -R11 ;  /* 0x000000ffff0b7224 */ /* 0x000fe400078e0a0b */
[----:B------:R-:W-:-:S04]  /*14400*/  IMAD.HI.U32 R5, R251, R13, RZ ;  /* 0x0000000dfb057227 */ /* 0x000fc800078e00ff */
[----:B-1----:R-:W-:Y:S02]  /*14410*/  IMAD.MOV.U32 R6, RZ, RZ, R4 ;  /* 0x000000ffff067224 */ /* 0x002fe400078e0004 */
[----:B------:R-:W-:Y:S01]  /*14420*/  @!P4 IMAD.IADD R17, R17, 0x1, -R3 ;  /* 0x000000011111c824 */ /* 0x000fe200078e0a03 */
[----:B------:R-:W-:Y:S01]  /*14430*/  ISETP.GE.AND P4, PT, R7, RZ, PT ;  /* 0x000000ff0700720c */ /* 0x000fe20003f86270 */
[----:B------:R-:W-:Y:S01]  /*14440*/  @!P6 IMAD.MOV R6, RZ, RZ, -R6 ;  /* 0x000000ffff06e224 */ /* 0x000fe200078e0a06 */
[C---:B------:R-:W-:Y:S01]  /*14450*/  ISETP.GT.U32.AND P6, PT, R3.reuse, R18, PT ;  /* 0x000000120300720c */ /* 0x040fe20003fc4070 */
[----:B------:R-:W-:Y:S01]  /*14460*/  IMAD R7, R3, R11, R10 ;  /* 0x0000000b03077224 */ /* 0x000fe200078e020a */
[----:B------:R-:W-:Y:S01]  /*14470*/  @!P5 IADD3 R15, R15, -R3, RZ ;  /* 0x800000030f0fd210 */ /* 0x000fe20007ffe0ff */
[----:B------:R-:W-:Y:S01]  /*14480*/  IMAD.MOV R5, RZ, RZ, -R5 ;  /* 0x000000ffff057224 */ /* 0x000fe200078e0a05 */
[----:B------:R1:W-:Y:S01]  /*14490*/  STL [R1+0x22c], R6 ;  /* 0x00022c0601007387 */ /* 0x0003e20000100800 */
[----:B------:R-:W-:Y:S01]  /*144a0*/  VIADD R10, R2, 0x1a6 ;  /* 0x000001a6020a7836 */ /* 0x000fe20000000000 */
[C---:B------:R-:W-:Y:S01]  /*144b0*/  ISETP.GT.U32.AND P5, PT, R3.reuse, R7, PT ;  /* 0x000000070300720c */ /* 0x040fe20003fa4070 */
[----:B------:R-:W-:-:S02]  /*144c0*/  IMAD R13, R3, R5, R13 ;  /* 0x00000005030d7224 */ /* 0x000fc400078e020d */
[----:B------:R-:W-:Y:S01]  /*144d0*/  VIADD R4, R2, 0x1a5 ;  /* 0x000001a502047836 */ /* 0x000fe20000000000 */
[----:B------:R-:W-:Y:S01]  /*144e0*/  IABS R12, R10 ;  /* 0x0000000a000c7213 */ /* 0x000fe20000000000 */
[----:B------:R-:W-:Y:S02]  /*144f0*/  IMAD.MOV.U32 R20, RZ, RZ, R14 ;  /* 0x000000ffff147224 */ /* 0x000fe400078e000e */
[----:B------:R-:W-:Y:S01]  /*14500*/  @!P6 IMAD.IADD R18, R18, 0x1, -R3 ;  /* 0x000000011212e824 */ /* 0x000fe200078e0a03 */
[----:B------:R-:W-:Y:S01]  /*14510*/  ISETP.GT.U32.AND P6, PT, R3, R13, PT ;  /* 0x0000000d0300720c */ /* 0x000fe20003fc4070 */
[----:B------:R-:W-:Y:S01]  /*14520*/  IMAD.HI.U32 R14, R251, R12, RZ ;  /* 0x0000000cfb0e7227 */ /* 0x000fe200078e00ff */
[----:B------:R-:W-:-:S03]  /*14530*/  IABS R5, R4 ;  /* 0x0000000400057213 */ /* 0x000fc60000000000 */
[----:B------:R-:W-:Y:S02]  /*14540*/  @!P5 IMAD.IADD R7, R7, 0x1, -R3 ;  /* 0x000000010707d824 */ /* 0x000fe400078e0a03 */
[----:B-1----:R-:W-:Y:S02]  /*14550*/  IMAD.MOV.U32 R6, RZ, RZ, R18 ;  /* 0x000000ffff067224 */ /* 0x002fe400078e0012 */
[----:B------:R-:W-:-:S04]  /*14560*/  IMAD.HI.U32 R19, R251, R16, RZ ;  /* 0x00000010fb137227 */ /* 0x000fc800078e00ff */
[----:B------:R-:W-:Y:S01]  /*14570*/  @!P0 IMAD.MOV R6, RZ, RZ, -R6 ;  /* 0x000000ffff068224 */ /* 0x000fe200078e0a06 */
[----:B------:R-:W-:Y:S01]  /*14580*/  ISETP.GT.U32.AND P0, PT, R3, R7, PT ;  /* 0x000000070300720c */ /* 0x000fe20003f04070 */
[----:B------:R-:W-:Y:S01]  /*14590*/  @!P6 IMAD.IADD R13, R13, 0x1, -R3 ;  /* 0x000000010d0de824 */ /* 0x000fe200078e0a03 */
[----:B------:R-:W-:Y:S01]  /*145a0*/  ISETP.GE.AND P6, PT, R8, RZ, PT ;  /* 0x000000ff0800720c */ /* 0x000fe20003fc6270 */
[----:B------:R-:W-:Y:S02]  /*145b0*/  @!P1 IMAD.MOV R20, RZ, RZ, -R20 ;  /* 0x000000ffff149224 */ /* 0x000fe400078e0a14 */
[----:B------:R-:W-:Y:S01]  /*145c0*/  IMAD.MOV R14, RZ, RZ, -R14 ;  /* 0x000000ffff0e7224 */ /* 0x000fe200078e0a0e */
[----:B------:R-:W-:Y:S01]  /*145d0*/  ISETP.GT.U32.AND P1, PT, R3, R13, PT ;  /* 0x0000000d0300720c */ /* 0x000fe20003f24070 */
[----:B------:R-:W-:Y:S01]  /*145e0*/  IMAD.HI.U32 R11, R251, R5, RZ ;  /* 0x00000005fb0b7227 */ /* 0x000fe200078e00ff */
[----:B------:R-:W-:Y:S03]  /*145f0*/  STL [R1+0x228], R20 ;  /* 0x0002281401007387 */ /* 0x000fe60000100800 */
[----:B------:R-:W-:Y:S01]  /*14600*/  IMAD.MOV R19, RZ, RZ, -R19 ;  /* 0x000000ffff137224 */ /* 0x000fe200078e0a13 */
[----:B------:R1:W-:Y:S01]  /*14610*/  STL [R1+0x224], R6 ;  /* 0x0002240601007387 */ /* 0x0003e20000100800 */
[----:B------:R-:W-:-:S02]  /*14620*/  IMAD R12, R3, R14, R12 ;  /* 0x0000000e030c7224 */ /* 0x000fc400078e020c */
[----:B------:R-:W-:Y:S02]  /*14630*/  IMAD.MOV R11, RZ, RZ, -R11 ;  /* 0x000000ffff0b7224 */ /* 0x000fe400078e0a0b */
[----:B------:R-:W-:Y:S02]  /*14640*/  IMAD R16, R3, R19, R16 ;  /* 0x0000001303107224 */ /* 0x000fe400078e0210 */
[----:B------:R-:W-:Y:S01]  /*14650*/  @!P0 IMAD.IADD R7, R7, 0x1, -R3 ;  /* 0x0000000107078824 */ /* 0x000fe200078e0a03 */
[C---:B------:R-:W-:Y:S01]  /*14660*/  ISETP.GT.U32.AND P0, PT, R3.reuse, R12, PT ;  /* 0x0000000c0300720c */ /* 0x040fe20003f04070 */
[C---:B------:R-:W-:Y:S01]  /*14670*/  IMAD R5, R3.reuse, R11, R5 ;  /* 0x0000000b03057224 */ /* 0x040fe200078e0205 */
[----:B------:R-:W-:Y:S01]  /*14680*/  ISETP.GT.U32.AND P5, PT, R3, R16, PT ;  /* 0x000000100300720c */ /* 0x000fe20003fa4070 */
[----:B-1----:R-:W-:Y:S02]  /*14690*/  IMAD.MOV.U32 R6, RZ, RZ, R15 ;  /* 0x000000ffff067224 */ /* 0x002fe400078e000f */
[----:B------:R-:W-:Y:S01]  /*146a0*/  @!P3 IMAD.MOV R17, RZ, RZ, -R17 ;  /* 0x000000ffff11b224 */ /* 0x000fe200078e0a11 */
[----:B------:R-:W-:Y:S01]  /*146b0*/  ISETP.GE.AND P3, PT, R9, RZ, PT ;  /* 0x000000ff0900720c */ /* 0x000fe20003f66270 */
[----:B------:R-:W-:Y:S01]  /*146c0*/  @!P2 IMAD.MOV R6, RZ, RZ, -R6 ;  /* 0x000000ffff06a224 */ /* 0x000fe200078e0a06 */
[----:B------:R-:W-:Y:S01]  /*146d0*/  ISETP.GT.U32.AND P2, PT, R3, R5, PT ;  /* 0x000000050300720c */ /* 0x000fe20003f44070 */
[--C-:B------:R-:W-:Y:S01]  /*146e0*/  @!P1 IMAD.IADD R13, R13, 0x1, -R3.reuse ;  /* 0x000000010d0d9824 */ /* 0x100fe200078e0a03 */
[----:B------:R-:W-:Y:S01]  /*146f0*/  STL [R1+0x220], R17 ;  /* 0x0002201101007387 */ /* 0x000fe20000100800 */
[----:B------:R-:W-:Y:S01]  /*14700*/  ISETP.GE.AND P1, PT, R4, RZ, PT ;  /* 0x000000ff0400720c */ /* 0x000fe20003f26270 */
[C---:B------:R-:W-:Y:S01]  /*14710*/  VIADD R8, R2.reuse, 0x1a7 ;  /* 0x000001a702087836 */ /* 0x040fe20000000000 */
[----:B------:R-:W-:Y:S01]  /*14720*/  IADD3 R4, R2, 0x1a8, RZ ;  /* 0x000001a802047810 */ /* 0x000fe20007ffe0ff */
[----:B------:R1:W-:Y:S01]  /*14730*/  STL [R1+0x21c], R6 ;  /* 0x00021c0601007387 */ /* 0x0003e20000100800 */
[----:B------:R-:W-:-:S02]  /*14740*/  @!P0 IMAD.IADD R12, R12, 0x1, -R3 ;  /* 0x000000010c0c8824 */ /* 0x000fc400078e0a03 */
[----:B------:R-:W-:Y:S01]  /*14750*/  IABS R14, R4 ;  /* 0x00000004000e7213 */ /* 0x000fe20000000000 */
[--C-:B------:R-:W-:Y:S01]  /*14760*/  @!P5 IMAD.IADD R16, R16, 0x1, -R3.reuse ;  /* 0x000000011010d824 */ /* 0x100fe200078e0a03 */
[----:B------:R-:W-:Y:S01]  /*14770*/  IABS R11, R8 ;  /* 0x00000008000b7213 */ /* 0x000fe20000000000 */
[----:B------:R-:W-:Y:S01]  /*14780*/  VIADD R19, R2, 0x1bc ;  /* 0x000001bc02137836 */ /* 0x000fe20000000000 */
[----:B------:R-:W-:Y:S01]  /*14790*/  ISETP.GT.U32.AND P0, PT, R3, R12, PT ;  /* 0x0000000c0300720c */ /* 0x000fe20003f04070 */
[----:B------:R-:W-:Y:S01]  /*147a0*/  @!P2 IMAD.IADD R5, R5, 0x1, -R3 ;  /* 0x000000010505a824 */ /* 0x000fe200078e0a03 */
[----:B------:R-:W-:Y:S01]  /*147b0*/  ISETP.GT.U32.AND P2, PT, R3, R16, PT ;  /* 0x000000100300720c */ /* 0x000fe20003f44070 */
[----:B-1----:R-:W-:Y:S01]  /*147c0*/  IMAD.MOV.U32 R6, RZ, RZ, R13 ;  /* 0x000000ffff067224 */ /* 0x002fe200078e000d */
[----:B------:R-:W-:Y:S01]  /*147d0*/  ISETP.GE.AND P5, PT, R10, RZ, PT ;  /* 0x000000ff0a00720c */ /* 0x000fe20003fa6270 */
[----:B------:R-:W-:Y:S01]  /*147e0*/  IMAD.HI.U32 R9, R251, R11, RZ ;  /* 0x0000000bfb097227 */ /* 0x000fe200078e00ff */
[----:B------:R-:W-:-:S03]  /*147f0*/  IABS R20, R19 ;  /* 0x0000001300147213 */ /* 0x000fc60000000000 */
[----:B------:R-:W-:Y:S01]  /*14800*/  @!P4 IMAD.MOV R6, RZ, RZ, -R6 ;  /* 0x000000ffff06c224 */ /* 0x000fe200078e0a06 */
[C---:B------:R-:W-:Y:S01]  /*14810*/  ISETP.GT.U32.AND P4, PT, R3.reuse, R5, PT ;  /* 0x000000050300720c */ /* 0x040fe20003f84070 */
[----:B------:R-:W-:Y:S02]  /*14820*/  IMAD.MOV R9, RZ, RZ, -R9 ;  /* 0x000000ffff097224 */ /* 0x000fe400078e0a09 */
[----:B------:R-:W-:Y:S01]  /*14830*/  VIADD R10, R2, 0x1a9 ;  /* 0x000001a9020a7836 */ /* 0x000fe20000000000 */
[----:B------:R1:W-:Y:S01]  /*14840*/  STL [R1+0x218], R6 ;  /* 0x0002180601007387 */ /* 0x0003e20000100800 */
[C---:B------:R-:W-:Y:S02]  /*14850*/  IMAD R11, R3.reuse, R9, R11 ;  /* 0x00000009030b7224 */ /* 0x040fe400078e020b */
[--C-:B------:R-:W-:Y:S01]  /*14860*/  @!P0 IMAD.IADD R12, R12, 0x1, -R3.reuse ;  /* 0x000000010c0c8824 */ /* 0x100fe200078e0a03 */
[----:B------:R-:W-:Y:S01]  /*14870*/  IABS R13, R10 ;  /* 0x0000000a000d7213 */ /* 0x000fe20000000000 */
[----:B------:R-:W-:Y:S01]  /*14880*/  @!P2 IMAD.IADD R16, R16, 0x1, -R3 ;  /* 0x000000011010a824 */ /* 0x000fe200078e0a03 */
[----:B------:R-:W-:Y:S01]  /*14890*/  ISETP.GT.U32.AND P2, PT, R3, R11, PT ;  /* 0x0000000b0300720c */ /* 0x000fe20003f44070 */
[----:B------:R-:W-:-:S04]  /*148a0*/  IMAD.HI.U32 R23, R251, R20, RZ ;  /* 0x00000014fb177227 */ /* 0x000fc800078e00ff */
[----:B-1----:R-:W-:Y:S02]  /*148b0*/  IMAD.MOV.U32 R6, RZ, RZ, R7 ;  /* 0x000000ffff067224 */ /* 0x002fe400078e0007 */
[----:B------:R-:W-:-:S04]  /*148c0*/  IMAD.HI.U32 R7, R251, R14, RZ ;  /* 0x0000000efb077227 */ /* 0x000fc800078e00ff */
[----:B------:R-:W-:Y:S02]  /*148d0*/  IMAD.MOV R7, RZ, RZ, -R7 ;  /* 0x000000ffff077224 */ /* 0x000fe400078e0a07 */
[----:B------:R-:W-:Y:S01]  /*148e0*/  @!P6 IMAD.MOV R6, RZ, RZ, -R6 ;  /* 0x000000ffff06e224 */ /* 0x000fe200078e0a06 */
[----:B------:R-:W-:Y:S01]  /*148f0*/  ISETP.GE.AND P6, PT, R8, RZ, PT ;  /* 0x000000ff0800720c */ /* 0x000fe20003fc6270 */
[----:B------:R-:W-:Y:S01]  /*14900*/  IMAD R14, R3, R7, R14 ;  /* 0x00000007030e7224 */ /* 0x000fe200078e020e */
[C---:B------:R-:W-:Y:S01]  /*14910*/  IADD3 R8, R2.reuse, 0x1ab, RZ ;  /* 0x000001ab02087810 */ /* 0x040fe20007ffe0ff */
[----:B------:R-:W-:Y:S01]  /*14920*/  IMAD.HI.U32 R15, R251, R13, RZ ;  /* 0x0000000dfb0f7227 */ /* 0x000fe200078e00ff */
[----:B------:R1:W-:Y:S02]  /*14930*/  STL [R1+0x210], R6 ;  /* 0x0002100601007387 */ /* 0x0003e40000100800 */
[----:B------:R-:W-:Y:S01]  /*14940*/  ISETP.GT.U32.AND P0, PT, R3, R14, PT ;  /* 0x0000000e0300720c */ /* 0x000fe20003f04070 */
[----:B------:R-:W-:Y:S01]  /*14950*/  VIADD R7, R2, 0x1aa ;  /* 0x000001aa02077836 */ /* 0x000fe20000000000 */
[----:B------:R-:W-:Y:S01]  /*14960*/  IABS R9, R8 ;  /* 0x0000000800097213 */ /* 0x000fe20000000000 */
[----:B------:R-:W-:Y:S01]  /*14970*/  @!P4 IMAD.IADD R5, R5, 0x1, -R3 ;  /* 0x000000010505c824 */ /* 0x000fe200078e0a03 */
[----:B------:R-:W-:Y:S01]  /*14980*/  ISETP.GE.AND P4, PT, R4, RZ, PT ;  /* 0x000000ff0400720c */ /* 0x000fe20003f86270 */
[----:B------:R-:W-:Y:S01]  /*14990*/  IMAD.MOV R15, RZ, RZ, -R15 ;  /* 0x000000ffff0f7224 */ /* 0x000fe200078e0a0f */
[----:B------:R-:W-:Y:S01]  /*149a0*/  IABS R4, R7 ;  /* 0x0000000700047213 */ /* 0x000fe20000000000 */
[----:B------:R-:W-:Y:S01]  /*149b0*/  @!P2 IMAD.IADD R11, R11, 0x1, -R3 ;  /* 0x000000010b0ba824 */ /* 0x000fe200078e0a03 */
[----:B------:R-:W-:Y:S01]  /*149c0*/  ISETP.GE.AND P2, PT, R10, RZ, PT ;  /* 0x000000ff0a00720c */ /* 0x000fe20003f46270 */
[----:B-1----:R-:W-:-:S02]  /*149d0*/  IMAD.MOV.U32 R6, RZ, RZ, R16 ;  /* 0x000000ffff067224 */ /* 0x002fc400078e0010 */
[C---:B------:R-:W-:Y:S02]  /*149e0*/  IMAD R13, R3.reuse, R15, R13 ;  /* 0x0000000f030d7224 */ /* 0x040fe400078e020d */
[----:B------:R-:W-:Y:S01]  /*149f0*/  @!P3 IMAD.MOV R6, RZ, RZ, -R6 ;  /* 0x000000ffff06b224 */ /* 0x000fe200078e0a06 */
[----:B------:R-:W-:Y:S01]  /*14a00*/  ISETP.GT.U32.AND P3, PT, R3, R11, PT ;  /* 0x0000000b0300720c */ /* 0x000fe20003f64070 */
[----:B------:R-:W-:Y:S02]  /*14a10*/  @!P0 IMAD.IADD R14, R14, 0x1, -R3 ;  /* 0x000000010e0e8824 */ /* 0x000fe400078e0a03 */
[----:B------:R-:W-:Y:S01]  /*14a20*/  IMAD.MOV.U32 R16, RZ, RZ, R5 ;  /* 0x000000ffff107224 */ /* 0x000fe200078e0005 */
[----:B------:R1:W-:Y:S01]  /*14a30*/  STL [R1+0x20c], R6 ;  /* 0x00020c0601007387 */ /* 0x0003e20000100800 */
[----:B------:R-:W-:Y:S01]  /*14a40*/  IMAD.HI.U32 R10, R251, R4, RZ ;  /* 0x00000004fb0a7227 */ /* 0x000fe200078e00ff */
[----:B------:R-:W-:-:S03]  /*14a50*/  ISETP.GT.U32.AND P0, PT, R3, R14, PT ;  /* 0x0000000e0300720c */ /* 0x000fc60003f04070 */
[----:B------:R-:W-:Y:S01]  /*14a60*/  @!P1 IMAD.MOV R16, RZ, RZ, -R16 ;  /* 0x000000ffff109224 */ /* 0x000fe200078e0a10 */
[----:B------:R-:W-:Y:S01]  /*14a70*/  ISETP.GT.U32.AND P1, PT, R3, R13, PT ;  /* 0x0000000d0300720c */ /* 0x000fe20003f24070 */
[----:B------:R-:W-:-:S03]  /*14a80*/  IMAD.HI.U32 R5, R251, R9, RZ ;  /* 0x00000009fb057227 */ /* 0x000fc600078e00ff */
[----:B------:R-:W-:Y:S01]  /*14a90*/  STL [R1+0x208], R16 ;  /* 0x0002081001007387 */ /* 0x000fe20000100800 */
[----:B-1----:R-:W-:Y:S02]  /*14aa0*/  IMAD.MOV.U32 R6, RZ, RZ, R12 ;  /* 0x000000ffff067224 */ /* 0x002fe400078e000c */
[----:B------:R-:W-:Y:S02]  /*14ab0*/  IMAD.MOV R5, RZ, RZ, -R5 ;  /* 0x000000ffff057224 */ /* 0x000fe400078e0a05 */
[----:B------:R-:W-:Y:S01]  /*14ac0*/  @!P5 IMAD.MOV R6, RZ, RZ, -R6 ;  /* 0x000000ffff06d224 */ /* 0x000fe200078e0a06 */
[----:B------:R-:W-:Y:S01]  /*14ad0*/  ISETP.GE.AND P5, PT, R7, RZ, PT ;  /* 0x000000ff0700720c */ /* 0x000fe20003fa6270 */
[----:B------:R-:W-:Y:S02]  /*14ae0*/  IMAD.MOV R7, RZ, RZ, -R10 ;  /* 0x000000ffff077224 */ /* 0x000fe400078e0a0a */
[--C-:B------:R-:W-:Y:S01]  /*14af0*/  @!P0 IMAD.IADD R14, R14, 0x1, -R3.reuse ;  /* 0x000000010e0e8824 */ /* 0x100fe200078e0a03 */
[----:B------:R1:W-:Y:S01]  /*14b00*/  STL [R1+0x204], R6 ;  /* 0x0002040601007387 */ /* 0x0003e20000100800 */
[----:B------:R-:W-:Y:S01]  /*14b10*/  IMAD R4, R3, R7, R4 ;  /* 0x0000000703047224 */ /* 0x000fe200078e0204 */
[----:B------:R-:W-:Y:S01]  /*14b20*/  IADD3 R7, R2, 0x1ad, RZ ;  /* 0x000001ad02077810 */ /* 0x000fe20007ffe0ff */
[--C-:B------:R-:W-:Y:S01]  /*14b30*/  @!P3 IMAD.IADD R11, R11, 0x1, -R3.reuse ;  /* 0x000000010b0bb824 */ /* 0x100fe200078e0a03 */
[----:B------:R-:W-:Y:S01]  /*14b40*/  ISETP.GE.AND P3, PT, R8, RZ, PT ;  /* 0x000000ff0800720c */ /* 0x000fe20003f66270 */
[----:B------:R-:W-:Y:S01]  /*14b50*/  @!P1 IMAD.IADD R13, R13, 0x1, -R3 ;  /* 0x000000010d0d9824 */ /* 0x000fe200078e0a03 */
[C---:B------:R-:W-:Y:S01]  /*14b60*/  ISETP.GT.U32.AND P0, PT, R3.reuse, R4, PT ;  /* 0x000000040300720c */ /* 0x040fe20003f04070 */
[C---:B------:R-:W-:Y:S01]  /*14b70*/  IMAD R9, R3.reuse, R5, R9 ;  /* 0x0000000503097224 */ /* 0x040fe200078e0209 */
[----:B------:R-:W-:Y:S01]  /*14b80*/  IABS R12, R7 ;  /* 0x00000007000c7213 */ /* 0x000fe20000000000 */
[----:B------:R-:W-:Y:S01]  /*14b90*/  IMAD.MOV.U32 R15, RZ, RZ, R11 ;  /* 0x000000ffff0f7224 */ /* 0x000fe200078e000b */
[----:B------:R-:W-:Y:S01]  /*14ba0*/  ISETP.GT.U32.AND P1, PT, R3, R13, PT ;  /* 0x0000000d0300720c */ /* 0x000fe20003f24070 */
[----:B-1----:R-:W-:-:S02]  /*14bb0*/  IMAD.MOV.U32 R6, RZ, RZ, R14 ;  /* 0x000000ffff067224 */ /* 0x002fc400078e000e */
[----:B------:R-:W-:Y:S01]  /*14bc0*/  @!P6 IMAD.MOV R15, RZ, RZ, -R15 ;  /* 0x000000ffff0fe224 */ /* 0x000fe200078e0a0f */
[----:B------:R-:W-:Y:S01]  /*14bd0*/  ISETP.GT.U32.AND P6, PT, R3, R9, PT ;  /* 0x000000090300720c */ /* 0x000fe20003fc4070 */
[----:B------:R-:W-:Y:S02]  /*14be0*/  VIADD R10, R2, 0x1ac ;  /* 0x000001ac020a7836 */ /* 0x000fe40000000000 */
[----:B------:R-:W-:Y:S01]  /*14bf0*/  @!P4 IMAD.MOV R6, RZ, RZ, -R6 ;  /* 0x000000ffff06c224 */ /* 0x000fe200078e0a06 */
[----:B------:R-:W-:Y:S01]  /*14c00*/  STL [R1+0x200], R15 ;  /* 0x0002000f01007387 */ /* 0x000fe20000100800 */
[--C-:B------:R-:W-:Y:S01]  /*14c10*/  @!P0 IMAD.IADD R4, R4, 0x1, -R3.reuse ;  /* 0x0000000104048824 */ /* 0x100fe200078e0a03 */
[----:B------:R-:W-:Y:S01]  /*14c20*/  IABS R8, R10 ;  /* 0x0000000a00087213 */ /* 0x000fe20000000000 */
[----:B------:R-:W-:Y:S01]  /*14c30*/  VIADD R5, R2, 0x1ae ;  /* 0x000001ae02057836 */ /* 0x000fe20000000000 */
[----:B------:R1:W-:Y:S01]  /*14c40*/  STL [R1+0x1fc], R6 ;  /* 0x0001fc0601007387 */ /* 0x0003e20000100800 */
[----:B------:R-:W-:Y:S01]  /*14c50*/  @!P1 IMAD.IADD R13, R13, 0x1, -R3 ;  /* 0x000000010d0d9824 */ /* 0x000fe200078e0a03 */
[----:B------:R-:W-:Y:S01]  /*14c60*/  ISETP.GT.U32.AND P0, PT, R3, R4, PT ;  /* 0x000000040300720c */ /* 0x000fe20003f04070 */
[----:B------:R-:W-:Y:S01]  /*14c70*/  IMAD.HI.U32 R14, R251, R8, RZ ;  /* 0x00000008fb0e7227 */ /* 0x000fe200078e00ff */
[----:B------:R-:W-:-:S02]  /*14c80*/  ISETP.GE.AND P1, PT, R7, RZ, PT ;  /* 0x000000ff0700720c */ /* 0x000fc40003f26270 */
[----:B------:R-:W-:Y:S01]  /*14c90*/  IABS R11, R5 ;  /* 0x00000005000b7213 */ /* 0x000fe20000000000 */
[----:B------:R-:W-:Y:S01]  /*14ca0*/  @!P6 IMAD.IADD R9, R9, 0x1, -R3 ;  /* 0x000000010909e824 */ /* 0x000fe200078e0a03 */
[----:B------:R-:W-:Y:S01]  /*14cb0*/  ISETP.GE.AND P4, PT, R10, RZ, PT ;  /* 0x000000ff0a00720c */ /* 0x000fe20003f86270 */
[----:B------:R-:W-:-:S03]  /*14cc0*/  IMAD.HI.U32 R7, R251, R12, RZ ;  /* 0x0000000cfb077227 */ /* 0x000fc600078e00ff */
[----:B------:R-:W-:Y:S01]  /*14cd0*/  ISETP.GT.U32.AND P6, PT, R3, R9, PT ;  /* 0x000000090300720c */ /* 0x000fe20003fc4070 */
[----:B-1----:R-:W-:Y:S02]  /*14ce0*/  IMAD.MOV.U32 R6, RZ, RZ, R13 ;  /* 0x000000ffff067224 */ /* 0x002fe400078e000d */
[----:B------:R-:W-:Y:S02]  /*14cf0*/  IMAD.MOV R14, RZ, RZ, -R14 ;  /* 0x000000ffff0e7224 */ /* 0x000fe400078e0a0e */
[----:B------:R-:W-:Y:S01]  /*14d00*/  @!P0 IMAD.IADD R4, R4, 0x1, -R3 ;  /* 0x0000000104048824 */ /* 0x000fe200078e0a03 */
[----:B------:R-:W-:Y:S01]  /*14d10*/  @!P2 IADD3 R6, -R6, RZ, RZ ;  /* 0x000000ff0606a210 */ /* 0x000fe20007ffe1ff */
[----:B------:R-:W-:Y:S01]  /*14d20*/  IMAD.MOV R7, RZ, RZ, -R7 ;  /* 0x000000ffff077224 */ /* 0x000fe200078e0a07 */
[----:B------:R-:W-:Y:S01]  /*14d30*/  ISETP.GE.AND P2, PT, R5, RZ, PT ;  /* 0x000000ff0500720c */ /* 0x000fe20003f46270 */
[C---:B------:R-:W-:Y:S02]  /*14d40*/  IMAD R8, R3.reuse, R14, R8 ;  /* 0x0000000e03087224 */ /* 0x040fe400078e0208 */
[----:B------:R1:W-:Y:S01]  /*14d50*/  STL [R1+0x1f8], R6 ;  /* 0x0001f80601007387 */ /* 0x0003e20000100800 */
[----:B------:R-:W-:-:S02]  /*14d60*/  IMAD R12, R3, R7, R12 ;  /* 0x00000007030c7224 */ /* 0x000fc400078e020c */
[----:B------:R-:W-:Y:S01]  /*14d70*/  IMAD.HI.U32 R10, R251, R11, RZ ;  /* 0x0000000bfb0a7227 */ /* 0x000fe200078e00ff */
[----:B------:R-:W-:-:S03]  /*14d80*/  ISETP.GT.U32.AND P0, PT, R3, R8, PT ;  /* 0x000000080300720c */ /* 0x000fc60003f04070 */
[----:B------:R-:W-:Y:S02]  /*14d90*/  IMAD.MOV R10, RZ, RZ, -R10 ;  /* 0x000000ffff0a7224 */ /* 0x000fe400078e0a0a */
[----:B------:R-:W-:Y:S02]  /*14da0*/  @!P6 IMAD.IADD R9, R9, 0x1, -R3 ;  /* 0x000000010909e824 */ /* 0x000fe400078e0a03 */
[----:B-1----:R-:W-:Y:S02]  /*14db0*/  IMAD.MOV.U32 R6, RZ, RZ, R4 ;  /* 0x000000ffff067224 */ /* 0x002fe400078e0004 */
[C---:B------:R-:W-:Y:S02]  /*14dc0*/  IMAD R11, R3.reuse, R10, R11 ;  /* 0x0000000a030b7224 */ /* 0x040fe400078e020b */
[----:B------:R-:W-:Y:S01]  /*14dd0*/  @!P5 IMAD.MOV R6, RZ, RZ, -R6 ;  /* 0x000000ffff06d224 */ /* 0x000fe200078e0a06 */
[----:B------:R-:W-:Y:S01]  /*14de0*/  ISETP.GT.U32.AND P5, PT, R3, R12, PT ;  /* 0x0000000c0300720c */ /* 0x000fe20003fa4070 */
[----:B------:R-:W-:-:S02]  /*14df0*/  @!P0 IMAD.IADD R8, R8, 0x1, -R3 ;  /* 0x0000000108088824 */ /* 0x000fc400078e0a03 */
[C---:B------:R-:W-:Y:S01]  /*14e00*/  VIADD R16, R2.reuse, 0x1af ;  /* 0x000001af02107836 */ /* 0x040fe20000000000 */
[----:B------:R1:W-:Y:S01]  /*14e10*/  STL [R1+0x1f4], R6 ;  /* 0x0001f40601007387 */ /* 0x0003e20000100800 */
[C---:B------:R-:W-:Y:S01]  /*14e20*/  VIADD R13, R2.reuse, 0x1b0 ;  /* 0x000001b0020d7836 */ /* 0x040fe20000000000 */
[----:B------:R-:W-:Y:S01]  /*14e30*/  ISETP.GT.U32.AND P0, PT, R3, R8, PT ;  /* 0x000000080300720c */ /* 0x000fe20003f04070 */
[----:B------:R-:W-:Y:S01]  /*14e40*/  VIADD R10, R2, 0x1b2 ;  /* 0x000001b2020a7836 */ /* 0x000fe20000000000 */
[----:B------:R-:W-:Y:S01]  /*14e50*/  ISETP.GE.AND P6, PT, R16, RZ, PT ;  /* 0x000000ff1000720c */ /* 0x000fe20003fc6270 */
[----:B------:R-:W-:Y:S01]  /*14e60*/  VIADD R5, R2, 0x1b1 ;  /* 0x000001b102057836 */ /* 0x000fe20000000000 */
[----:B------:R-:W-:Y:S01]  /*14e70*/  IABS R16, R16 ;  /* 0x0000001000107213 */ /* 0x000fe20000000000 */
[----:B------:R-:W-:Y:S01]  /*14e80*/  IMAD.MOV R23, RZ, RZ, -R23 ;  /* 0x000000ffff177224 */ /* 0x000fe200078e0a17 */
[----:B------:R-:W-:Y:S01]  /*14e90*/  IABS R14, R13 ;  /* 0x0000000d000e7213 */ /* 0x000fe20000000000 */
[----:B------:R-:W-:Y:S01]  /*14ea0*/  @!P5 IMAD.IADD R12, R12, 0x1, -R3 ;  /* 0x000000010c0cd824 */ /* 0x000fe200078e0a03 */
[----:B------:R-:W-:Y:S01]  /*14eb0*/  IABS R4, R10 ;  /* 0x0000000a00047213 */ /* 0x000fe20000000000 */
[----:B-1----:R-:W-:Y:S01]  /*14ec0*/  IMAD.MOV.U32 R6, RZ, RZ, R9 ;  /* 0x000000ffff067224 */ /* 0x002fe200078e0009 */
[----:B------:R-:W-:Y:S01]  /*14ed0*/  IABS R7, R5 ;  /* 0x0000000500077213 */ /* 0x000fe20000000000 */
[----:B------:R-:W-:Y:S01]  /*14ee0*/  IMAD.HI.U32 R17, R251, R16, RZ ;  /* 0x00000010fb117227 */ /* 0x000fe200078e00ff */
[----:B------:R-:W-:-:S02]  /*14ef0*/  ISETP.GT.U32.AND P5, PT, R3, R12, PT ;  /* 0x0000000c0300720c */ /* 0x000fc40003fa4070 */
[----:B------:R-:W-:Y:S01]  /*14f00*/  @!P0 IADD3 R8, R8, -R3, RZ ;  /* 0x8000000308088210 */ /* 0x000fe20007ffe0ff */
[----:B------:R-:W-:Y:S01]  /*14f10*/  @!P3 IMAD.MOV R6, RZ, RZ, -R6 ;  /* 0x000000ffff06b224 */ /* 0x000fe200078e0a06 */
[----:B------:R-:W-:Y:S01]  /*14f20*/  ISETP.GT.U32.AND P3, PT, R3, R11, PT ;  /* 0x0000000b0300720c */ /* 0x000fe20003f64070 */
[----:B------:R-:W-:Y:S01]  /*14f30*/  IMAD.MOV R17, RZ, RZ, -R17 ;  /* 0x000000ffff117224 */ /* 0x000fe200078e0a11 */
[----:B------:R-:W-:Y:S01]  /*14f40*/  ISETP.GE.AND P0, PT, R13, RZ, PT ;  /* 0x000000ff0d00720c */ /* 0x000fe20003f06270 */
[----:B------:R-:W-:Y:S01]  /*14f50*/  IMAD.HI.U32 R15, R251, R14, RZ ;  /* 0x0000000efb0f7227 */ /* 0x000fe200078e00ff */
[----:B------:R1:W-:Y:S03]  /*14f60*/  STL [R1+0x1f0], R6 ;  /* 0x0001f00601007387 */ /* 0x0003e60000100800 */
[----:B------:R-:W-:Y:S02]  /*14f70*/  IMAD R13, R3, R17, R16 ;  /* 0x00000011030d7224 */ /* 0x000fe400078e0210 */
[----:B------:R-:W-:-:S02]  /*14f80*/  @!P5 IMAD.IADD R12, R12, 0x1, -R3 ;  /* 0x000000010c0cd824 */ /* 0x000fc400078e0a03 */
[----:B------:R-:W-:Y:S01]  /*14f90*/  IMAD.MOV R15, RZ, RZ, -R15 ;  /* 0x000000ffff0f7224 */ /* 0x000fe200078e0a0f */
[----:B------:R-:W-:Y:S01]  /*14fa0*/  ISETP.GT.U32.AND P5, PT, R3, R13, PT ;  /* 0x0000000d0300720c */ /* 0x000fe20003fa4070 */
[----:B------:R-:W-:Y:S02]  /*14fb0*/  @!P3 IMAD.IADD R11, R11, 0x1, -R3 ;  /* 0x000000010b0bb824 */ /* 0x000fe400078e0a03 */
[----:B------:R-:W-:Y:S02]  /*14fc0*/  IMAD.MOV.U32 R18, RZ, RZ, R8 ;  /* 0x000000ffff127224 */ /* 0x000fe400078e0008 */
[----:B-1----:R-:W-:Y:S01]  /*14fd0*/  IMAD.MOV.U32 R6, RZ, RZ, R12 ;  /* 0x000000ffff067224 */ /* 0x002fe200078e000c */
[C---:B------:R-:W-:Y:S01]  /*14fe0*/  ISETP.GT.U32.AND P3, PT, R3.reuse, R11, PT ;  /* 0x0000000b0300720c */ /* 0x040fe20003f64070 */
[----:B------:R-:W-:Y:S02]  /*14ff0*/  IMAD R14, R3, R15, R14 ;  /* 0x0000000f030e7224 */ /* 0x000fe400078e020e */
[----:B------:R-:W-:-:S04]  /*15000*/  IMAD.HI.U32 R15, R251, R4, RZ ;  /* 0x00000004fb0f7227 */ /* 0x000fc800078e00ff */
[----:B------:R-:W-:Y:S01]  /*15010*/  @!P4 IMAD.MOV R18, RZ, RZ, -R18 ;  /* 0x000000ffff12c224 */ /* 0x000fe200078e0a12 */
[----:B------:R-:W-:Y:S01]  /*15020*/  ISETP.GT.U32.AND P4, PT, R3, R14, PT ;  /* 0x0000000e0300720c */ /* 0x000fe20003f84070 */
[----:B------:R-:W-:Y:S01]  /*15030*/  @!P1 IMAD.MOV R6, RZ, RZ, -R6 ;  /* 0x000000ffff069224 */ /* 0x000fe200078e0a06 */
[----:B------:R-:W-:Y:S01]  /*15040*/  ISETP.GE.AND P1, PT, R5, RZ, PT ;  /* 0x000000ff0500720c */ /* 0x000fe20003f26270 */
[----:B------:R-:W-:Y:S01]  /*15050*/  IMAD.MOV R8, RZ, RZ, -R15 ;  /* 0x000000ffff087224 */ /* 0x000fe200078e0a0f */
[----:B------:R-:W-:Y:S01]  /*15060*/  STL [R1+0x1ec], R18 ;  /* 0x0001ec1201007387 */ /* 0x000fe20000100800 */
[----:B------:R-:W-:Y:S02]  /*15070*/  @!P3 IMAD.IADD R11, R11, 0x1, -R3 ;  /* 0x000000010b0bb824 */ /* 0x000fe400078e0a03 */
[----:B------:R-:W-:Y:S01]  /*15080*/  IMAD R4, R3, R8, R4 ;  /* 0x0000000803047224 */ /* 0x000fe200078e0204 */
[----:B------:R1:W-:Y:S01]  /*15090*/  STL [R1+0x1e8], R6 ;  /* 0x0001e80601007387 */ /* 0x0003e20000100800 */
[----:B------:R-:W-:-:S04]  /*150a0*/  IMAD.HI.U32 R9, R251, R7, RZ ;  /* 0x00000007fb097227 */ /* 0x000fc800078e00ff */
[----:B------:R-:W-:Y:S02]  /*150b0*/  @!P5 IMAD.IADD R13, R13, 0x1, -R3 ;  /* 0x000000010d0dd824 */ /* 0x000fe400078e0a03 */
[----:B------:R-:W-:Y:S02]  /*150c0*/  IMAD.MOV R9, RZ, RZ, -R9 ;  /* 0x000000ffff097224 */ /* 0x000fe400078e0a09 */
[C---:B------:R-:W-:Y:S01]  /*150d0*/  VIADD R8, R2.reuse, 0x1b4 ;  /* 0x000001b402087836 */ /* 0x040fe20000000000 */
[----:B-1----:R-:W-:Y:S01]  /*150e0*/  MOV R6, R11 ;  /* 0x0000000b00067202 */ /* 0x002fe20000000f00 */
[C---:B------:R-:W-:Y:S01]  /*150f0*/  IMAD R5, R3.reuse, R9, R7 ;  /* 0x0000000903057224 */ /* 0x040fe200078e0207 */
[C---:B------:R-:W-:Y:S01]  /*15100*/  ISETP.GT.U32.AND P5, PT, R3.reuse, R13, PT ;  /* 0x0000000d0300720c */ /* 0x040fe20003fa4070 */
[----:B------:R-:W-:Y:S01]  /*15110*/  VIADD R7, R2, 0x1b3 ;  /* 0x000001b302077836 */ /* 0x000fe20000000000 */
[----:B------:R-:W-:Y:S01]  /*15120*/  IABS R11, R8 ;  /* 0x00000008000b7213 */ /* 0x000fe20000000000 */
[----:B------:R-:W-:Y:S01]  /*15130*/  @!P2 IMAD.MOV R6, RZ, RZ, -R6 ;  /* 0x000000ffff06a224 */ /* 0x000fe200078e0a06 */
[C---:B------:R-:W-:Y:S01]  /*15140*/  ISETP.GT.U32.AND P2, PT, R3.reuse, R4, PT ;  /* 0x000000040300720c */ /* 0x040fe20003f44070 */
[----:B------:R-:W-:Y:S01]  /*15150*/  @!P4 IMAD.IADD R14, R14, 0x1, -R3 ;  /* 0x000000010e0ec824 */ /* 0x000fe200078e0a03 */
[----:B------:R-:W-:Y:S01]  /*15160*/  IABS R12, R7 ;  /* 0x00000007000c7213 */ /* 0x000fe20000000000 */
[----:B------:R-:W-:Y:S01]  /*15170*/  VIADD R9, R2, 0x1b5 ;  /* 0x000001b502097836 */ /* 0x000fe20000000000 */
[C---:B------:R-:W-:Y:S01]  /*15180*/  ISETP.GT.U32.AND P3, PT, R3.reuse, R5, PT ;  /* 0x000000050300720c */ /* 0x040fe20003f64070 */
[----:B------:R1:W-:Y:S01]  /*15190*/  STL [R1+0x1e0], R6 ;  /* 0x0001e00601007387 */ /* 0x0003e20000100800 */
[----:B------:R-:W-:Y:S01]  /*151a0*/  ISETP.GT.U32.AND P4, PT, R3, R14, PT ;  /* 0x0000000e0300720c */ /* 0x000fe20003f84070 */
[----:B------:R-:W-:Y:S01]  /*151b0*/  IMAD.HI.U32 R15, R251, R12, RZ ;  /* 0x0000000cfb0f7227 */ /* 0x000fe200078e00ff */
[----:B------:R-:W-:-:S03]  /*151c0*/  IABS R17, R9 ;  /* 0x0000000900117213 */ /* 0x000fc60000000000 */
[--C-:B------:R-:W-:Y:S01]  /*151d0*/  @!P5 IMAD.IADD R13, R13, 0x1, -R3.reuse ;  /* 0x000000010d0dd824 */ /* 0x100fe200078e0a03 */
[----:B------:R-:W-:Y:S01]  /*151e0*/  ISETP.GE.AND P5, PT, R10, RZ, PT ;  /* 0x000000ff0a00720c */ /* 0x000fe20003fa6270 */
[----:B------:R-:W-:Y:S02]  /*151f0*/  @!P2 IMAD.IADD R4, R4, 0x1, -R3 ;  /* 0x000000010404a824 */ /* 0x000fe400078e0a03 */
[----:B------:R-:W-:Y:S02]  /*15200*/  IMAD.MOV R15, RZ, RZ, -R15 ;  /* 0x000000ffff0f7224 */ /* 0x000fe400078e0a0f */
[----:B------:R-:W-:Y:S01]  /*15210*/  IMAD.HI.U32 R10, R251, R11, RZ ;  /* 0x0000000bfb0a7227 */ /* 0x000fe200078e00ff */
[----:B------:R-:W-:-:S03]  /*15220*/  ISETP.GT.U32.AND P2, PT, R3, R4, PT ;  /* 0x000000040300720c */ /* 0x000fc60003f44070 */
[----:B------:R-:W-:Y:S02]  /*15230*/  IMAD R12, R3, R15, R12 ;  /* 0x0000000f030c7224 */ /* 0x000fe400078e020c */
[----:B------:R-:W-:Y:S02]  /*15240*/  IMAD.MOV R10, RZ, RZ, -R10 ;  /* 0x000000ffff0a7224 */ /* 0x000fe400078e0a0a */
[--C-:B------:R-:W-:Y:S02]  /*15250*/  @!P3 IMAD.IADD R5, R5, 0x1, -R3.reuse ;  /* 0x000000010505b824 */ /* 0x100fe400078e0a03 */
[----:B------:R-:W-:Y:S01]  /*15260*/  @!P4 IMAD.IADD R14, R14, 0x1, -R3 ;  /* 0x000000010e0ec824 */ /* 0x000fe200078e0a03 */
[C---:B------:R-:W-:Y:S01]  /*15270*/  ISETP.GT.U32.AND P4, PT, R3.reuse, R12, PT ;  /* 0x0000000c0300720c */ /* 0x040fe20003f84070 */
[C---:B------:R-:W-:Y:S01]  /*15280*/  IMAD R11, R3.reuse, R10, R11 ;  /* 0x0000000a030b7224 */ /* 0x040fe200078e020b */
[----:B------:R-:W-:Y:S01]  /*15290*/  ISETP.GT.U32.AND P3, PT, R3, R5, PT ;  /* 0x000000050300720c */ /* 0x000fe20003f64070 */
[----:B------:R-:W-:-:S02]  /*152a0*/  @!P2 IMAD.IADD R4, R4, 0x1, -R3 ;  /* 0x000000010404a824 */ /* 0x000fc400078e0a03 */
[----:B------:R-:W-:Y:S01]  /*152b0*/  IMAD.MOV.U32 R16, RZ, RZ, R13 ;  /* 0x000000ffff107224 */ /* 0x000fe200078e000d */
[----:B------:R-:W-:Y:S01]  /*152c0*/  ISETP.GT.U32.AND P2, PT, R3, R11, PT ;  /* 0x0000000b0300720c */ /* 0x000fe20003f44070 */
[----:B-1----:R-:W-:Y:S02]  /*152d0*/  IMAD.MOV.U32 R6, RZ, RZ, R14 ;  /* 0x000000ffff067224 */ /* 0x002fe400078e000e */
[----:B------:R-:W-:Y:S01]  /*152e0*/  @!P6 IMAD.MOV R16, RZ, RZ, -R16 ;  /* 0x000000ffff10e224 */ /* 0x000fe200078e0a10 */
[----:B------:R-:W-:Y:S01]  /*152f0*/  ISETP.GE.AND P6, PT, R7, RZ, PT ;  /* 0x000000ff0700720c */ /* 0x000fe20003fc6270 */
[----:B------:R-:W-:Y:S01]  /*15300*/  @!P0 IMAD.MOV R6, RZ, RZ, -R6 ;  /* 0x000000ffff068224 */ /* 0x000fe200078e0a06 */
[----:B------:R-:W-:Y:S01]  /*15310*/  IADD3 R7, R2, 0x1b6, RZ ;  /* 0x000001b602077810 */ /* 0x000fe20007ffe0ff */
[--C-:B------:R-:W-:Y:S01]  /*15320*/  @!P4 IMAD.IADD R12, R12, 0x1, -R3.reuse ;  /* 0x000000010c0cc824 */ /* 0x100fe200078e0a03 */
[----:B------:R-:W-:Y:S01]  /*15330*/  ISETP.GE.AND P0, PT, R8, RZ, PT ;  /* 0x000000ff0800720c */ /* 0x000fe20003f06270 */
[--C-:B------:R-:W-:Y:S01]  /*15340*/  @!P3 IMAD.IADD R5, R5, 0x1, -R3.reuse ;  /* 0x000000010505b824 */ /* 0x100fe200078e0a03 */
[----:B------:R-:W-:Y:S01]  /*15350*/  IABS R8, R7 ;  /* 0x0000000700087213 */ /* 0x000fe20000000000 */
[----:B------:R-:W-:Y:S01]  /*15360*/  STL [R1+0x1dc], R16 ;  /* 0x0001dc1001007387 */ /* 0x000fe20000100800 */
[----:B------:R-:W-:Y:S01]  /*15370*/  ISETP.GT.U32.AND P4, PT, R3, R12, PT ;  /* 0x0000000c0300720c */ /* 0x000fe20003f84070 */
[----:B------:R-:W-:Y:S01]  /*15380*/  @!P2 IMAD.IADD R11, R11, 0x1, -R3 ;  /* 0x000000010b0ba824 */ /* 0x000fe200078e0a03 */
[----:B------:R-:W-:Y:S01]  /*15390*/  ISETP.GE.AND P3, PT, R9, RZ, PT ;  /* 0x000000ff0900720c */ /* 0x000fe20003f66270 */
[----:B------:R-:W-:Y:S01]  /*153a0*/  IMAD.MOV.U32 R14, RZ, RZ, R5 ;  /* 0x000000ffff0e7224 */ /* 0x000fe200078e0005 */
[----:B------:R1:W-:Y:S01]  /*153b0*/  STL [R1+0x1d8], R6 ;  /* 0x0001d80601007387 */ /* 0x0003e20000100800 */
[----:B------:R-:W-:Y:S01]  /*153c0*/  VIADD R5, R2, 0x1b7 ;  /* 0x000001b702057836 */ /* 0x000fe20000000000 */
[----:B------:R-:W-:Y:S01]  /*153d0*/  ISETP.GT.U32.AND P2, PT, R3, R11, PT ;  /* 0x0000000b0300720c */ /* 0x000fe20003f44070 */
[----:B------:R-:W-:-:S03]  /*153e0*/  IMAD.HI.U32 R10, R251, R8, RZ ;  /* 0x00000008fb0a7227 */ /* 0x000fc600078e00ff */
[----:B------:R-:W-:Y:S01]  /*153f0*/  IABS R15, R5 ;  /* 0x00000005000f7213 */ /* 0x000fe20000000000 */
[----:B------:R-:W-:Y:S02]  /*15400*/  IMAD.MOV R10, RZ, RZ, -R10 ;  /* 0x000000ffff0a7224 */ /* 0x000fe400078e0a0a */
[----:B------:R-:W-:-:S04]  /*15410*/  IMAD.HI.U32 R13, R251, R17, RZ ;  /* 0x00000011fb0d7227 */ /* 0x000fc800078e00ff */
[----:B-1----:R-:W-:Y:S02]  /*15420*/  IMAD.MOV.U32 R6, RZ, RZ, R4 ;  /* 0x000000ffff067224 */ /* 0x002fe400078e0004 */
[----:B------:R-:W-:Y:S01]  /*15430*/  @!P1 IMAD.MOV R14, RZ, RZ, -R14 ;  /* 0x000000ffff0e9224 */ /* 0x000fe200078e0a0e */
[----:B------:R-:W-:Y:S01]  /*15440*/  ISETP.GE.AND P1, PT, R7, RZ, PT ;  /* 0x000000ff0700720c */ /* 0x000fe20003f26270 */
[----:B------:R-:W-:Y:S01]  /*15450*/  @!P5 IMAD.MOV R6, RZ, RZ, -R6 ;  /* 0x000000ffff06d224 */ /* 0x000fe200078e0a06 */
[----:B------:R-:W-:Y:S01]  /*15460*/  ISETP.GE.AND P5, PT, R5, RZ, PT ;  /* 0x000000ff0500720c */ /* 0x000fe20003fa6270 */
[----:B------:R-:W-:Y:S01]  /*15470*/  IMAD.HI.U32 R5, R251, R15, RZ ;  /* 0x0000000ffb057227 */ /* 0x000fe200078e00ff */
[----:B------:R1:W-:Y:S03]  /*15480*/  STL [R1+0x1d4], R14 ;  /* 0x0001d40e01007387 */ /* 0x0003e60000100800 */
[----:B------:R-:W-:Y:S01]  /*15490*/  @!P4 IMAD.IADD R12, R12, 0x1, -R3 ;  /* 0x000000010c0cc824 */ /* 0x000fe200078e0a03 */
[----:B------:R2:W-:Y:S01]  /*154a0*/  STL [R1+0x1d0], R6 ;  /* 0x0001d00601007387 */ /* 0x0005e20000100800 */
[----:B------:R-:W-:-:S02]  /*154b0*/  IMAD R8, R3, R10, R8 ;  /* 0x0000000a03087224 */ /* 0x000fc400078e0208 */
[----:B------:R-:W-:Y:S02]  /*154c0*/  IMAD.MOV R13, RZ, RZ, -R13 ;  /* 0x000000ffff0d7224 */ /* 0x000fe400078e0a0d */
[----:B------:R-:W-:Y:S01]  /*154d0*/  IMAD.MOV R5, RZ, RZ, -R5 ;  /* 0x000000ffff057224 */ /* 0x000fe200078e0a05 */
[----:B-1----:R-:W-:Y:S01]  /*154e0*/  MOV R14, R12 ;  /* 0x0000000c000e7202 */ /* 0x002fe20000000f00 */
[----:B------:R-:W-:Y:S01]  /*154f0*/  @!P2 IMAD.IADD R11, R11, 0x1, -R3 ;  /* 0x000000010b0ba824 */ /* 0x000fe200078e0a03 */
[C---:B------:R-:W-:Y:S01]  /*15500*/  ISETP.GT.U32.AND P2, PT, R3.reuse, R8, PT ;  /* 0x000000080300720c */ /* 0x040fe20003f44070 */
[C---:B------:R-:W-:Y:S02]  /*15510*/  IMAD R17, R3.reuse, R13, R17 ;  /* 0x0000000d03117224 */ /* 0x040fe400078e0211 */
[C---:B------:R-:W-:Y:S02]  /*15520*/  IMAD R15, R3.reuse, R5, R15 ;  /* 0x00000005030f7224 */ /* 0x040fe400078e020f */
[----:B------:R-:W-:Y:S01]  /*15530*/  @!P6 IMAD.MOV R14, RZ, RZ, -R14 ;  /* 0x000000ffff0ee224 */ /* 0x000fe200078e0a0e */
[C---:B------:R-:W-:Y:S01]  /*15540*/  ISETP.GT.U32.AND P4, PT, R3.reuse, R17, PT ;  /* 0x000000110300720c */ /* 0x040fe20003f84070 */
[C---:B------:R-:W-:Y:S01]  /*15550*/  VIADD R4, R2.reuse, 0x1b8 ;  /* 0x000001b802047836 */ /* 0x040fe20000000000 */
[----:B------:R-:W-:Y:S01]  /*15560*/  ISETP.GT.U32.AND P6, PT, R3, R15, PT ;  /* 0x0000000f0300720c */ /* 0x000fe20003fc4070 */
[----:B------:R-:W-:Y:S01]  /*15570*/  VIADD R9, R2, 0x1b9 ;  /* 0x000001b902097836 */ /* 0x000fe20000000000 */
[----:B------:R1:W-:Y:S01]  /*15580*/  STL [R1+0x1cc], R14 ;  /* 0x0001cc0e01007387 */ /* 0x0003e20000100800 */
[----:B--2---:R-:W-:Y:S01]  /*15590*/  IMAD.MOV.U32 R6, RZ, RZ, R11 ;  /* 0x000000ffff067224 */ /* 0x004fe200078e000b */
[----:B------:R-:W-:Y:S01]  /*155a0*/  IABS R7, R4 ;  /* 0x0000000400077213 */ /* 0x000fe20000000000 */
[----:B------:R-:W-:Y:S01]  /*155b0*/  @!P2 IMAD.IADD R8, R8, 0x1, -R3 ;  /* 0x000000010808a824 */ /* 0x000fe200078e0a03 */
[----:B------:R-:W-:Y:S01]  /*155c0*/  IABS R13, R9 ;  /* 0x00000009000d7213 */ /* 0x000fe20000000000 */
[----:B------:R-:W-:-:S02]  /*155d0*/  VIADD R16, R2, 0x1ba ;  /* 0x000001ba02107836 */ /* 0x000fc40000000000 */
[----:B------:R-:W-:Y:S01]  /*155e0*/  IMAD.HI.U32 R10, R251, R7, RZ ;  /* 0x00000007fb0a7227 */ /* 0x000fe200078e00ff */
[----:B------:R-:W-:-:S03]  /*155f0*/  ISETP.GT.U32.AND P2, PT, R3, R8, PT ;  /* 0x000000080300720c */ /* 0x000fc60003f44070 */
[--C-:B------:R-:W-:Y:S02]  /*15600*/  @!P4 IMAD.IADD R17, R17, 0x1, -R3.reuse ;  /* 0x000000011111c824 */ /* 0x100fe400078e0a03 */
[----:B------:R-:W-:Y:S02]  /*15610*/  @!P6 IMAD.IADD R15, R15, 0x1, -R3 ;  /* 0x000000010f0fe824 */ /* 0x000fe400078e0a03 */
[----:B------:R-:W-:Y:S01]  /*15620*/  IMAD.HI.U32 R5, R251, R13, RZ ;  /* 0x0000000dfb057227 */ /* 0x000fe200078e00ff */
[C---:B------:R-:W-:Y:S02]  /*15630*/  ISETP.GT.U32.AND P4, PT, R3.reuse, R17, PT ;  /* 0x000000110300720c */ /* 0x040fe40003f84070 */
[----:B------:R-:W-:Y:S01]  /*15640*/  ISETP.GT.U32.AND P6, PT, R3, R15, PT ;  /* 0x0000000f0300720c */ /* 0x000fe20003fc4070 */
[----:B------:R-:W-:Y:S02]  /*15650*/  IMAD.MOV R10, RZ, RZ, -R10 ;  /* 0x000000ffff0a7224 */ /* 0x000fe400078e0a0a */
[----:B------:R-:W-:Y:S01]  /*15660*/  @!P0 IMAD.MOV R6, RZ, RZ, -R6 ;  /* 0x000000ffff068224 */ /* 0x000fe200078e0a06 */
[----:B------:R-:W-:Y:S01]  /*15670*/  ISETP.GE.AND P0, PT, R4, RZ, PT ;  /* 0x000000ff0400720c */ /* 0x000fe20003f06270 */
[----:B------:R-:W-:-:S02]  /*15680*/  IMAD.MOV R5, RZ, RZ, -R5 ;  /* 0x000000ffff057224 */ /* 0x000fc400078e0a05 */
[C---:B------:R-:W-:Y:S01]  /*15690*/  IMAD R4, R3.reuse, R10, R7 ;  /* 0x0000000a03047224 */ /* 0x040fe200078e0207 */
[----:B------:R-:W-:Y:S01]  /*156a0*/  IABS R10, R16 ;  /* 0x00000010000a7213 */ /* 0x000fe20000000000 */
[----:B------:R-:W-:Y:S01]  /*156b0*/  IMAD R13, R3, R5, R13 ;  /* 0x00000005030d7224 */ /* 0x000fe200078e020d */
[----:B------:R2:W-:Y:S01]  /*156c0*/  STL [R1+0x1c8], R6 ;  /* 0x0001c80601007387 */ /* 0x0005e20000100800 */
[----:B------:R-:W-:Y:S02]  /*156d0*/  VIADD R5, R2, 0x1bb ;  /* 0x000001bb02057836 */ /* 0x000fe40000000000 */
[----:B-1----:R-:W-:-:S03]  /*156e0*/  IMAD.HI.U32 R14, R251, R10, RZ ;  /* 0x0000000afb0e7227 */ /* 0x002fc600078e00ff */
[----:B------:R-:W-:Y:S01]  /*156f0*/  IABS R22, R5 ;  /* 0x0000000500167213 */ /* 0x000fe20000000000 */
[--C-:B------:R-:W-:Y:S01]  /*15700*/  @!P2 IMAD.IADD R8, R8, 0x1, -R3.reuse ;  /* 0x000000010808a824 */ /* 0x100fe200078e0a03 */
[----:B------:R-:W-:Y:S01]  /*15710*/  ISETP.GT.U32.AND P2, PT, R3, R4, PT ;  /* 0x000000040300720c */ /* 0x000fe20003f44070 */
[--C-:B------:R-:W-:Y:S01]  /*15720*/  @!P4 IMAD.IADD R17, R17, 0x1, -R3.reuse ;  /* 0x000000011111c824 */ /* 0x100fe200078e0a03 */
[----:B------:R-:W-:Y:S01]  /*15730*/  IADD3 R14, -R14, RZ, RZ ;  /* 0x000000ff0e0e7210 */ /* 0x000fe20007ffe1ff */
[----:B------:R-:W-:Y:S01]  /*15740*/  @!P6 IMAD.IADD R15, R15, 0x1, -R3 ;  /* 0x000000010f0fe824 */ /* 0x000fe200078e0a03 */
[----:B------:R-:W-:Y:S01]  /*15750*/  ISETP.GT.U32.AND P6, PT, R3, R13, PT ;  /* 0x0000000d0300720c */ /* 0x000fe20003fc4070 */
[----:B------:R-:W-:Y:S01]  /*15760*/  IMAD.HI.U32 R21, R251, R22, RZ ;  /* 0x00000016fb157227 */ /* 0x000fe200078e00ff */
[----:B------:R-:W-:-:S03]  /*15770*/  ISETP.GE.AND P4, PT, R9, RZ, PT ;  /* 0x000000ff0900720c */ /* 0x000fc60003f86270 */
[C---:B------:R-:W-:Y:S02]  /*15780*/  IMAD R10, R3.reuse, R14, R10 ;  /* 0x0000000e030a7224 */ /* 0x040fe400078e020a */
[----:B--2---:R-:W-:Y:S02]  /*15790*/  IMAD.MOV.U32 R6, RZ, RZ, R17 ;  /* 0x000000ffff067224 */ /* 0x004fe400078e0011 */
[----:B------:R-:W-:Y:S02]  /*157a0*/  IMAD.MOV R21, RZ, RZ, -R21 ;  /* 0x000000ffff157224 */ /* 0x000fe400078e0a15 */
[----:B------:R-:W-:Y:S02]  /*157b0*/  VIADD R7, R2, 0x1bd ;  /* 0x000001bd02077836 */ /* 0x000fe40000000000 */
[--C-:B------:R-:W-:Y:S01]  /*157c0*/  @!P2 IMAD.IADD R4, R4, 0x1, -R3.reuse ;  /* 0x000000010404a824 */ /* 0x100fe200078e0a03 */
[C---:B------:R-:W-:Y:S01]  /*157d0*/  ISETP.GT.U32.AND P2, PT, R3.reuse, R10, PT ;  /* 0x0000000a0300720c */ /* 0x040fe20003f44070 */
[----:B------:R-:W-:Y:S01]  /*157e0*/  @!P3 IMAD.MOV R6, RZ, RZ, -R6 ;  /* 0x000000ffff06b224 */ /* 0x000fe200078e0a06 */
[----:B------:R-:W-:Y:S01]  /*157f0*/  IABS R9, R7 ;  /* 0x0000000700097213 */ /* 0x000fe20000000000 */
        /* <DEDUP_REMOVED lines=8> */
[----:B------:R-:W-:Y:S02]  /*15880*/  IMAD.MOV R18, RZ, RZ, -R18 ;  /* 0x000000ffff127224 */ /* 0x000fe400078e0a12 */
[----:B------:R-:W-:Y:S01]  /*15890*/  @!P2 IMAD.IADD R10, R10, 0x1, -R3 ;  /* 0x000000010a0aa824 */ /* 0x000fe200078e0a03 */
[C---:B------:R-:W-:Y:S01]  /*158a0*/  ISETP.GT.U32.AND P2, PT, R3.reuse, R13, PT ;  /* 0x0000000d0300720c */ /* 0x040fe20003f44070 */
[----:B-1----:R-:W-:Y:S02]  /*158b0*/  IMAD.MOV.U32 R6, RZ, RZ, R8 ;  /* 0x000000ffff067224 */ /* 0x002fe400078e0008 */
[C---:B------:R-:W-:Y:S02]  /*158c0*/  IMAD R20, R3.reuse, R23, R20 ;  /* 0x0000001703147224 */ /* 0x040fe400078e0214 */
[----:B------:R-:W-:Y:S01]  /*158d0*/  IMAD R9, R3, R18, R9 ;  /* 0x0000001203097224 */ /* 0x000fe200078e0209 */
[----:B------:R-:W-:Y:S01]  /*158e0*/  @!P1 IADD3 R6, -R6, RZ, RZ ;  /* 0x000000ff06069210 */ /* 0x000fe20007ffe1ff */
[----:B------:R-:W-:Y:S01]  /*158f0*/  IMAD.HI.U32 R14, R251, R11, RZ ;  /* 0x0000000bfb0e7227 */ /* 0x000fe200078e00ff */
[----:B------:R-:W-:-:S03]  /*15900*/  ISETP.GT.U32.AND P1, PT, R3, R10, PT ;  /* 0x0000000a0300720c */ /* 0x000fc60003f24070 */
[----:B------:R1:W-:Y:S01]  /*15910*/  STL [R1+0x1c0], R6 ;  /* 0x0001c00601007387 */ /* 0x0003e20000100800 */
[--C-:B------:R-:W-:Y:S02]  /*15920*/  @!P6 IMAD.IADD R21, R21, 0x1, -R3.reuse ;  /* 0x000000011515e824 */ /* 0x100fe400078e0a03 */
[----:B------:R-:W-:Y:S01]  /*15930*/  @!P3 IMAD.IADD R4, R4, 0x1, -R3 ;  /* 0x000000010404b824 */ /* 0x000fe200078e0a03 */
[C---:B------:R-:W-:Y:S01]  /*15940*/  ISETP.GT.U32.AND P3, PT, R3.reuse, R9, PT ;  /* 0x000000090300720c */ /* 0x040fe20003f64070 */
[----:B------:R-:W-:Y:S01]  /*15950*/  IMAD.MOV R14, RZ, RZ, -R14 ;  /* 0x000000ffff0e7224 */ /* 0x000fe200078e0a0e */
[C---:B------:R-:W-:Y:S01]  /*15960*/  ISETP.GT.U32.AND P6, PT, R3.reuse, R21, PT ;  /* 0x000000150300720c */ /* 0x040fe20003fc4070 */
[----:B------:R-:W-:Y:S02]  /*15970*/  VIADD R18, R2, 0x1bf ;  /* 0x000001bf02127836 */ /* 0x000fe40000000000 */
[----:B------:R-:W-:Y:S02]  /*15980*/  IMAD R11, R3, R14, R11 ;  /* 0x0000000e030b7224 */ /* 0x000fe400078e020b */
[----:B-1----:R-:W-:Y:S01]  /*15990*/  IMAD.MOV.U32 R6, RZ, RZ, R15 ;  /* 0x000000ffff067224 */ /* 0x002fe200078e000f */
[----:B------:R-:W-:Y:S01]  /*159a0*/  IABS R17, R18 ;  /* 0x0000001200117213 */ /* 0x000fe20000000000 */
[--C-:B------:R-:W-:Y:S01]  /*159b0*/  @!P2 IMAD.IADD R13, R13, 0x1, -R3.reuse ;  /* 0x000000010d0da824 */ /* 0x100fe200078e0a03 */
[----:B------:R-:W-:Y:S01]  /*159c0*/  ISETP.GE.AND P2, PT, R16, RZ, PT ;  /* 0x000000ff1000720c */ /* 0x000fe20003f46270 */
[----:B------:R-:W-:Y:S01]  /*159d0*/  @!P5 IMAD.MOV R6, RZ, RZ, -R6 ;  /* 0x000000ffff06d224 */ /* 0x000fe200078e0a06 */
[C---:B------:R-:W-:Y:S01]  /*159e0*/  ISETP.GT.U32.AND P5, PT, R3.reuse, R20, PT ;  /* 0x000000140300720c */ /* 0x040fe20003fa4070 */
[----:B------:R-:W-:Y:S01]  /*159f0*/  @!P1 IMAD.IADD R10, R10, 0x1, -R3 ;  /* 0x000000010a0a9824 */ /* 0x000fe200078e0a03 */
[----:B------:R-:W-:Y:S01]  /*15a00*/  ISETP.GT.U32.AND P1, PT, R3, R11, PT ;  /* 0x0000000b0300720c */ /* 0x000fe20003f24070 */
[----:B------:R-:W-:Y:S01]  /*15a10*/  IMAD.MOV.U32 R22, RZ, RZ, R4 ;  /* 0x000000ffff167224 */ /* 0x000fe200078e0004 */
[----:B------:R1:W-:Y:S01]  /*15a20*/  STL [R1+0x1bc], R6 ;  /* 0x0001bc0601007387 */ /* 0x0003e20000100800 */
[----:B------:R-:W-:-:S02]  /*15a30*/  VIADD R14, R2, 0x1c0 ;  /* 0x000001c0020e7836 */ /* 0x000fc40000000000 */
[--C-:B------:R-:W-:Y:S01]  /*15a40*/  @!P3 IMAD.IADD R9, R9, 0x1, -R3.reuse ;  /* 0x000000010909b824 */ /* 0x100fe200078e0a03 */
[----:B------:R-:W-:Y:S01]  /*15a50*/  @!P0 IADD3 R22, -R22, RZ, RZ ;  /* 0x000000ff16168210 */ /* 0x000fe20007ffe1ff */
[--C-:B------:R-:W-:Y:S01]  /*15a60*/  @!P6 IMAD.IADD R21, R21, 0x1, -R3.reuse ;  /* 0x000000011515e824 */ /* 0x100fe200078e0a03 */
[----:B------:R-:W-:Y:S01]  /*15a70*/  ISETP.GE.AND P6, PT, R5, RZ, PT ;  /* 0x000000ff0500720c */ /* 0x000fe20003fc6270 */
[----:B------:R-:W-:Y:S01]  /*15a80*/  IMAD.HI.U32 R16, R251, R17, RZ ;  /* 0x00000011fb107227 */ /* 0x000fe200078e00ff */
[----:B------:R-:W-:Y:S01]  /*15a90*/  IABS R8, R14 ;  /* 0x0000000e00087213 */ /* 0x000fe20000000000 */
[----:B------:R-:W-:Y:S01]  /*15aa0*/  STL [R1+0x1b4], R22 ;  /* 0x0001b41601007387 */ /* 0x000fe20000100800 */
[----:B------:R-:W-:Y:S01]  /*15ab0*/  ISETP.GE.AND P3, PT, R7, RZ, PT ;  /* 0x000000ff0700720c */ /* 0x000fe20003f66270 */
[----:B------:R-:W-:Y:S01]  /*15ac0*/  @!P5 IMAD.IADD R20, R20, 0x1, -R3 ;  /* 0x000000011414d824 */ /* 0x000fe200078e0a03 */
[----:B------:R-:W-:Y:S01]  /*15ad0*/  ISETP.GE.AND P5, PT, R19, RZ, PT ;  /* 0x000000ff1300720c */ /* 0x000fe20003fa6270 */
[----:B-1----:R-:W-:-:S02]  /*15ae0*/  IMAD.MOV.U32 R6, RZ, RZ, R13 ;  /* 0x000000ffff067224 */ /* 0x002fc400078e000d */
[----:B------:R-:W-:Y:S01]  /*15af0*/  IMAD.HI.U32 R15, R251, R8, RZ ;  /* 0x00000008fb0f7227 */ /* 0x000fe200078e00ff */
[----:B------:R-:W-:-:S03]  /*15b00*/  ISETP.GT.U32.AND P0, PT, R3, R20, PT ;  /* 0x000000140300720c */ /* 0x000fc60003f04070 */
[----:B------:R-:W-:Y:S01]  /*15b10*/  @!P4 IMAD.MOV R6, RZ, RZ, -R6 ;  /* 0x000000ffff06c224 */ /* 0x000fe200078e0a06 */
[----:B------:R-:W-:Y:S01]  /*15b20*/  ISETP.GT.U32.AND P4, PT, R3, R9, PT ;  /* 0x000000090300720c */ /* 0x000fe20003f84070 */
[----:B------:R-:W-:Y:S02]  /*15b30*/  IMAD.MOV R16, RZ, RZ, -R16 ;  /* 0x000000ffff107224 */ /* 0x000fe400078e0a10 */
[----:B------:R-:W-:Y:S01]  /*15b40*/  @!P1 IMAD.IADD R11, R11, 0x1, -R3 ;  /* 0x000000010b0b9824 */ /* 0x000fe200078e0a03 */
[----:B------:R1:W-:Y:S01]  /*15b50*/  STL [R1+0x1b0], R6 ;  /* 0x0001b00601007387 */ /* 0x0003e20000100800 */
[----:B------:R-:W-:Y:S02]  /*15b60*/  IMAD.MOV R15, RZ, RZ, -R15 ;  /* 0x000000ffff0f7224 */ /* 0x000fe400078e0a0f */
[C---:B------:R-:W-:Y:S01]  /*15b70*/  IMAD R7, R3.reuse, R16, R17 ;  /* 0x0000001003077224 */ /* 0x040fe200078e0211 */
[----:B------:R-:W-:Y:S01]  /*15b80*/  ISETP.GT.U32.AND P1, PT, R3, R11, PT ;  /* 0x0000000b0300720c */ /* 0x000fe20003f24070 */
[----:B------:R-:W-:-:S02]  /*15b90*/  VIADD R4, R2, 0x1c1 ;  /* 0x000001c102047836 */ /* 0x000fc40000000000 */
[----:B------:R-:W-:Y:S01]  /*15ba0*/  @!P2 IMAD.MOV R10, RZ, RZ, -R10 ;  /* 0x000000ffff0aa224 */ /* 0x000fe200078e0a0a */
[C---:B------:R-:W-:Y:S01]  /*15bb0*/  ISETP.GT.U32.AND P2, PT, R3.reuse, R7, PT ;  /* 0x000000070300720c */ /* 0x040fe20003f44070 */
[C---:B------:R-:W-:Y:S01]  /*15bc0*/  IMAD R5, R3.reuse, R15, R8 ;  /* 0x0000000f03057224 */ /* 0x040fe200078e0208 */
[----:B------:R-:W-:Y:S01]  /*15bd0*/  IABS R13, R4 ;  /* 0x00000004000d7213 */ /* 0x000fe20000000000 */
[----:B-1----:R-:W-:Y:S01]  /*15be0*/  IMAD.MOV.U32 R6, RZ, RZ, R21 ;  /* 0x000000ffff067224 */ /* 0x002fe200078e0015 */
[----:B------:R1:W-:Y:S01]  /*15bf0*/  STL [R1+0x1ac], R10 ;  /* 0x0001ac0a01007387 */ /* 0x0003e20000100800 */
[--C-:B------:R-:W-:Y:S01]  /*15c00*/  @!P0 IMAD.IADD R20, R20, 0x1, -R3.reuse ;  /* 0x0000000114148824 */ /* 0x100fe200078e0a03 */
[----:B------:R-:W-:Y:S01]  /*15c10*/  ISETP.GT.U32.AND P0, PT, R3, R5, PT ;  /* 0x000000050300720c */ /* 0x000fe20003f04070 */
[----:B------:R-:W-:Y:S01]  /*15c20*/  @!P6 IMAD.MOV R6, RZ, RZ, -R6 ;  /* 0x000000ffff06e224 */ /* 0x000fe200078e0a06 */
[----:B------:R-:W-:Y:S01]  /*15c30*/  ISETP.GE.AND P6, PT, R12, RZ, PT ;  /* 0x000000ff0c00720c */ /* 0x000fe20003fc6270 */
[--C-:B------:R-:W-:Y:S01]  /*15c40*/  @!P4 IMAD.IADD R9, R9, 0x1, -R3.reuse ;  /* 0x000000010909c824 */ /* 0x100fe200078e0a03 */
[----:B------:R-:W-:Y:S01]  /*15c50*/  ISETP.GE.AND P4, PT, R18, RZ, PT ;  /* 0x000000ff1200720c */ /* 0x000fe20003f86270 */
[----:B------:R-:W-:Y:S01]  /*15c60*/  IMAD.MOV.U32 R15, RZ, RZ, R20 ;  /* 0x000000ffff0f7224 */ /* 0x000fe200078e0014 */
[----:B------:R2:W-:Y:S01]  /*15c70*/  STL [R1+0x1a8], R6 ;  /* 0x0001a80601007387 */ /* 0x0005e20000100800 */
[----:B------:R-:W-:Y:S01]  /*15c80*/  @!P1 IMAD.IADD R11, R11, 0x1, -R3 ;  /* 0x000000010b0b9824 */ /* 0x000fe200078e0a03 */
[----:B------:R-:W-:Y:S01]  /*15c90*/  ISETP.GE.AND P1, PT, R14, RZ, PT ;  /* 0x000000ff0e00720c */ /* 0x000fe20003f26270 */
[----:B-1----:R-:W-:-:S04]  /*15ca0*/  IMAD.HI.U32 R10, R251, R13, RZ ;  /* 0x0000000dfb0a7227 */ /* 0x002fc800078e00ff */
[----:B------:R-:W-:Y:S02]  /*15cb0*/  @!P5 IMAD.MOV R15, RZ, RZ, -R15 ;  /* 0x000000ffff0fd224 */ /* 0x000fe400078e0a0f */
[----:B------:R-:W-:Y:S02]  /*15cc0*/  IMAD.MOV R10, RZ, RZ, -R10 ;  /* 0x000000ffff0a7224 */ /* 0x000fe400078e0a0a */
[----:B--2---:R-:W-:Y:S01]  /*15cd0*/  IMAD.MOV.U32 R6, RZ, RZ, R9 ;  /* 0x000000ffff067224 */ /* 0x004fe200078e0009 */
[----:B------:R-:W-:Y:S01]  /*15ce0*/  STL [R1+0x1a0], R15 ;  /* 0x0001a00f01007387 */ /* 0x000fe20000100800 */
[C---:B------:R-:W-:Y:S02]  /*15cf0*/  VIADD R8, R2.reuse, 0x1c2 ;  /* 0x000001c202087836 */ /* 0x040fe40000000000 */
[----:B------:R-:W-:Y:S02]  /*15d00*/  @!P3 IMAD.MOV R6, RZ, RZ, -R6 ;  /* 0x000000ffff06b224 */ /* 0x000fe400078e0a06 */
[----:B------:R-:W-:Y:S01]  /*15d10*/  @!P2 IMAD.IADD R7, R7, 0x1, -R3 ;  /* 0x000000010707a824 */ /* 0x000fe200078e0a03 */
[----:B------:R-:W-:Y:S01]  /*15d20*/  IABS R16, R8 ;  /* 0x0000000800107213 */ /* 0x000fe20000000000 */
[----:B------:R-:W-:Y:S01]  /*15d30*/  IMAD R13, R3, R10, R13 ;  /* 0x0000000a030d7224 */ /* 0x000fe200078e020d */
[----:B------:R1:W-:Y:S01]  /*15d40*/  STL [R1+0x19c], R6 ;  /* 0x00019c0601007387 */ /* 0x0003e20000100800 */
[----:B------:R-:W-:Y:S01]  /*15d50*/  @!P0 IMAD.IADD R5, R5, 0x1, -R3 ;  /* 0x0000000105058824 */ /* 0x000fe200078e0a03 */
[----:B------:R-:W-:Y:S01]  /*15d60*/  ISETP.GT.U32.AND P0, PT, R3, R7, PT ;  /* 0x000000070300720c */ /* 0x000fe20003f04070 */
[----:B------:R-:W-:Y:S01]  /*15d70*/  VIADD R14, R2, 0x1c3 ;  /* 0x000001c3020e7836 */ /* 0x000fe20000000000 */
[----:B------:R-:W-:Y:S01]  /*15d80*/  ISETP.GE.AND P2, PT, R4, RZ, PT ;  /* 0x000000ff0400720c */ /* 0x000fe20003f46270 */
[----:B------:R-:W-:Y:S01]  /*15d90*/  IMAD.HI.U32 R4, R251, R16, RZ ;  /* 0x00000010fb047227 */ /* 0x000fe200078e00ff */
[----:B------:R-:W-:-:S02]  /*15da0*/  ISETP.GT.U32.AND P5, PT, R3, R5, PT ;  /* 0x000000050300720c */ /* 0x000fc40003fa4070 */
[----:B------:R-:W-:Y:S01]  /*15db0*/  ISETP.GE.AND P3, PT, R8, RZ, PT ;  /* 0x000000ff0800720c */ /* 0x000fe20003f66270 */
[----:B------:R-:W-:Y:S01]  /*15dc0*/  VIADD R8, R2, 0x1c4 ;  /* 0x000001c402087836 */ /* 0x000fe20000000000 */
[----:B------:R-:W-:Y:S01]  /*15dd0*/  IADD3 R4, -R4, RZ, RZ ;  /* 0x000000ff04047210 */ /* 0x000fe20007ffe1ff */
[----:B-1----:R-:W-:Y:S02]  /*15de0*/  IMAD.MOV.U32 R6, RZ, RZ, R11 ;  /* 0x000000ffff067224 */ /* 0x002fe400078e000b */
[----:B------:R-:W-:Y:S01]  /*15df0*/  VIADD R11, R2, 0x1c7 ;  /* 0x000001c7020b7836 */ /* 0x000fe20000000000 */
[----:B------:R-:W-:Y:S01]  /*15e00*/  IABS R12, R8 ;  /* 0x00000008000c7213 */ /* 0x000fe20000000000 */
[----:B------:R-:W-:Y:S01]  /*15e10*/  @!P6 IMAD.MOV R6, RZ, RZ, -R6 ;  /* 0x000000ffff06e224 */ /* 0x000fe200078e0a06 */
[----:B------:R-:W-:Y:S01]  /*15e20*/  ISETP.GT.U32.AND P6, PT, R3, R13, PT ;  /* 0x0000000d0300720c */ /* 0x000fe20003fc4070 */
[--C-:B------:R-:W-:Y:S01]  /*15e30*/  @!P0 IMAD.IADD R7, R7, 0x1, -R3.reuse ;  /* 0x0000000107078824 */ /* 0x100fe200078e0a03 */
        /* <DEDUP_REMOVED lines=8> */
[----:B------:R-:W-:-:S02]  /*15ec0*/  @!P1 IADD3 R5, -R5, RZ, RZ ;  /* 0x000000ff05059210 */ /* 0x000fc40007ffe1ff */
[----:B------:R-:W-:Y:S01]  /*15ed0*/  IABS R10, R4 ;  /* 0x00000004000a7213 */ /* 0x000fe20000000000 */
[----:B------:R-:W-:Y:S01]  /*15ee0*/  @!P6 IMAD.IADD R13, R13, 0x1, -R3 ;  /* 0x000000010d0de824 */ /* 0x000fe200078e0a03 */
[----:B------:R-:W-:Y:S01]  /*15ef0*/  ISETP.GE.AND P1, PT, R4, RZ, PT ;  /* 0x000000ff0400720c */ /* 0x000fe20003f26270 */
[----:B------:R-:W-:Y:S01]  /*15f00*/  IMAD.MOV R9, RZ, RZ, -R9 ;  /* 0x000000ffff097224 */ /* 0x000fe200078e0a09 */
[----:B------:R-:W-:Y:S01]  /*15f10*/  IABS R15, R11 ;  /* 0x0000000b000f7213 */ /* 0x000fe20000000000 */
[----:B-1----:R-:W-:Y:S01]  /*15f20*/  IMAD.MOV.U32 R6, RZ, RZ, R7 ;  /* 0x000000ffff067224 */ /* 0x002fe200078e0007 */
[C---:B------:R-:W-:Y:S01]  /*15f30*/  ISETP.GT.U32.AND P6, PT, R3.reuse, R13, PT ;  /* 0x0000000d0300720c */ /* 0x040fe20003fc4070 */
[----:B------:R-:W-:Y:S02]  /*15f40*/  IMAD R14, R3, R9, R14 ;  /* 0x00000009030e7224 */ /* 0x000fe400078e020e */
[----:B------:R-:W-:Y:S02]  /*15f50*/  @!P5 IMAD.IADD R16, R16, 0x1, -R3 ;  /* 0x000000011010d824 */ /* 0x000fe400078e0a03 */
[----:B------:R-:W-:Y:S01]  /*15f60*/  @!P4 IMAD.MOV R6, RZ, RZ, -R6 ;  /* 0x000000ffff06c224 */ /* 0x000fe200078e0a06 */
[----:B------:R-:W-:Y:S01]  /*15f70*/  ISETP.GE.AND P4, PT, R8, RZ, PT ;  /* 0x000000ff0800720c */ /* 0x000fe20003f86270 */
[----:B------:R-:W-:Y:S01]  /*15f80*/  IMAD.HI.U32 R7, R251, R10, RZ ;  /* 0x0000000afb077227 */ /* 0x000fe200078e00ff */
[----:B------:R-:W-:-:S02]  /*15f90*/  ISETP.GT.U32.AND P5, PT, R3, R16, PT ;  /* 0x000000100300720c */ /* 0x000fc40003fa4070 */
[----:B------:R1:W-:Y:S01]  /*15fa0*/  STL [R1+0x194], R6 ;  /* 0x0001940601007387 */ /* 0x0003e20000100800 */
[----:B------:R-:W-:-:S03]  /*15fb0*/  IMAD.HI.U32 R8, R251, R12, RZ ;  /* 0x0000000cfb087227 */ /* 0x000fc600078e00ff */
[----:B------:R-:W-:Y:S01]  /*15fc0*/  STL [R1+0x190], R5 ;  /* 0x0001900501007387 */ /* 0x000fe20000100800 */
[----:B------:R-:W-:Y:S01]  /*15fd0*/  @!P6 IMAD.IADD R13, R13, 0x1, -R3 ;  /* 0x000000010d0de824 */ /* 0x000fe200078e0a03 */
[C---:B------:R-:W-:Y:S01]  /*15fe0*/  ISETP.GT.U32.AND P6, PT, R3.reuse, R14, PT ;  /* 0x0000000e0300720c */ /* 0x040fe20003fc4070 */
[----:B------:R-:W-:Y:S02]  /*15ff0*/  IMAD.MOV R7, RZ, RZ, -R7 ;  /* 0x000000ffff077224 */ /* 0x000fe400078e0a07 */
[----:B------:R-:W-:Y:S02]  /*16000*/  VIADD R4, R2, 0x1c6 ;  /* 0x000001c602047836 */ /* 0x000fe40000000000 */
[----:B-1----:R-:W-:Y:S02]  /*16010*/  IMAD.MOV.U32 R6, RZ, RZ, R13 ;  /* 0x000000ffff067224 */ /* 0x002fe400078e000d */
[----:B------:R-:W-:Y:S02]  /*16020*/  IMAD.MOV R8, RZ, RZ, -R8 ;  /* 0x000000ffff087224 */ /* 0x000fe400078e0a08 */
[----:B------:R-:W-:Y:S01]  /*16030*/  IMAD R10, R3, R7, R10 ;  /* 0x00000007030a7224 */ /* 0x000fe200078e020a */
[----:B------:R-:W-:Y:S01]  /*16040*/  IABS R7, R4 ;  /* 0x0000000400077213 */ /* 0x000fe20000000000 */
[----:B------:R-:W-:-:S02]  /*16050*/  @!P2 IMAD.MOV R6, RZ, RZ, -R6 ;  /* 0x000000ffff06a224 */ /* 0x000fc400078e0a06 */
[--C-:B------:R-:W-:Y:S01]  /*16060*/  @!P6 IMAD.IADD R14, R14, 0x1, -R3.reuse ;  /* 0x000000010e0ee824 */ /* 0x100fe200078e0a03 */
[C---:B------:R-:W-:Y:S01]  /*16070*/  ISETP.GT.U32.AND P6, PT, R3.reuse, R10, PT ;  /* 0x0000000a0300720c */ /* 0x040fe20003fc4070 */
[C---:B------:R-:W-:Y:S01]  /*16080*/  IMAD R12, R3.reuse, R8, R12 ;  /* 0x00000008030c7224 */ /* 0x040fe200078e020c */
        /* <DEDUP_REMOVED lines=8> */
[----:B------:R-:W-:Y:S01]  /*16110*/  @!P6 IMAD.IADD R10, R10, 0x1, -R3 ;  /* 0x000000010a0ae824 */ /* 0x000fe200078e0a03 */
[----:B------:R-:W-:Y:S01]  /*16120*/  IABS R9, R8 ;  /* 0x0000000800097213 */ /* 0x000fe20000000000 */
[----:B------:R-:W-:Y:S01]  /*16130*/  @!P3 IMAD.MOV R6, RZ, RZ, -R6 ;  /* 0x000000ffff06b224 */ /* 0x000fe200078e0a06 */
[----:B------:R-:W-:Y:S01]  /*16140*/  ISETP.GE.AND P3, PT, R4, RZ, PT ;  /* 0x000000ff0400720c */ /* 0x000fe20003f66270 */
[C---:B------:R-:W-:Y:S01]  /*16150*/  IMAD R4, R3.reuse, R13, R7 ;  /* 0x0000000d03047224 */ /* 0x040fe200078e0207 */
[----:B------:R-:W-:Y:S01]  /*16160*/  @!P2 IADD3 R14, R14, -R3, RZ ;  /* 0x800000030e0ea210 */ /* 0x000fe20007ffe0ff */
[----:B------:R-:W-:Y:S01]  /*16170*/  @!P5 IMAD.IADD R12, R12, 0x1, -R3 ;  /* 0x000000010c0cd824 */ /* 0x000fe200078e0a03 */
[----:B------:R-:W-:Y:S01]  /*16180*/  ISETP.GT.U32.AND P6, PT, R3, R10, PT ;  /* 0x0000000a0300720c */ /* 0x000fe20003fc4070 */
[----:B------:R-:W-:Y:S01]  /*16190*/  IMAD.HI.U32 R7, R251, R9, RZ ;  /* 0x00000009fb077227 */ /* 0x000fe200078e00ff */
[C---:B------:R-:W-:Y:S01]  /*161a0*/  ISETP.GT.U32.AND P2, PT, R3.reuse, R4, PT ;  /* 0x000000040300720c */ /* 0x040fe20003f44070 */
[----:B------:R1:W-:Y:S01]  /*161b0*/  STL [R1+0x188], R6 ;  /* 0x0001880601007387 */ /* 0x0003e20000100800 */
[----:B------:R-:W-:Y:S01]  /*161c0*/  ISETP.GT.U32.AND P5, PT, R3, R12, PT ;  /* 0x0000000c0300720c */ /* 0x000fe20003fa4070 */
[----:B------:R-:W-:-:S04]  /*161d0*/  IMAD.HI.U32 R16, R251, R15, RZ ;  /* 0x0000000ffb107227 */ /* 0x000fc800078e00ff */
[----:B------:R-:W-:Y:S02]  /*161e0*/  IMAD.MOV R7, RZ, RZ, -R7 ;  /* 0x000000ffff077224 */ /* 0x000fe400078e0a07 */
[----:B------:R-:W-:Y:S02]  /*161f0*/  VIADD R5, R2, 0x1c9 ;  /* 0x000001c902057836 */ /* 0x000fe40000000000 */
[----:B-1----:R-:W-:Y:S02]  /*16200*/  IMAD.MOV.U32 R6, RZ, RZ, R14 ;  /* 0x000000ffff067224 */ /* 0x002fe400078e000e */
[----:B------:R-:W-:Y:S01]  /*16210*/  @!P2 IMAD.IADD R4, R4, 0x1, -R3 ;  /* 0x000000010404a824 */ /* 0x000fe200078e0a03 */
[----:B------:R-:W-:Y:S01]  /*16220*/  IABS R56, R5 ;  /* 0x0000000500387213 */ /* 0x000fe20000000000 */
[----:B------:R-:W-:Y:S02]  /*16230*/  IMAD.MOV R16, RZ, RZ, -R16 ;  /* 0x000000ffff107224 */ /* 0x000fe400078e0a10 */
[C---:B------:R-:W-:Y:S01]  /*16240*/  IMAD R9, R3.reuse, R7, R9 ;  /* 0x0000000703097224 */ /* 0x040fe200078e0209 */
[----:B------:R-:W-:Y:S01]  /*16250*/  ISETP.GT.U32.AND P2, PT, R3, R4, PT ;  /* 0x000000040300720c */ /* 0x000fe20003f44070 */
[----:B------:R-:W-:Y:S01]  /*16260*/  @!P5 IMAD.IADD R12, R12, 0x1, -R3 ;  /* 0x000000010c0cd824 */ /* 0x000fe200078e0a03 */
[----:B------:R-:W-:Y:S01]  /*16270*/  ISETP.GE.AND P5, PT, R11, RZ, PT ;  /* 0x000000ff0b00720c */ /* 0x000fe20003fa6270 */
[----:B------:R-:W-:-:S02]  /*16280*/  @!P0 IMAD.MOV R6, RZ, RZ, -R6 ;  /* 0x000000ffff068224 */ /* 0x000fc400078e0a06 */
[C---:B------:R-:W-:Y:S02]  /*16290*/  IMAD R11, R3.reuse, R16, R15 ;  /* 0x00000010030b7224 */ /* 0x040fe400078e020f */
[----:B------:R-:W-:Y:S01]  /*162a0*/  @!P6 IMAD.IADD R10, R10, 0x1, -R3 ;  /* 0x000000010a0ae824 */ /* 0x000fe200078e0a03 */
[----:B------:R-:W-:Y:S01]  /*162b0*/  ISETP.GT.U32.AND P6, PT, R3, R9, PT ;  /* 0x000000090300720c */ /* 0x000fe20003fc4070 */
[----:B------:R-:W-:Y:S01]  /*162c0*/  VIADD R7, R2, 0x1ca ;  /* 0x000001ca02077836 */ /* 0x000fe20000000000 */
[----:B------:R1:W-:Y:S01]  /*162d0*/  STL [R1+0x184], R6 ;  /* 0x0001840601007387 */ /* 0x0003e20000100800 */
[----:B------:R-:W-:Y:S01]  /*162e0*/  IMAD.HI.U32 R13, R251, R56, RZ ;  /* 0x00000038fb0d7227 */ /* 0x000fe200078e00ff */
[----:B------:R-:W-:Y:S02]  /*162f0*/  ISETP.GT.U32.AND P0, PT, R3, R11, PT ;  /* 0x0000000b0300720c */ /* 0x000fe40003f04070 */
[----:B------:R-:W-:Y:S01]  /*16300*/  IABS R55, R7 ;  /* 0x0000000700377213 */ /* 0x000fe20000000000 */
[----:B------:R-:W-:Y:S01]  /*16310*/  IMAD.MOV R13, RZ, RZ, -R13 ;  /* 0x000000ffff0d7224 */ /* 0x000fe200078e0a0d */
[----:B------:R-:W-:Y:S01]  /*16320*/  @!P2 IADD3 R4, R4, -R3, RZ ;  /* 0x800000030404a210 */ /* 0x000fe20007ffe0ff */
[----:B------:R-:W-:Y:S01]  /*16330*/  @!P4 IMAD.MOV R12, RZ, RZ, -R12 ;  /* 0x000000ffff0cc224 */ /* 0x000fe200078e0a0c */
[----:B------:R-:W-:Y:S01]  /*16340*/  ISETP.GE.AND P4, PT, R8, RZ, PT ;  /* 0x000000ff0800720c */ /* 0x000fe20003f86270 */
[----:B------:R-:W-:Y:S01]  /*16350*/  VIADD R8, R2, 0x1cb ;  /* 0x000001cb02087836 */ /* 0x000fe20000000000 */
[----:B------:R-:W-:Y:S01]  /*16360*/  ISETP.GE.AND P2, PT, R5, RZ, PT ;  /* 0x000000ff0500720c */ /* 0x000fe20003f46270 */
[----:B-1----:R-:W-:Y:S01]  /*16370*/  IMAD.MOV.U32 R6, RZ, RZ, R10 ;  /* 0x000000ffff067224 */ /* 0x002fe200078e000a */
[----:B------:R-:W-:Y:S01]  /*16380*/  STL [R1+0x180], R12 ;  /* 0x0001800c01007387 */ /* 0x000fe20000100800 */
[----:B------:R-:W-:Y:S01]  /*16390*/  IMAD R56, R3, R13, R56 ;  /* 0x0000000d03387224 */ /* 0x000fe200078e0238 */
[----:B------:R-:W-:Y:S01]  /*163a0*/  IABS R54, R8 ;  /* 0x0000000800367213 */ /* 0x000fe20000000000 */
[----:B------:R-:W-:-:S02]  /*163b0*/  @!P1 IMAD.MOV R6, RZ, RZ, -R6 ;  /* 0x000000ffff069224 */ /* 0x000fc400078e0a06 */
[----:B------:R-:W-:Y:S01]  /*163c0*/  IMAD.HI.U32 R10, R251, R55, RZ ;  /* 0x00000037fb0a7227 */ /* 0x000fe200078e00ff */
[----:B------:R-:W-:Y:S02]  /*163d0*/  ISETP.GT.U32.AND P1, PT, R3, R56, PT ;  /* 0x000000380300720c */ /* 0x000fe40003f24070 */
[----:B------:R1:W-:Y:S01]  /*163e0*/  STL [R1+0x17c], R6 ;  /* 0x00017c0601007387 */ /* 0x0003e20000100800 */
[--C-:B------:R-:W-:Y:S02]  /*163f0*/  @!P6 IMAD.IADD R9, R9, 0x1, -R3.reuse ;  /* 0x000000010909e824 */ /* 0x100fe400078e0a03 */
[----:B------:R-:W-:Y:S02]  /*16400*/  IMAD.MOV R10, RZ, RZ, -R10 ;  /* 0x000000ffff0a7224 */ /* 0x000fe400078e0a0a */
[----:B------:R-:W-:Y:S01]  /*16410*/  @!P0 IMAD.IADD R11, R11, 0x1, -R3 ;  /* 0x000000010b0b8824 */ /* 0x000fe200078e0a03 */
[----:B------:R-:W-:Y:S01]  /*16420*/  ISETP.GE.AND P0, PT, R7, RZ, PT ;  /* 0x000000ff0700720c */ /* 0x000fe20003f06270 */
[----:B------:R-:W-:-:S02]  /*16430*/  IMAD R55, R3, R10, R55 ;  /* 0x0000000a03377224 */ /* 0x000fc400078e0237 */
[----:B------:R-:W-:Y:S01]  /*16440*/  IMAD.HI.U32 R10, R251, R54, RZ ;  /* 0x00000036fb0a7227 */ /* 0x000fe200078e00ff */
[----:B------:R-:W-:-:S03]  /*16450*/  ISETP.GT.U32.AND P6, PT, R3, R11, PT ;  /* 0x0000000b0300720c */ /* 0x000fc60003fc4070 */
[----:B-1----:R-:W-:Y:S02]  /*16460*/  IMAD.MOV.U32 R6, RZ, RZ, R4 ;  /* 0x000000ffff067224 */ /* 0x002fe400078e0004 */
[----:B------:R-:W-:Y:S02]  /*16470*/  IMAD.MOV R10, RZ, RZ, -R10 ;  /* 0x000000ffff0a7224 */ /* 0x000fe400078e0a0a */
[----:B------:R-:W-:Y:S01]  /*16480*/  @!P3 IMAD.MOV R6, RZ, RZ, -R6 ;  /* 0x000000ffff06b224 */ /* 0x000fe200078e0a06 */
[C---:B------:R-:W-:Y:S01]  /*16490*/  ISETP.GT.U32.AND P3, PT, R3.reuse, R9, PT ;  /* 0x000000090300720c */ /* 0x040fe20003f64070 */
[----:B------:R-:W-:Y:S02]  /*164a0*/  IMAD R54, R3, R10, R54 ;  /* 0x0000000a03367224 */ /* 0x000fe400078e0236 */
[--C-:B------:R-:W-:Y:S01]  /*164b0*/  @!P1 IMAD.IADD R56, R56, 0x1, -R3.reuse ;  /* 0x0000000138389824 */ /* 0x100fe200078e0a03 */
[----:B------:R1:W-:Y:S01]  /*164c0*/  STL [R1+0x178], R6 ;  /* 0x0001780601007387 */ /* 0x0003e20000100800 */
[----:B------:R-:W-:Y:S01]  /*164d0*/  @!P6 IMAD.IADD R11, R11, 0x1, -R3 ;  /* 0x000000010b0be824 */ /* 0x000fe200078e0a03 */
[C---:B------:R-:W-:Y:S01]  /*164e0*/  ISETP.GT.U32.AND P6, PT, R3.reuse, R55, PT ;  /* 0x000000370300720c */ /* 0x040fe20003fc4070 */
[C---:B------:R-:W-:Y:S01]  /*164f0*/  VIADD R5, R2.reuse, 0x1cd ;  /* 0x000001cd02057836 */ /* 0x040fe20000000000 */
[----:B------:R-:W-:Y:S01]  /*16500*/  ISETP.GT.U32.AND P1, PT, R3, R56, PT ;  /* 0x000000380300720c */ /* 0x000fe20003f24070 */
[----:B------:R-:W-:-:S02]  /*16510*/  VIADD R7, R2, 0x1cc ;  /* 0x000001cc02077836 */ /* 0x000fc40000000000 */
[----:B------:R-:W-:Y:S01]  /*16520*/  VIADD R4, R2, 0x1ce ;  /* 0x000001ce02047836 */ /* 0x000fe20000000000 */
[----:B------:R-:W-:Y:S01]  /*16530*/  IABS R52, R5 ;  /* 0x0000000500347213 */ /* 0x000fe20000000000 */
[--C-:B------:R-:W-:Y:S01]  /*16540*/  @!P3 IMAD.IADD R9, R9, 0x1, -R3.reuse ;  /* 0x000000010909b824 */ /* 0x100fe200078e0a03 */
[----:B------:R-:W-:Y:S02]  /*16550*/  ISETP.GT.U32.AND P3, PT, R3, R54, PT ;  /* 0x000000360300720c */ /* 0x000fe40003f64070 */
[----:B-1----:R-:W-:Y:S02]  /*16560*/  MOV R6, R11 ;  /* 0x0000000b00067202 */ /* 0x002fe40000000f00 */
[----:B------:R-:W-:Y:S01]  /*16570*/  IABS R53, R7 ;  /* 0x0000000700357213 */ /* 0x000fe20000000000 */
[--C-:B------:R-:W-:Y:S01]  /*16580*/  @!P6 IMAD.IADD R55, R55, 0x1, -R3.reuse ;  /* 0x000000013737e824 */ /* 0x100fe200078e0a03 */
[----:B------:R-:W-:Y:S01]  /*16590*/  IABS R51, R4 ;  /* 0x0000000400337213 */ /* 0x000fe20000000000 */
[----:B------:R-:W-:Y:S01]  /*165a0*/  @!P1 IMAD.IADD R56, R56, 0x1, -R3 ;  /* 0x0000000138389824 */ /* 0x000fe200078e0a03 */
[----:B------:R-:W-:Y:S01]  /*165b0*/  ISETP.GE.AND P1, PT, R8, RZ, PT ;  /* 0x000000ff0800720c */ /* 0x000fe20003f26270 */
[----:B------:R-:W-:Y:S01]  /*165c0*/  IMAD.HI.U32 R8, R251, R52, RZ ;  /* 0x00000034fb087227 */ /* 0x000fe200078e00ff */
[----:B------:R-:W-:-:S03]  /*165d0*/  ISETP.GE.AND P6, PT, R7, RZ, PT ;  /* 0x000000ff0700720c */ /* 0x000fc60003fc6270 */
[----:B------:R-:W-:Y:S01]  /*165e0*/  @!P3 IMAD.IADD R54, R54, 0x1, -R3 ;  /* 0x000000013636b824 */ /* 0x000fe200078e0a03 */
[----:B------:R-:W-:Y:S01]  /*165f0*/  ISETP.GT.U32.AND P3, PT, R3, R55, PT ;  /* 0x000000370300720c */ /* 0x000fe20003f64070 */
[----:B------:R-:W-:Y:S02]  /*16600*/  @!P5 IMAD.MOV R6, RZ, RZ, -R6 ;  /* 0x000000ffff06d224 */ /* 0x000fe400078e0a06 */
[----:B------:R-:W-:Y:S01]  /*16610*/  IMAD.HI.U32 R10, R251, R53, RZ ;  /* 0x00000035fb0a7227 */ /* 0x000fe200078e00ff */
[----:B------:R-:W-:Y:S02]  /*16620*/  ISETP.GT.U32.AND P5, PT, R3, R54, PT ;  /* 0x000000360300720c */ /* 0x000fe40003fa4070 */
[----:B------:R1:W-:Y:S01]  /*16630*/  STL [R1+0x174], R6 ;  /* 0x0001740601007387 */ /* 0x0003e20000100800 */
[----:B------:R-:W-:-:S04]  /*16640*/  IMAD.HI.U32 R7, R251, R51, RZ ;  /* 0x00000033fb077227 */ /* 0x000fc800078e00ff */
[----:B------:R-:W-:Y:S02]  /*16650*/  IMAD.MOV R8, RZ, RZ, -R8 ;  /* 0x000000ffff087224 */ /* 0x000fe400078e0a08 */
[----:B------:R-:W-:Y:S02]  /*16660*/  IMAD.MOV R10, RZ, RZ, -R10 ;  /* 0x000000ffff0a7224 */ /* 0x000fe400078e0a0a */
[----:B------:R-:W-:Y:S02]  /*16670*/  IMAD.MOV R7, RZ, RZ, -R7 ;  /* 0x000000ffff077224 */ /* 0x000fe400078e0a07 */
[C---:B------:R-:W-:Y:S02]  /*16680*/  IMAD R52, R3.reuse, R8, R52 ;  /* 0x0000000803347224 */ /* 0x040fe400078e0234 */
[----:B------:R-:W-:Y:S02]  /*16690*/  IMAD R53, R3, R10, R53 ;  /* 0x0000000a03357224 */ /* 0x000fe400078e0235 */
[----:B-1----:R-:W-:-:S02]  /*166a0*/  IMAD.MOV.U32 R6, RZ, RZ, R9 ;  /* 0x000000ffff067224 */ /* 0x002fc400078e0009 */
[C---:B------:R-:W-:Y:S02]  /*166b0*/  IMAD R51, R3.reuse, R7, R51 ;  /* 0x0000000703337224 */ /* 0x040fe400078e0233 */
[----:B------:R-:W-:Y:S01]  /*166c0*/  @!P2 IMAD.MOV R56, RZ, RZ, -R56 ;  /* 0x000000ffff38a224 */ /* 0x000fe200078e0a38 */
[C---:B------:R-:W-:Y:S01]  /*166d0*/  ISETP.GT.U32.AND P2, PT, R3.reuse, R52, PT ;  /* 0x000000340300720c */ /* 0x040fe20003f44070 */
[----:B------:R-:W-:Y:S01]  /*166e0*/  @!P4 IMAD.MOV R6, RZ, RZ, -R6 ;  /* 0x000000ffff06c224 */ /* 0x000fe200078e0a06 */
[C---:B------:R-:W-:Y:S01]  /*166f0*/  ISETP.GT.U32.AND P4, PT, R3.reuse, R53, PT ;  /* 0x000000350300720c */ /* 0x040fe20003f84070 */
[----:B------:R-:W-:Y:S01]  /*16700*/  @!P5 IMAD.IADD R54, R54, 0x1, -R3 ;  /* 0x000000013636d824 */ /* 0x000fe200078e0a03 */
[----:B------:R-:W-:Y:S01]  /*16710*/  ISETP.GT.U32.AND P5, PT, R3, R51, PT ;  /* 0x000000330300720c */ /* 0x000fe20003fa4070 */
[C---:B------:R-:W-:Y:S01]  /*16720*/  VIADD R9, R2.reuse, 0x1d0 ;  /* 0x000001d002097836 */ /* 0x040fe20000000000 */
[----:B------:R4:W-:Y:S01]  /*16730*/  STL [R1+0x16c], R6 ;  /* 0x00016c0601007387 */ /* 0x0009e20000100800 */
[----:B------:R-:W-:-:S02]  /*16740*/  VIADD R8, R2, 0x1cf ;  /* 0x000001cf02087836 */ /* 0x000fc40000000000 */
[----:B------:R-:W-:Y:S01]  /*16750*/  @!P3 IMAD.IADD R55, R55, 0x1, -R3 ;  /* 0x000000013737b824 */ /* 0x000fe200078e0a03 */
[----:B------:R-:W-:Y:S01]  /*16760*/  IABS R49, R9 ;  /* 0x0000000900317213 */ /* 0x000fe20000000000 */
[----:B------:R-:W-:Y:S01]  /*16770*/  @!P1 IMAD.MOV R54, RZ, RZ, -R54 ;  /* 0x000000ffff369224 */ /* 0x000fe200078e0a36 */
[----:B------:R-:W-:Y:S01]  /*16780*/  IABS R50, R8 ;  /* 0x0000000800327213 */ /* 0x000fe20000000000 */
[----:B------:R-:W-:Y:S01]  /*16790*/  @!P0 IMAD.MOV R55, RZ, RZ, -R55 ;  /* 0x000000ffff378224 */ /* 0x000fe200078e0a37 */
[----:B------:R-:W-:Y:S01]  /*167a0*/  @!P2 IADD3 R52, R52, -R3, RZ ;  /* 0x800000033434a210 */ /* 0x000fe20007ffe0ff */
[--C-:B------:R-:W-:Y:S01]  /*167b0*/  @!P4 IMAD.IADD R53, R53, 0x1, -R3.reuse ;  /* 0x000000013535c824 */ /* 0x100fe200078e0a03 */
[----:B------:R-:W-:Y:S01]  /*167c0*/  ISETP.GE.AND P4, PT, R4, RZ, PT ;  /* 0x000000ff0400720c */ /* 0x000fe20003f86270 */
[----:B------:R-:W-:Y:S01]  /*167d0*/  @!P5 IMAD.IADD R51, R51, 0x1, -R3 ;  /* 0x000000013333d824 */ /* 0x000fe200078e0a03 */
[----:B------:R-:W-:Y:S01]  /*167e0*/  ISETP.GT.U32.AND P5, PT, R3, R52, PT ;  /* 0x000000340300720c */ /* 0x000fe20003fa4070 */
[----:B------:R-:W-:Y:S01]  /*167f0*/  IMAD.HI.U32 R4, R251, R49, RZ ;  /* 0x00000031fb047227 */ /* 0x000fe200078e00ff */
[----:B------:R-:W-:-:S02]  /*16800*/  ISETP.GT.U32.AND P2, PT, R3, R53, PT ;  /* 0x000000350300720c */ /* 0x000fc40003f44070 */
[----:B------:R-:W-:Y:S01]  /*16810*/  ISETP.GE.AND P3, PT, R5, RZ, PT ;  /* 0x000000ff0500720c */ /* 0x000fe20003f66270 */
[----:B------:R-:W-:Y:S01]  /*16820*/  IMAD.HI.U32 R7, R251, R50, RZ ;  /* 0x00000032fb077227 */ /* 0x000fe200078e00ff */
[----:B------:R-:W-:-:S03]  /*16830*/  ISETP.GT.U32.AND P0, PT, R3, R51, PT ;  /* 0x000000330300720c */ /* 0x000fc60003f04070 */
[----:B------:R-:W-:Y:S02]  /*16840*/  IMAD.MOV R4, RZ, RZ, -R4 ;  /* 0x000000ffff047224 */ /* 0x000fe400078e0a04 */
[----:B------:R-:W-:Y:S02]  /*16850*/  VIADD R5, R2, 0x1d1 ;  /* 0x000001d102057836 */ /* 0x000fe40000000000 */
[----:B------:R-:W-:Y:S02]  /*16860*/  IMAD.MOV R7, RZ, RZ, -R7 ;  /* 0x000000ffff077224 */ /* 0x000fe400078e0a07 */
[C---:B------:R-:W-:Y:S01]  /*16870*/  IMAD R49, R3.reuse, R4, R49 ;  /* 0x0000000403317224 */ /* 0x040fe200078e0231 */
[----:B------:R-:W-:Y:S01]  /*16880*/  IABS R48, R5 ;  /* 0x0000000500307213 */ /* 0x000fe20000000000 */
[C---:B------:R-:W-:Y:S02]  /*16890*/  IMAD R50, R3.reuse, R7, R50 ;  /* 0x0000000703327224 */ /* 0x040fe400078e0232 */
[--C-:B------:R-:W-:Y:S01]  /*168a0*/  @!P5 IMAD.IADD R52, R52, 0x1, -R3.reuse ;  /* 0x000000013434d824 */ /* 0x100fe200078e0a03 */
[----:B------:R-:W-:Y:S01]  /*168b0*/  ISETP.GT.U32.AND P5, PT, R3, R49, PT ;  /* 0x000000310300720c */ /* 0x000fe20003fa4070 */
[----:B------:R-:W-:Y:S01]  /*168c0*/  @!P2 IMAD.IADD R53, R53, 0x1, -R3 ;  /* 0x000000013535a824 */ /* 0x000fe200078e0a03 */
[----:B------:R-:W-:Y:S01]  /*168d0*/  ISETP.GT.U32.AND P2, PT, R3, R50, PT ;  /* 0x000000320300720c */ /* 0x000fe20003f44070 */
[----:B------:R-:W-:-:S03]  /*168e0*/  IMAD.HI.U32 R10, R251, R48, RZ ;  /* 0x00000030fb0a7227 */ /* 0x000fc600078e00ff */
[----:B------:R-:W-:Y:S01]  /*168f0*/  @!P6 IADD3 R53, -R53, RZ, RZ ;  /* 0x000000ff3535e210 */ /* 0x000fe20007ffe1ff */
[----:B------:R-:W-:Y:S02]  /*16900*/  IMAD.MOV R10, RZ, RZ, -R10 ;  /* 0x000000ffff0a7224 */ /* 0x000fe400078e0a0a */
[C---:B------:R-:W-:Y:S02]  /*16910*/  VIADD R4, R2.reuse, 0x1d3 ;  /* 0x000001d302047836 */ /* 0x040fe40000000000 */
[----:B------:R-:W-:Y:S01]  /*16920*/  IMAD R48, R3, R10, R48 ;  /* 0x0000000a03307224 */ /* 0x000fe200078e0230 */
[----:B------:R-:W-:Y:S01]  /*16930*/  IABS R10, R241 ;  /* 0x000000f1000a7213 */ /* 0x000fe20000000000 */
[--C-:B------:R-:W-:Y:S01]  /*16940*/  @!P5 IMAD.IADD R49, R49, 0x1, -R3.reuse ;  /* 0x000000013131d824 */ /* 0x100fe200078e0a03 */
[----:B------:R-:W-:Y:S01]  /*16950*/  IABS R46, R4 ;  /* 0x00000004002e7213 */ /* 0x000fe20000000000 */
[----:B------:R-:W-:Y:S01]  /*16960*/  VIADD R7, R2, 0x1d2 ;  /* 0x000001d202077836 */ /* 0x000fe20000000000 */
[----:B------:R-:W-:Y:S01]  /*16970*/  ISETP.GT.U32.AND P6, PT, R3, R48, PT ;  /* 0x000000300300720c */ /* 0x000fe20003fc4070 */
[--C-:B------:R-:W-:Y:S01]  /*16980*/  @!P0 IMAD.IADD R51, R51, 0x1, -R3.reuse ;  /* 0x0000000133338824 */ /* 0x100fe200078e0a03 */
[----:B------:R-:W-:Y:S01]  /*16990*/  ISETP.GT.U32.AND P1, PT, R3, R49, PT ;  /* 0x000000310300720c */ /* 0x000fe20003f24070 */
[----:B------:R-:W-:Y:S01]  /*169a0*/  @!P2 IMAD.IADD R50, R50, 0x1, -R3 ;  /* 0x000000013232a824 */ /* 0x000fe200078e0a03 */
[----:B------:R-:W-:Y:S01]  /*169b0*/  IABS R47, R7 ;  /* 0x00000007002f7213 */ /* 0x000fe20000000000 */
[----:B------:R-:W-:Y:S01]  /*169c0*/  @!P4 IMAD.MOV R51, RZ, RZ, -R51 ;  /* 0x000000ffff33c224 */ /* 0x000fe200078e0a33 */
[----:B------:R-:W-:Y:S01]  /*169d0*/  ISETP.GE.AND P2, PT, R9, RZ, PT ;  /* 0x000000ff0900720c */ /* 0x000fe20003f46270 */
[----:B------:R-:W-:Y:S01]  /*169e0*/  @!P3 IMAD.MOV R52, RZ, RZ, -R52 ;  /* 0x000000ffff34b224 */ /* 0x000fe200078e0a34 */
[----:B------:R-:W-:Y:S01]  /*169f0*/  ISETP.GT.U32.AND P5, PT, R3, R50, PT ;  /* 0x000000320300720c */ /* 0x000fe20003fa4070 */
[----:B------:R-:W-:Y:S01]  /*16a00*/  IMAD.HI.U32 R249, R251, R10, RZ ;  /* 0x0000000afbf97227 */ /* 0x000fe200078e00ff */
[----:B------:R-:W-:-:S02]  /*16a10*/  ISETP.GE.AND P4, PT, R7, RZ, PT ;  /* 0x000000ff0700720c */ /* 0x000fc40003f86270 */
[----:B------:R-:W-:Y:S01]  /*16a20*/  ISETP.GE.AND P0, PT, R8, RZ, PT ;  /* 0x000000ff0800720c */ /* 0x000fe20003f06270 */
[----:B------:R-:W-:Y:S01]  /*16a30*/  IMAD.HI.U32 R7, R251, R46, RZ ;  /* 0x0000002efb077227 */ /* 0x000fe200078e00ff */
[----:B------:R-:W-:-:S03]  /*16a40*/  ISETP.GE.AND P3, PT, R5, RZ, PT ;  /* 0x000000ff0500720c */ /* 0x000fc60003f66270 */
[----:B------:R-:W-:Y:S02]  /*16a50*/  IMAD.MOV R7, RZ, RZ, -R7 ;  /* 0x000000ffff077224 */ /* 0x000fe400078e0a07 */
[----:B------:R-:W-:Y:S02]  /*16a60*/  VIADD R5, R2, 0x1d4 ;  /* 0x000001d402057836 */ /* 0x000fe40000000000 */
[--C-:B------:R-:W-:Y:S02]  /*16a70*/  @!P1 IMAD.IADD R49, R49, 0x1, -R3.reuse ;  /* 0x0000000131319824 */ /* 0x100fe400078e0a03 */
[--C-:B------:R-:W-:Y:S01]  /*16a80*/  @!P6 IMAD.IADD R48, R48, 0x1, -R3.reuse ;  /* 0x000000013030e824 */ /* 0x100fe200078e0a03 */
[----:B------:R-:W-:Y:S01]  /*16a90*/  IABS R45, R5 ;  /* 0x00000005002d7213 */ /* 0x000fe20000000000 */
[C---:B------:R-:W-:Y:S02]  /*16aa0*/  IMAD R46, R3.reuse, R7, R46 ;  /* 0x00000007032e7224 */ /* 0x040fe400078e022e */
[----:B------:R-:W-:Y:S01]  /*16ab0*/  @!P5 IMAD.IADD R50, R50, 0x1, -R3 ;  /* 0x000000013232d824 */ /* 0x000fe200078e0a03 */
[C---:B------:R-:W-:Y:S01]  /*16ac0*/  ISETP.GT.U32.AND P6, PT, R3.reuse, R48, PT ;  /* 0x000000300300720c */ /* 0x040fe20003fc4070 */
[----:B------:R-:W-:Y:S01]  /*16ad0*/  @!P2 IMAD.MOV R49, RZ, RZ, -R49 ;  /* 0x000000ffff31a224 */ /* 0x000fe200078e0a31 */
[----:B------:R-:W-:Y:S01]  /*16ae0*/  ISETP.GT.U32.AND P2, PT, R3, R46, PT ;  /* 0x0000002e0300720c */ /* 0x000fe20003f44070 */
[----:B------:R-:W-:Y:S01]  /*16af0*/  IMAD.HI.U32 R8, R251, R47, RZ ;  /* 0x0000002ffb087227 */ /* 0x000fe200078e00ff */
[----:B------:R-:W-:-:S03]  /*16b00*/  ISETP.GE.AND P5, PT, R4, RZ, PT ;  /* 0x000000ff0400720c */ /* 0x000fc60003fa6270 */
[----:B------:R-:W-:Y:S01]  /*16b10*/  @!P0 IMAD.MOV R50, RZ, RZ, -R50 ;  /* 0x000000ffff328224 */ /* 0x000fe200078e0a32 */
[----:B------:R-:W-:Y:S01]  /*16b20*/  ISETP.GE.AND P0, PT, R5, RZ, PT ;  /* 0x000000ff0500720c */ /* 0x000fe20003f06270 */
[----:B------:R-:W-:-:S04]  /*16b30*/  IMAD.HI.U32 R5, R251, R45, RZ ;  /* 0x0000002dfb057227 */ /* 0x000fc800078e00ff */
[----:B------:R-:W-:Y:S02]  /*16b40*/  IMAD.MOV R8, RZ, RZ, -R8 ;  /* 0x000000ffff087224 */ /* 0x000fe400078e0a08 */
[----:B------:R-:W-:Y:S02]  /*16b50*/  VIADD R4, R2, 0x1d5 ;  /* 0x000001d502047836 */ /* 0x000fe40000000000 */
[----:B------:R-:W-:Y:S02]  /*16b60*/  IMAD.MOV R5, RZ, RZ, -R5 ;  /* 0x000000ffff057224 */ /* 0x000fe400078e0a05 */
[C---:B------:R-:W-:Y:S01]  /*16b70*/  IMAD R47, R3.reuse, R8, R47 ;  /* 0x00000008032f7224 */ /* 0x040fe200078e022f */
[----:B------:R-:W-:Y:S01]  /*16b80*/  IABS R44, R4 ;  /* 0x00000004002c7213 */ /* 0x000fe20000000000 */
[----:B------:R-:W-:Y:S01]  /*16b90*/  @!P6 IMAD.IADD R48, R48, 0x1, -R3 ;  /* 0x000000013030e824 */ /* 0x000fe200078e0a03 */
[----:B------:R-:W-:Y:S01]  /*16ba0*/  ISETP.GE.AND P6, PT, R4, RZ, PT ;  /* 0x000000ff0400720c */ /* 0x000fe20003fc6270 */
[C---:B------:R-:W-:Y:S01]  /*16bb0*/  IMAD R45, R3.reuse, R5, R45 ;  /* 0x00000005032d7224 */ /* 0x040fe200078e022d */
[C---:B------:R-:W-:Y:S01]  /*16bc0*/  ISETP.GT.U32.AND P1, PT, R3.reuse, R47, PT ;  /* 0x0000002f0300720c */ /* 0x040fe20003f24070 */
[----:B------:R-:W-:Y:S01]  /*16bd0*/  @!P2 IMAD.IADD R46, R46, 0x1, -R3 ;  /* 0x000000012e2ea824 */ /* 0x000fe200078e0a03 */
[C---:B------:R-:W-:Y:S01]  /*16be0*/  IADD3 R4, R2.reuse, 0x1d7, RZ ;  /* 0x000001d702047810 */ /* 0x040fe20007ffe0ff */
[----:B------:R-:W-:Y:S01]  /*16bf0*/  @!P3 IMAD.MOV R48, RZ, RZ, -R48 ;  /* 0x000000ffff30b224 */ /* 0x000fe200078e0a30 */
[C---:B------:R-:W-:Y:S01]  /*16c00*/  ISETP.GT.U32.AND P3, PT, R3.reuse, R45, PT ;  /* 0x0000002d0300720c */ /* 0x040fe20003f64070 */
[----:B------:R-:W-:Y:S01]  /*16c10*/  VIADD R8, R2, 0x1d6 ;  /* 0x000001d602087836 */ /* 0x000fe20000000000 */
[----:B------:R-:W-:Y:S01]  /*16c20*/  ISETP.GT.U32.AND P2, PT, R3, R46, PT ;  /* 0x0000002e0300720c */ /* 0x000fe20003f44070 */
[----:B------:R-:W-:Y:S01]  /*16c30*/  IMAD.HI.U32 R7, R251, R44, RZ ;  /* 0x0000002cfb077227 */ /* 0x000fe200078e00ff */
[----:B------:R-:W-:-:S02]  /*16c40*/  IABS R42, R4 ;  /* 0x00000004002a7213 */ /* 0x000fc40000000000 */
[----:B------:R-:W-:Y:S01]  /*16c50*/  IABS R43, R8 ;  /* 0x00000008002b7213 */ /* 0x000fe20000000000 */
[----:B------:R-:W-:Y:S02]  /*16c60*/  IMAD.MOV R7, RZ, RZ, -R7 ;  /* 0x000000ffff077224 */ /* 0x000fe400078e0a07 */
[----:B------:R-:W-:Y:S02]  /*16c70*/  @!P1 IMAD.IADD R47, R47, 0x1, -R3 ;  /* 0x000000012f2f9824 */ /* 0x000fe400078e0a03 */
[----:B------:R-:W-:Y:S02]  /*16c80*/  IMAD R44, R3, R7, R44 ;  /* 0x00000007032c7224 */ /* 0x000fe400078e022c */
[----:B------:R-:W-:Y:S01]  /*16c90*/  IMAD.HI.U32 R5, R251, R43, RZ ;  /* 0x0000002bfb057227 */ /* 0x000fe200078e00ff */
[----:B------:R-:W-:-:S03]  /*16ca0*/  ISETP.GT.U32.AND P1, PT, R3, R47, PT ;  /* 0x0000002f0300720c */ /* 0x000fc60003f24070 */
[--C-:B------:R-:W-:Y:S01]  /*16cb0*/  @!P2 IMAD.IADD R46, R46, 0x1, -R3.reuse ;  /* 0x000000012e2ea824 */ /* 0x100fe200078e0a03 */
[----:B------:R-:W-:Y:S01]  /*16cc0*/  ISETP.GT.U32.AND P2, PT, R3, R44, PT ;  /* 0x0000002c0300720c */ /* 0x000fe20003f44070 */
[----:B------:R-:W-:Y:S02]  /*16cd0*/  @!P3 IMAD.IADD R45, R45, 0x1, -R3 ;  /* 0x000000012d2db824 */ /* 0x000fe400078e0a03 */
[----:B------:R-:W-:Y:S02]  /*16ce0*/  IMAD.MOV R5, RZ, RZ, -R5 ;  /* 0x000000ffff057224 */ /* 0x000fe400078e0a05 */
[----:B------:R-:W-:Y:S01]  /*16cf0*/  @!P5 IMAD.MOV R46, RZ, RZ, -R46 ;  /* 0x000000ffff2ed224 */ /* 0x000fe200078e0a2e */
[C---:B------:R-:W-:Y:S01]  /*16d00*/  ISETP.GT.U32.AND P3, PT, R3.reuse, R45, PT ;  /* 0x0000002d0300720c */ /* 0x040fe20003f64070 */
[----:B------:R-:W-:Y:S02]  /*16d10*/  IMAD R43, R3, R5, R43 ;  /* 0x00000005032b7224 */ /* 0x000fe400078e022b */
[----:B------:R-:W-:-:S03]  /*16d20*/  IMAD.HI.U32 R5, R251, R42, RZ ;  /* 0x0000002afb057227 */ /* 0x000fc600078e00ff */
[C---:B------:R-:W-:Y:S01]  /*16d30*/  ISETP.GT.U32.AND P5, PT, R3.reuse, R43, PT ;  /* 0x0000002b0300720c */ /* 0x040fe20003fa4070 */
[----:B------:R-:W-:Y:S02]  /*16d40*/  IMAD.MOV R5, RZ, RZ, -R5 ;  /* 0x000000ffff057224 */ /* 0x000fe400078e0a05 */
[----:B------:R-:W-:Y:S02]  /*16d50*/  VIADD R7, R2, 0x1d9 ;  /* 0x000001d902077836 */ /* 0x000fe40000000000 */
[----:B------:R-:W-:Y:S02]  /*16d60*/  IMAD R42, R3, R5, R42 ;  /* 0x00000005032a7224 */ /* 0x000fe400078e022a */
[--C-:B------:R-:W-:Y:S01]  /*16d70*/  @!P2 IMAD.IADD R44, R44, 0x1, -R3.reuse ;  /* 0x000000012c2ca824 */ /* 0x100fe200078e0a03 */
[----:B------:R-:W-:Y:S01]  /*16d80*/  @!P3 IADD3 R45, R45, -R3, RZ ;  /* 0x800000032d2db210 */ /* 0x000fe20007ffe0ff */
[----:B------:R-:W-:Y:S01]  /*16d90*/  @!P1 IMAD.IADD R47, R47, 0x1, -R3 ;  /* 0x000000012f2f9824 */ /* 0x000fe200078e0a03 */
[----:B------:R-:W-:Y:S01]  /*16da0*/  IABS R40, R7 ;  /* 0x0000000700287213 */ /* 0x000fe20000000000 */
[----:B------:R-:W-:Y:S01]  /*16db0*/  VIADD R5, R2, 0x1da ;  /* 0x000001da02057836 */ /* 0x000fe20000000000 */
[C---:B------:R-:W-:Y:S01]  /*16dc0*/  ISETP.GT.U32.AND P2, PT, R3.reuse, R44, PT ;  /* 0x0000002c0300720c */ /* 0x040fe20003f44070 */
[----:B------:R-:W-:Y:S01]  /*16dd0*/  @!P4 IMAD.MOV R47, RZ, RZ, -R47 ;  /* 0x000000ffff2fc224 */ /* 0x000fe200078e0a2f */
[----:B------:R-:W-:Y:S01]  /*16de0*/  ISETP.GT.U32.AND P3, PT, R3, R42, PT ;  /* 0x0000002a0300720c */ /* 0x000fe20003f64070 */
[----:B------:R-:W-:Y:S01]  /*16df0*/  IMAD.HI.U32 R9, R251, R40, RZ ;  /* 0x00000028fb097227 */ /* 0x000fe200078e00ff */
[----:B------:R-:W-:-:S02]  /*16e00*/  ISETP.GE.AND P4, PT, R4, RZ, PT ;  /* 0x000000ff0400720c */ /* 0x000fc40003f86270 */
[----:B------:R-:W-:Y:S01]  /*16e10*/  ISETP.GE.AND P1, PT, R8, RZ, PT ;  /* 0x000000ff0800720c */ /* 0x000fe20003f26270 */
[----:B------:R-:W-:Y:S01]  /*16e20*/  VIADD R4, R2, 0x1d8 ;  /* 0x000001d802047836 */ /* 0x000fe20000000000 */
[----:B------:R-:W-:Y:S01]  /*16e30*/  IABS R39, R5 ;  /* 0x0000000500277213 */ /* 0x000fe20000000000 */
[----:B------:R-:W-:Y:S02]  /*16e40*/  @!P5 IMAD.IADD R43, R43, 0x1, -R3 ;  /* 0x000000012b2bd824 */ /* 0x000fe400078e0a03 */
[----:B------:R-:W-:Y:S01]  /*16e50*/  IMAD.MOV R9, RZ, RZ, -R9 ;  /* 0x000000ffff097224 */ /* 0x000fe200078e0a09 */
[----:B------:R-:W-:Y:S01]  /*16e60*/  IABS R41, R4 ;  /* 0x0000000400297213 */ /* 0x000fe20000000000 */
[--C-:B------:R-:W-:Y:S01]  /*16e70*/  @!P2 IMAD.IADD R44, R44, 0x1, -R3.reuse ;  /* 0x000000012c2ca824 */ /* 0x100fe200078e0a03 */
[----:B------:R-:W-:Y:S01]  /*16e80*/  ISETP.GT.U32.AND P5, PT, R3, R43, PT ;  /* 0x0000002b0300720c */ /* 0x000fe20003fa4070 */
[----:B------:R-:W-:Y:S01]  /*16e90*/  @!P3 IMAD.IADD R42, R42, 0x1, -R3 ;  /* 0x000000012a2ab824 */ /* 0x000fe200078e0a03 */
[----:B------:R-:W-:Y:S01]  /*16ea0*/  ISETP.GE.AND P2, PT, R7, RZ, PT ;  /* 0x000000ff0700720c */ /* 0x000fe20003f46270 */
[----:B------:R-:W-:Y:S01]  /*16eb0*/  IMAD.HI.U32 R8, R251, R41, RZ ;  /* 0x00000029fb087227 */ /* 0x000fe200078e00ff */
[----:B------:R-:W-:-:S02]  /*16ec0*/  IADD3 R7, R2, 0x1dd, RZ ;  /* 0x000001dd02077810 */ /* 0x000fc40007ffe0ff */
[C---:B------:R-:W-:Y:S01]  /*16ed0*/  ISETP.GT.U32.AND P3, PT, R3.reuse, R42, PT ;  /* 0x0000002a0300720c */ /* 0x040fe20003f64070 */
[C---:B------:R-:W-:Y:S01]  /*16ee0*/  IMAD R40, R3.reuse, R9, R40 ;  /* 0x0000000903287224 */ /* 0x040fe200078e0228 */
[----:B------:R-:W-:Y:S01]  /*16ef0*/  IABS R36, R7 ;  /* 0x0000000700247213 */ /* 0x000fe20000000000 */
[----:B------:R-:W-:Y:S02]  /*16f00*/  IMAD.MOV R8, RZ, RZ, -R8 ;  /* 0x000000ffff087224 */ /* 0x000fe400078e0a08 */
[----:B------:R-:W-:Y:S01]  /*16f10*/  @!P6 IMAD.MOV R44, RZ, RZ, -R44 ;  /* 0x000000ffff2ce224 */ /* 0x000fe200078e0a2c */
[----:B------:R-:W-:Y:S01]  /*16f20*/  ISETP.GT.U32.AND P6, PT, R3, R40, PT ;  /* 0x000000280300720c */ /* 0x000fe20003fc4070 */
[----:B------:R-:W-:Y:S01]  /*16f30*/  @!P0 IMAD.MOV R45, RZ, RZ, -R45 ;  /* 0x000000ffff2d8224 */ /* 0x000fe200078e0a2d */
[----:B------:R-:W-:Y:S01]  /*16f40*/  ISETP.GE.AND P0, PT, R4, RZ, PT ;  /* 0x000000ff0400720c */ /* 0x000fe20003f06270 */
[----:B------:R-:W-:-:S04]  /*16f50*/  IMAD.HI.U32 R4, R251, R39, RZ ;  /* 0x00000027fb047227 */ /* 0x000fc800078e00ff */
[----:B------:R-:W-:Y:S02]  /*16f60*/  IMAD R41, R3, R8, R41 ;  /* 0x0000000803297224 */ /* 0x000fe400078e0229 */
[----:B------:R-:W-:Y:S02]  /*16f70*/  IMAD.MOV R4, RZ, RZ, -R4 ;  /* 0x000000ffff047224 */ /* 0x000fe400078e0a04 */
[----:B------:R-:W-:Y:S01]  /*16f80*/  @!P5 IMAD.IADD R43, R43, 0x1, -R3 ;  /* 0x000000012b2bd824 */ /* 0x000fe200078e0a03 */
[C---:B------:R-:W-:Y:S01]  /*16f90*/  ISETP.GT.U32.AND P5, PT, R3.reuse, R41, PT ;  /* 0x000000290300720c */ /* 0x040fe20003fa4070 */
[----:B------:R-:W-:Y:S02]  /*16fa0*/  VIADD R8, R2, 0x1dc ;  /* 0x000001dc02087836 */ /* 0x000fe40000000000 */
[C---:B------:R-:W-:Y:S02]  /*16fb0*/  IMAD R39, R3.reuse, R4, R39 ;  /* 0x0000000403277224 */ /* 0x040fe400078e0227 */
[--C-:B------:R-:W-:Y:S01]  /*16fc0*/  @!P3 IMAD.IADD R42, R42, 0x1, -R3.reuse ;  /* 0x000000012a2ab824 */ /* 0x100fe200078e0a03 */
[----:B------:R-:W-:Y:S01]  /*16fd0*/  IABS R37, R8 ;  /* 0x0000000800257213 */ /* 0x000fe20000000000 */
[----:B------:R-:W-:Y:S01]  /*16fe0*/  @!P6 IMAD.IADD R40, R40, 0x1, -R3 ;  /* 0x000000012828e824 */ /* 0x000fe200078e0a03 */
[----:B------:R-:W-:Y:S01]  /*16ff0*/  ISETP.GT.U32.AND P3, PT, R3, R39, PT ;  /* 0x000000270300720c */ /* 0x000fe20003f64070 */
[----:B------:R-:W-:-:S02]  /*17000*/  VIADD R4, R2, 0x1db ;  /* 0x000001db02047836 */ /* 0x000fc40000000000 */
[----:B------:R-:W-:Y:S01]  /*17010*/  @!P1 IMAD.MOV R43, RZ, RZ, -R43 ;  /* 0x000000ffff2b9224 */ /* 0x000fe200078e0a2b */
[----:B------:R-:W-:Y:S01]  /*17020*/  ISETP.GE.AND P1, PT, R5, RZ, PT ;  /* 0x000000ff0500720c */ /* 0x000fe20003f26270 */
[----:B------:R-:W-:Y:S01]  /*17030*/  @!P4 IMAD.MOV R42, RZ, RZ, -R42 ;  /* 0x000000ffff2ac224 */ /* 0x000fe200078e0a2a */
[----:B------:R-:W-:Y:S01]  /*17040*/  ISETP.GT.U32.AND P4, PT, R3, R40, PT ;  /* 0x000000280300720c */ /* 0x000fe20003f84070 */
[----:B------:R-:W-:Y:S01]  /*17050*/  IMAD.HI.U32 R5, R251, R37, RZ ;  /* 0x00000025fb057227 */ /* 0x000fe200078e00ff */
[----:B------:R-:W-:-:S03]  /*17060*/  IABS R38, R4 ;  /* 0x0000000400267213 */ /* 0x000fc60000000000 */
[----:B------:R-:W-:Y:S01]  /*17070*/  @!P5 IMAD.IADD R41, R41, 0x1, -R3 ;  /* 0x000000012929d824 */ /* 0x000fe200078e0a03 */
[----:B------:R-:W-:Y:S01]  /*17080*/  ISETP.GE.AND P5, PT, R4, RZ, PT ;  /* 0x000000ff0400720c */ /* 0x000fe20003fa6270 */
[----:B------:R-:W-:Y:S02]  /*17090*/  IMAD.MOV R5, RZ, RZ, -R5 ;  /* 0x000000ffff057224 */ /* 0x000fe400078e0a05 */
[----:B------:R-:W-:Y:S01]  /*170a0*/  IMAD.HI.U32 R4, R251, R38, RZ ;  /* 0x00000026fb047227 */ /* 0x000fe200078e00ff */
[----:B------:R-:W-:-:S03]  /*170b0*/  ISETP.GT.U32.AND P6, PT, R3, R41, PT ;  /* 0x000000290300720c */ /* 0x000fc60003fc4070 */
[----:B------:R-:W-:Y:S02]  /*170c0*/  IMAD R37, R3, R5, R37 ;  /* 0x0000000503257224 */ /* 0x000fe400078e0225 */
[--C-:B------:R-:W-:Y:S02]  /*170d0*/  @!P3 IMAD.IADD R39, R39, 0x1, -R3.reuse ;  /* 0x000000012727b824 */ /* 0x100fe400078e0a03 */
[----:B------:R-:W-:Y:S02]  /*170e0*/  IMAD.MOV R4, RZ, RZ, -R4 ;  /* 0x000000ffff047224 */ /* 0x000fe400078e0a04 */
[----:B------:R-:W-:Y:S01]  /*170f0*/  @!P4 IMAD.IADD R40, R40, 0x1, -R3 ;  /* 0x000000012828c824 */ /* 0x000fe200078e0a03 */
[C---:B------:R-:W-:Y:S01]  /*17100*/  ISETP.GT.U32.AND P4, PT, R3.reuse, R37, PT ;  /* 0x000000250300720c */ /* 0x040fe20003f84070 */
[C---:B------:R-:W-:Y:S01]  /*17110*/  IMAD R38, R3.reuse, R4, R38 ;  /* 0x0000000403267224 */ /* 0x040fe200078e0226 */
[----:B------:R-:W-:Y:S01]  /*17120*/  ISETP.GT.U32.AND P3, PT, R3, R39, PT ;  /* 0x000000270300720c */ /* 0x000fe20003f64070 */
[----:B------:R-:W-:-:S02]  /*17130*/  VIADD R4, R2, 0x1de ;  /* 0x000001de02047836 */ /* 0x000fc40000000000 */
[----:B------:R-:W-:Y:S01]  /*17140*/  @!P6 IMAD.IADD R41, R41, 0x1, -R3 ;  /* 0x000000012929e824 */ /* 0x000fe200078e0a03 */
[----:B------:R-:W-:Y:S01]  /*17150*/  ISETP.GT.U32.AND P6, PT, R3, R38, PT ;  /* 0x000000260300720c */ /* 0x000fe20003fc4070 */
[----:B------:R-:W-:Y:S01]  /*17160*/  IMAD.HI.U32 R9, R251, R36, RZ ;  /* 0x00000024fb097227 */ /* 0x000fe200078e00ff */
[----:B------:R-:W-:-:S03]  /*17170*/  IABS R35, R4 ;  /* 0x0000000400237213 */ /* 0x000fc60000000000 */
[----:B------:R-:W-:Y:S01]  /*17180*/  @!P0 IMAD.MOV R41, RZ, RZ, -R41 ;  /* 0x000000ffff298224 */ /* 0x000fe200078e0a29 */
[----:B------:R-:W-:Y:S01]  /*17190*/  ISETP.GE.AND P0, PT, R7, RZ, PT ;  /* 0x000000ff0700720c */ /* 0x000fe20003f06270 */
[--C-:B------:R-:W-:Y:S02]  /*171a0*/  @!P4 IMAD.IADD R37, R37, 0x1, -R3.reuse ;  /* 0x000000012525c824 */ /* 0x100fe400078e0a03 */
[----:B------:R-:W-:Y:S01]  /*171b0*/  @!P3 IMAD.IADD R39, R39, 0x1, -R3 ;  /* 0x000000012727b824 */ /* 0x000fe200078e0a03 */
[----:B------:R-:W-:Y:S01]  /*171c0*/  ISETP.GE.AND P3, PT, R8, RZ, PT ;  /* 0x000000ff0800720c */ /* 0x000fe20003f66270 */
[----:B------:R-:W-:Y:S01]  /*171d0*/  IMAD.MOV R8, RZ, RZ, -R9 ;  /* 0x000000ffff087224 */ /* 0x000fe200078e0a09 */
[----:B------:R-:W-:Y:S01]  /*171e0*/  ISETP.GT.U32.AND P4, PT, R3, R37, PT ;  /* 0x000000250300720c */ /* 0x000fe20003f84070 */
[----:B------:R-:W-:-:S04]  /*171f0*/  IMAD.HI.U32 R7, R251, R35, RZ ;  /* 0x00000023fb077227 */ /* 0x000fc800078e00ff */
[----:B------:R-:W-:Y:S02]  /*17200*/  @!P6 IMAD.IADD R38, R38, 0x1, -R3 ;  /* 0x000000012626e824 */ /* 0x000fe400078e0a03 */
[----:B------:R-:W-:Y:S01]  /*17210*/  IMAD R36, R3, R8, R36 ;  /* 0x0000000803247224 */ /* 0x000fe200078e0224 */
[----:B------:R-:W-:Y:S01]  /*17220*/  IADD3 R8, -R7, RZ, RZ ;  /* 0x000000ff07087210 */ /* 0x000fe20007ffe1ff */
[----:B------:R-:W-:Y:S01]  /*17230*/  VIADD R5, R2, 0x1df ;  /* 0x000001df02057836 */ /* 0x000fe20000000000 */
[C---:B------:R-:W-:Y:S01]  /*17240*/  ISETP.GT.U32.AND P6, PT, R3.reuse, R38, PT ;  /* 0x000000260300720c */ /* 0x040fe20003fc4070 */
[----:B------:R-:W-:Y:S01]  /*17250*/  @!P2 IMAD.MOV R40, RZ, RZ, -R40 ;  /* 0x000000ffff28a224 */ /* 0x000fe200078e0a28 */
[C---:B------:R-:W-:Y:S01]  /*17260*/  ISETP.GT.U32.AND P2, PT, R3.reuse, R36, PT ;  /* 0x000000240300720c */ /* 0x040fe20003f44070 */
[----:B------:R-:W-:Y:S01]  /*17270*/  IMAD R35, R3, R8, R35 ;  /* 0x0000000803237224 */ /* 0x000fe200078e0223 */
[----:B------:R-:W-:Y:S01]  /*17280*/  IABS R34, R5 ;  /* 0x0000000500227213 */ /* 0x000fe20000000000 */
[----:B------:R-:W-:-:S02]  /*17290*/  @!P4 IMAD.IADD R37, R37, 0x1, -R3 ;  /* 0x000000012525c824 */ /* 0x000fc400078e0a03 */
[----:B------:R-:W-:Y:S01]  /*172a0*/  @!P1 IMAD.MOV R39, RZ, RZ, -R39 ;  /* 0x000000ffff279224 */ /* 0x000fe200078e0a27 */
[----:B------:R-:W-:Y:S01]  /*172b0*/  ISETP.GT.U32.AND P4, PT, R3, R35, PT ;  /* 0x000000230300720c */ /* 0x000fe20003f84070 */
[----:B------:R-:W-:Y:S01]  /*172c0*/  IMAD.HI.U32 R9, R251, R34, RZ ;  /* 0x00000022fb097227 */ /* 0x000fe200078e00ff */
[----:B------:R-:W-:-:S03]  /*172d0*/  ISETP.GE.AND P1, PT, R4, RZ, PT ;  /* 0x000000ff0400720c */ /* 0x000fc60003f26270 */
[----:B------:R-:W-:Y:S02]  /*172e0*/  IMAD.MOV R7, RZ, RZ, -R9 ;  /* 0x000000ffff077224 */ /* 0x000fe400078e0a09 */
[--C-:B------:R-:W-:Y:S01]  /*172f0*/  @!P6 IMAD.IADD R38, R38, 0x1, -R3.reuse ;  /* 0x000000012626e824 */ /* 0x100fe200078e0a03 */
[----:B------:R-:W-:Y:S01]  /*17300*/  ISETP.GE.AND P6, PT, R5, RZ, PT ;  /* 0x000000ff0500720c */ /* 0x000fe20003fc6270 */
[--C-:B------:R-:W-:Y:S02]  /*17310*/  @!P2 IMAD.IADD R36, R36, 0x1, -R3.reuse ;  /* 0x000000012424a824 */ /* 0x100fe400078e0a03 */
[C---:B------:R-:W-:Y:S02]  /*17320*/  IMAD R34, R3.reuse, R7, R34 ;  /* 0x0000000703227224 */ /* 0x040fe400078e0222 */
[C---:B------:R-:W-:Y:S02]  /*17330*/  VIADD R7, R2.reuse, 0x1e0 ;  /* 0x000001e002077836 */ /* 0x040fe40000000000 */
[----:B------:R-:W-:Y:S01]  /*17340*/  @!P5 IMAD.MOV R38, RZ, RZ, -R38 ;  /* 0x000000ffff26d224 */ /* 0x000fe200078e0a26 */
[----:B------:R-:W-:Y:S01]  /*17350*/  ISETP.GT.U32.AND P5, PT, R3, R36, PT ;  /* 0x000000240300720c */ /* 0x000fe20003fa4070 */
[----:B------:R-:W-:Y:S01]  /*17360*/  VIADD R5, R2, 0x1e1 ;  /* 0x000001e102057836 */ /* 0x000fe20000000000 */
[----:B------:R-:W-:Y:S01]  /*17370*/  IABS R33, R7 ;  /* 0x0000000700217213 */ /* 0x000fe20000000000 */
[----:B------:R-:W-:Y:S01]  /*17380*/  @!P4 IMAD.IADD R35, R35, 0x1, -R3 ;  /* 0x000000012323c824 */ /* 0x000fe200078e0a03 */
[----:B------:R-:W-:Y:S01]  /*17390*/  ISETP.GT.U32.AND P2, PT, R3, R34, PT ;  /* 0x000000220300720c */ /* 0x000fe20003f44070 */
[----:B------:R-:W-:Y:S01]  /*173a0*/  @!P3 IMAD.MOV R37, RZ, RZ, -R37 ;  /* 0x000000ffff25b224 */ /* 0x000fe200078e0a25 */
[----:B------:R-:W-:Y:S01]  /*173b0*/  IABS R32, R5 ;  /* 0x0000000500207213 */ /* 0x000fe20000000000 */
[----:B------:R-:W-:Y:S01]  /*173c0*/  IMAD.HI.U32 R8, R251, R33, RZ ;  /* 0x00000021fb087227 */ /* 0x000fe200078e00ff */
[----:B------:R-:W-:-:S02]  /*173d0*/  ISETP.GT.U32.AND P3, PT, R3, R35, PT ;  /* 0x000000230300720c */ /* 0x000fc40003f64070 */
[----:B------:R-:W-:Y:S01]  /*173e0*/  ISETP.GE.AND P4, PT, R7, RZ, PT ;  /* 0x000000ff0700720c */ /* 0x000fe20003f86270 */
[----:B------:R-:W-:Y:S02]  /*173f0*/  VIADD R4, R2, 0x1e2 ;  /* 0x000001e202047836 */ /* 0x000fe40000000000 */
[----:B------:R-:W-:-:S03]  /*17400*/  IMAD.HI.U32 R9, R251, R32, RZ ;  /* 0x00000020fb097227 */ /* 0x000fc600078e00ff */
[----:B------:R-:W-:Y:S01]  /*17410*/  IABS R31, R4 ;  /* 0x00000004001f7213 */ /* 0x000fe20000000000 */
[----:B------:R-:W-:Y:S01]  /*17420*/  IMAD.MOV R7, RZ, RZ, -R8 ;  /* 0x000000ffff077224 */ /* 0x000fe200078e0a08 */
[----:B------:R-:W-:Y:S01]  /*17430*/  @!P2 IADD3 R34, R34, -R3, RZ ;  /* 0x800000032222a210 */ /* 0x000fe20007ffe0ff */
[----:B------:R-:W-:Y:S01]  /*17440*/  @!P5 IMAD.IADD R36, R36, 0x1, -R3 ;  /* 0x000000012424d824 */ /* 0x000fe200078e0a03 */
[----:B------:R-:W-:Y:S01]  /*17450*/  ISETP.GE.AND P5, PT, R5, RZ, PT ;  /* 0x000000ff0500720c */ /* 0x000fe20003fa6270 */
[C---:B------:R-:W-:Y:S01]  /*17460*/  IMAD R33, R3.reuse, R7, R33 ;  /* 0x0000000703217224 */ /* 0x040fe200078e0221 */
[----:B------:R-:W-:Y:S01]  /*17470*/  ISETP.GT.U32.AND P2, PT, R3, R34, PT ;  /* 0x000000220300720c */ /* 0x000fe20003f44070 */
[----:B------:R-:W-:Y:S01]  /*17480*/  IMAD.MOV R5, RZ, RZ, -R9 ;  /* 0x000000ffff057224 */ /* 0x000fe200078e0a09 */
[----:B------:R-:W-:Y:S01]  /*17490*/  SHF.R.U32.HI R7, RZ, 0x6, R24 ;  /* 0x00000006ff077819 */ /* 0x000fe20000011618 */
[----:B------:R-:W-:Y:S01]  /*174a0*/  @!P3 IMAD.IADD R35, R35, 0x1, -R3 ;  /* 0x000000012323b824 */ /* 0x000fe200078e0a03 */
[----:B------:R-:W-:Y:S01]  /*174b0*/  ISETP.GE.AND P3, PT, R4, RZ, PT ;  /* 0x000000ff0400720c */ /* 0x000fe20003f66270 */
[----:B------:R-:W-:Y:S01]  /*174c0*/  @!P0 IMAD.MOV R36, RZ, RZ, -R36 ;  /* 0x000000ffff248224 */ /* 0x000fe200078e0a24 */
[C---:B------:R-:W-:Y:S01]  /*174d0*/  ISETP.GT.U32.AND P0, PT, R3.reuse, R33, PT ;  /* 0x000000210300720c */ /* 0x040fe20003f04070 */
[----:B------:R-:W-:Y:S01]  /*174e0*/  IMAD R32, R3, R5, R32 ;  /* 0x0000000503207224 */ /* 0x000fe200078e0220 */
[----:B------:R-:W-:Y:S01]  /*174f0*/  SGXT.U32 R7, R7, 0x1 ;  /* 0x000000010707781a */ /* 0x000fe20000000000 */
[----:B------:R-:W-:-:S04]  /*17500*/  IMAD.HI.U32 R8, R251, R31, RZ ;  /* 0x0000001ffb087227 */ /* 0x000fc800078e00ff */
[----:B------:R-:W-:Y:S01]  /*17510*/  @!P1 IMAD.MOV R35, RZ, RZ, -R35 ;  /* 0x000000ffff239224 */ /* 0x000fe200078e0a23 */
[C---:B------:R-:W-:Y:S01]  /*17520*/  ISETP.GT.U32.AND P1, PT, R3.reuse, R32, PT ;  /* 0x000000200300720c */ /* 0x040fe20003f24070 */
[----:B------:R-:W-:Y:S02]  /*17530*/  IMAD.MOV R8, RZ, RZ, -R8 ;  /* 0x000000ffff087224 */ /* 0x000fe400078e0a08 */
[----:B------:R-:W-:Y:S02]  /*17540*/  VIADD R4, R2, 0x1e3 ;  /* 0x000001e302047836 */ /* 0x000fe40000000000 */
[----:B------:R-:W-:Y:S02]  /*17550*/  IMAD R31, R3, R8, R31 ;  /* 0x00000008031f7224 */ /* 0x000fe400078e021f */
[--C-:B------:R-:W-:Y:S01]  /*17560*/  @!P2 IMAD.IADD R34, R34, 0x1, -R3.reuse ;  /* 0x000000012222a824 */ /* 0x100fe200078e0a03 */
[----:B------:R-:W-:Y:S01]  /*17570*/  IABS R30, R4 ;  /* 0x00000004001e7213 */ /* 0x000fe20000000000 */
[--C-:B------:R-:W-:Y:S01]  /*17580*/  @!P0 IMAD.IADD R33, R33, 0x1, -R3.reuse ;  /* 0x0000000121218824 */ /* 0x100fe200078e0a03 */
[C---:B------:R-:W-:Y:S01]  /*17590*/  ISETP.GT.U32.AND P0, PT, R3.reuse, R31, PT ;  /* 0x0000001f0300720c */ /* 0x040fe20003f04070 */
[----:B------:R-:W-:Y:S01]  /*175a0*/  @!P6 IMAD.MOV R34, RZ, RZ, -R34 ;  /* 0x000000ffff22e224 */ /* 0x000fe200078e0a22 */
[----:B------:R-:W-:Y:S01]  /*175b0*/  ISETP.GE.AND P2, PT, R4, RZ, PT ;  /* 0x000000ff0400720c */ /* 0x000fe20003f46270 */
[----:B------:R-:W-:Y:S01]  /*175c0*/  @!P1 IMAD.IADD R32, R32, 0x1, -R3 ;  /* 0x0000000120209824 */ /* 0x000fe200078e0a03 */
[----:B------:R-:W-:Y:S01]  /*175d0*/  ISETP.GT.U32.AND P6, PT, R3, R33, PT ;  /* 0x000000210300720c */ /* 0x000fe20003fc4070 */
[----:B------:R-:W-:-:S03]  /*175e0*/  IMAD.HI.U32 R8, R251, R30, RZ ;  /* 0x0000001efb087227 */ /* 0x000fc600078e00ff */
[----:B------:R-:W-:Y:S01]  /*175f0*/  ISETP.GT.U32.AND P1, PT, R3, R32, PT ;  /* 0x000000200300720c */ /* 0x000fe20003f24070 */
[C---:B------:R-:W-:Y:S02]  /*17600*/  VIADD R4, R2.reuse, 0x1e4 ;  /* 0x000001e402047836 */ /* 0x040fe40000000000 */
[----:B------:R-:W-:Y:S02]  /*17610*/  IMAD.MOV R8, RZ, RZ, -R8 ;  /* 0x000000ffff087224 */ /* 0x000fe400078e0a08 */
[----:B----4-:R-:W-:Y:S01]  /*17620*/  IMAD R6, R7, R126, RZ ;  /* 0x0000007e07067224 */ /* 0x010fe200078e02ff */
[----:B------:R-:W-:Y:S01]  /*17630*/  IABS R29, R4 ;  /* 0x00000004001d7213 */ /* 0x000fe20000000000 */
[--C-:B------:R-:W-:Y:S01]  /*17640*/  @!P0 IMAD.IADD R31, R31, 0x1, -R3.reuse ;  /* 0x000000011f1f8824 */ /* 0x100fe200078e0a03 */
[----:B------:R-:W-:Y:S01]  /*17650*/  IADD3 R7, R2, 0x1f9, RZ ;  /* 0x000001f902077810 */ /* 0x000fe20007ffe0ff */
[----:B------:R-:W-:Y:S01]  /*17660*/  IMAD R30, R3, R8, R30 ;  /* 0x00000008031e7224 */ /* 0x000fe200078e021e */
[----:B------:R1:W-:Y:S01]  /*17670*/  STL [R1+0x26c], R6 ;  /* 0x00026c0601007387 */ /* 0x0003e20000100800 */
[----:B------:R-:W-:Y:S01]  /*17680*/  @!P6 IMAD.IADD R33, R33, 0x1, -R3 ;  /* 0x000000012121e824 */ /* 0x000fe200078e0a03 */
[----:B------:R-:W-:Y:S01]  /*17690*/  ISETP.GT.U32.AND P0, PT, R3, R31, PT ;  /* 0x0000001f0300720c */ /* 0x000fe20003f04070 */
[----:B------:R-:W-:Y:S01]  /*176a0*/  IMAD.HI.U32 R8, R251, R29, RZ ;  /* 0x0000001dfb087227 */ /* 0x000fe200078e00ff */
[----:B------:R-:W-:-:S03]  /*176b0*/  ISETP.GT.U32.AND P6, PT, R3, R30, PT ;  /* 0x0000001e0300720c */ /* 0x000fc60003fc4070 */
[----:B------:R-:W-:Y:S01]  /*176c0*/  @!P1 IMAD.IADD R32, R32, 0x1, -R3 ;  /* 0x0000000120209824 */ /* 0x000fe200078e0a03 */
[----:B------:R-:W-:Y:S01]  /*176d0*/  ISETP.GE.AND P1, PT, R4, RZ, PT ;  /* 0x000000ff0400720c */ /* 0x000fe20003f26270 */
[----:B------:R-:W-:Y:S01]  /*176e0*/  IMAD.MOV R4, RZ, RZ, -R8 ;  /* 0x000000ffff047224 */ /* 0x000fe200078e0a08 */
[----:B-1----:R-:W-:Y:S01]  /*176f0*/  LEA R6, R126, R6, 0x1 ;  /* 0x000000067e067211 */ /* 0x002fe200078e08ff */
[----:B------:R-:W-:Y:S02]  /*17700*/  VIADD R5, R2, 0x1e5 ;  /* 0x000001e502057836 */ /* 0x000fe40000000000 */
[----:B------:R-:W-:Y:S02]  /*17710*/  IMAD R29, R3, R4, R29 ;  /* 0x00000004031d7224 */ /* 0x000fe400078e021d */
[----:B------:R1:W-:Y:S01]  /*17720*/  STL [R1+0x230], R6 ;  /* 0x0002300601007387 */ /* 0x0003e20000100800 */
[--C-:B------:R-:W-:Y:S01]  /*17730*/  @!P0 IMAD.IADD R31, R31, 0x1, -R3.reuse ;  /* 0x000000011f1f8824 */ /* 0x100fe200078e0a03 */
[----:B------:R-:W-:Y:S01]  /*17740*/  IABS R28, R5 ;  /* 0x00000005001c7213 */ /* 0x000fe20000000000 */
[----:B------:R-:W-:Y:S01]  /*17750*/  @!P6 IMAD.IADD R30, R30, 0x1, -R3 ;  /* 0x000000011e1ee824 */ /* 0x000fe200078e0a03 */
[----:B------:R-:W-:Y:S01]  /*17760*/  ISETP.GE.AND P0, PT, R5, RZ, PT ;  /* 0x000000ff0500720c */ /* 0x000fe20003f06270 */
[----:B------:R-:W-:Y:S01]  /*17770*/  @!P4 IMAD.MOV R33, RZ, RZ, -R33 ;  /* 0x000000ffff21c224 */ /* 0x000fe200078e0a21 */
[----:B------:R-:W-:Y:S01]  /*17780*/  ISETP.GT.U32.AND P4, PT, R3, R29, PT ;  /* 0x0000001d0300720c */ /* 0x000fe20003f84070 */
[----:B------:R-:W-:Y:S01]  /*17790*/  IMAD.HI.U32 R9, R251, R28, RZ ;  /* 0x0000001cfb097227 */ /* 0x000fe200078e00ff */
[----:B------:R-:W-:-:S03]  /*177a0*/  ISETP.GT.U32.AND P6, PT, R3, R30, PT ;  /* 0x0000001e0300720c */ /* 0x000fc60003fc4070 */
[----:B-1----:R-:W-:Y:S02]  /*177b0*/  IMAD R6, R126, 0x2, R6 ;  /* 0x000000027e067824 */ /* 0x002fe400078e0206 */
[----:B------:R-:W-:Y:S02]  /*177c0*/  VIADD R4, R2, 0x1e6 ;  /* 0x000001e602047836 */ /* 0x000fe40000000000 */
[----:B------:R-:W-:Y:S01]  /*177d0*/  IMAD.MOV R8, RZ, RZ, -R9 ;  /* 0x000000ffff087224 */ /* 0x000fe200078e0a09 */
[----:B------:R1:W-:Y:S01]  /*177e0*/  STL [R1+0x214], R6 ;  /* 0x0002140601007387 */ /* 0x0003e20000100800 */
[----:B------:R-:W-:Y:S01]  /*177f0*/  @!P3 IMAD.MOV R31, RZ, RZ, -R31 ;  /* 0x000000ffff1fb224 */ /* 0x000fe200078e0a1f */
[----:B------:R-:W-:Y:S01]  /*17800*/  IABS R27, R4 ;  /* 0x00000004001b7213 */ /* 0x000fe20000000000 */
[----:B------:R-:W-:Y:S02]  /*17810*/  @!P4 IMAD.IADD R29, R29, 0x1, -R3 ;  /* 0x000000011d1dc824 */ /* 0x000fe400078e0a03 */
[----:B------:R-:W-:-:S02]  /*17820*/  IMAD R28, R3, R8, R28 ;  /* 0x00000008031c7224 */ /* 0x000fc400078e021c */
[----:B------:R-:W-:Y:S01]  /*17830*/  @!P6 IMAD.IADD R30, R30, 0x1, -R3 ;  /* 0x000000011e1ee824 */ /* 0x000fe200078e0a03 */
[C---:B------:R-:W-:Y:S01]  /*17840*/  ISETP.GT.U32.AND P4, PT, R3.reuse, R29, PT ;  /* 0x0000001d0300720c */ /* 0x040fe20003f84070 */
[----:B------:R-:W-:Y:S01]  /*17850*/  @!P5 IMAD.MOV R32, RZ, RZ, -R32 ;  /* 0x000000ffff20d224 */ /* 0x000fe200078e0a20 */
[----:B------:R-:W-:Y:S01]  /*17860*/  ISETP.GT.U32.AND P3, PT, R3, R28, PT ;  /* 0x0000001c0300720c */ /* 0x000fe20003f64070 */
[----:B-1----:R-:W-:Y:S01]  /*17870*/  IMAD R6, R126, 0x2, R6 ;  /* 0x000000027e067824 */ /* 0x002fe200078e0206 */
[----:B------:R-:W-:Y:S01]  /*17880*/  ISETP.GE.AND P5, PT, R4, RZ, PT ;  /* 0x000000ff0400720c */ /* 0x000fe20003fa6270 */
[----:B------:R-:W-:Y:S02]  /*17890*/  VIADD R4, R2, 0x1e8 ;  /* 0x000001e802047836 */ /* 0x000fe40000000000 */
[----:B------:R-:W-:Y:S01]  /*178a0*/  IMAD R5, R126, 0x2, R6 ;  /* 0x000000027e057824 */ /* 0x000fe200078e0206 */
[----:B------:R-:W-:Y:S01]  /*178b0*/  STL [R1+0x1e4], R6 ;  /* 0x0001e40601007387 */ /* 0x000fe20000100800 */
[----:B------:R-:W-:Y:S01]  /*178c0*/  @!P2 IMAD.MOV R30, RZ, RZ, -R30 ;  /* 0x000000ffff1ea224 */ /* 0x000fe200078e0a1e */
[----:B------:R-:W-:Y:S01]  /*178d0*/  IABS R25, R4 ;  /* 0x0000000400197213 */ /* 0x000fe20000000000 */
[----:B------:R-:W-:Y:S01]  /*178e0*/  IMAD.MOV R249, RZ, RZ, -R249 ;  /* 0x000000fffff97224 */ /* 0x000fe200078e0af9 */
[----:B------:R1:W-:Y:S01]  /*178f0*/  STL [R1+0x624], R5 ;  /* 0x0006240501007387 */ /* 0x0003e20000100800 */
[--C-:B------:R-:W-:Y:S01]  /*17900*/  @!P4 IMAD.IADD R29, R29, 0x1, -R3.reuse ;  /* 0x000000011d1dc824 */ /* 0x100fe200078e0a03 */
[----:B------:R-:W-:Y:S01]  /*17910*/  ISETP.GE.AND P2, PT, R4, RZ, PT ;  /* 0x000000ff0400720c */ /* 0x000fe20003f46270 */
[----:B------:R-:W-:-:S02]  /*17920*/  @!P3 IMAD.IADD R28, R28, 0x1, -R3 ;  /* 0x000000011c1cb824 */ /* 0x000fc400078e0a03 */
[----:B------:R-:W-:Y:S02]  /*17930*/  VIADD R4, R2, 0x1e9 ;  /* 0x000001e902047836 */ /* 0x000fe40000000000 */
[----:B------:R-:W-:Y:S01]  /*17940*/  @!P1 IMAD.MOV R29, RZ, RZ, -R29 ;  /* 0x000000ffff1d9224 */ /* 0x000fe200078e0a1d */
[C---:B------:R-:W-:Y:S01]  /*17950*/  ISETP.GT.U32.AND P3, PT, R3.reuse, R28, PT ;  /* 0x0000001c0300720c */ /* 0x040fe20003f64070 */
[----:B------:R-:W-:Y:S01]  /*17960*/  IMAD R10, R3, R249, R10 ;  /* 0x000000f9030a7224 */ /* 0x000fe200078e020a */
[----:B------:R-:W-:Y:S01]  /*17970*/  IABS R24, R4 ;  /* 0x0000000400187213 */ /* 0x000fe20000000000 */
[----:B-1----:R-:W-:-:S05]  /*17980*/  IMAD R5, R126, 0x2, R5 ;  /* 0x000000027e057824 */ /* 0x002fca00078e0205 */
[----:B------:R1:W-:Y:S01]  /*17990*/  STL [R1+0x124], R5 ;  /* 0x0001240501007387 */ /* 0x0003e20000100800 */
[----:B------:R-:W-:-:S04]  /*179a0*/  LEA R6, R126, R5, 0x1 ;  /* 0x000000057e067211 */ /* 0x000fc800078e08ff */
[----:B------:R-:W-:Y:S01]  /*179b0*/  @!P3 IMAD.IADD R28, R28, 0x1, -R3 ;  /* 0x000000011c1cb824 */ /* 0x000fe200078e0a03 */
[----:B------:R-:W-:Y:S01]  /*179c0*/  ISETP.GE.AND P3, PT, R4, RZ, PT ;  /* 0x000000ff0400720c */ /* 0x000fe20003f66270 */
[C---:B------:R-:W-:Y:S01]  /*179d0*/  VIADD R4, R2.reuse, 0x1ea ;  /* 0x000001ea02047836 */ /* 0x040fe20000000000 */
[----:B------:R2:W-:Y:S01]  /*179e0*/  STL [R1+0x120], R6 ;  /* 0x0001200601007387 */ /* 0x0005e20000100800 */
[----:B------:R-:W-:Y:S02]  /*179f0*/  @!P0 IMAD.MOV R28, RZ, RZ, -R28 ;  /* 0x000000ffff1c8224 */ /* 0x000fe400078e0a1c */
[----:B-1----:R-:W-:Y:S01]  /*17a00*/  VIADD R5, R2, 0x1e7 ;  /* 0x000001e702057836 */ /* 0x002fe20000000000 */
[----:B------:R-:W-:-:S04]  /*17a10*/  IABS R23, R4 ;  /* 0x0000000400177213 */ /* 0x000fc80000000000 */
[----:B------:R-:W-:Y:S02]  /*17a20*/  ISETP.GE.AND P6, PT, R5, RZ, PT ;  /* 0x000000ff0500720c */ /* 0x000fe40003fc6270 */
[----:B------:R-:W-:Y:S01]  /*17a30*/  IABS R26, R5 ;  /* 0x00000005001a7213 */ /* 0x000fe20000000000 */
[----:B------:R-:W-:-:S04]  /*17a40*/  IMAD.HI.U32 R5, R251, R27, RZ ;  /* 0x0000001bfb057227 */ /* 0x000fc800078e00ff */
[----:B------:R-:W-:Y:S02]  /*17a50*/  IMAD.MOV R5, RZ, RZ, -R5 ;  /* 0x000000ffff057224 */ /* 0x000fe400078e0a05 */
[----:B------:R-:W-:-:S04]  /*17a60*/  IMAD.HI.U32 R8, R251, R26, RZ ;  /* 0x0000001afb087227 */ /* 0x000fc800078e00ff */
[----:B------:R-:W-:Y:S02]  /*17a70*/  IMAD R27, R3, R5, R27 ;  /* 0x00000005031b7224 */ /* 0x000fe400078e021b */
[----:B------:R-:W-:-:S03]  /*17a80*/  IMAD.HI.U32 R5, R251, R25, RZ ;  /* 0x00000019fb057227 */ /* 0x000fc600078e00ff */
[C---:B------:R-:W-:Y:S01]  /*17a90*/  ISETP.GT.U32.AND P4, PT, R3.reuse, R27, PT ;  /* 0x0000001b0300720c */ /* 0x040fe20003f84070 */
[----:B------:R-:W-:Y:S02]  /*17aa0*/  IMAD.MOV R8, RZ, RZ, -R8 ;  /* 0x000000ffff087224 */ /* 0x000fe400078e0a08 */
[----:B------:R-:W-:Y:S02]  /*17ab0*/  IMAD.MOV R5, RZ, RZ, -R5 ;  /* 0x000000ffff057224 */ /* 0x000fe400078e0a05 */
[C---:B------:R-:W-:Y:S02]  /*17ac0*/  IMAD R26, R3.reuse, R8, R26 ;  /* 0x00000008031a7224 */ /* 0x040fe400078e021a */
[----:B------:R-:W-:Y:S02]  /*17ad0*/  IMAD R25, R3, R5, R25 ;  /* 0x0000000503197224 */ /* 0x000fe400078e0219 */
[----:B------:R-:W-:Y:S01]  /*17ae0*/  IMAD.HI.U32 R5, R251, R24, RZ ;  /* 0x00000018fb057227 */ /* 0x000fe200078e00ff */
[----:B------:R-:W-:-:S02]  /*17af0*/  ISETP.GT.U32.AND P1, PT, R3, R26, PT ;  /* 0x0000001a0300720c */ /* 0x000fc40003f24070 */
[----:B------:R-:W-:Y:S01]  /*17b00*/  ISETP.GT.U32.AND P0, PT, R3, R25, PT ;  /* 0x000000190300720c */ /* 0x000fe20003f04070 */
[----:B------:R-:W-:Y:S02]  /*17b10*/  @!P4 IMAD.IADD R27, R27, 0x1, -R3 ;  /* 0x000000011b1bc824 */ /* 0x000fe400078e0a03 */
[----:B------:R-:W-:Y:S02]  /*17b20*/  IMAD.MOV R5, RZ, RZ, -R5 ;  /* 0x000000ffff057224 */ /* 0x000fe400078e0a05 */
[----:B------:R-:W-:Y:S01]  /*17b30*/  VIADD R8, R2, 0x1eb ;  /* 0x000001eb02087836 */ /* 0x000fe20000000000 */
[C---:B------:R-:W-:Y:S01]  /*17b40*/  ISETP.GT.U32.AND P4, PT, R3.reuse, R27, PT ;  /* 0x0000001b0300720c */ /* 0x040fe20003f84070 */
[----:B------:R-:W-:Y:S02]  /*17b50*/  IMAD R24, R3, R5, R24 ;  /* 0x0000000503187224 */ /* 0x000fe400078e0218 */
[----:B------:R-:W-:Y:S01]  /*17b60*/  IMAD.HI.U32 R5, R251, R23, RZ ;  /* 0x00000017fb057227 */ /* 0x000fe200078e00ff */
[----:B------:R-:W-:-:S03]  /*17b70*/  IABS R22, R8 ;  /* 0x0000000800167213 */ /* 0x000fc60000000000 */
[--C-:B------:R-:W-:Y:S01]  /*17b80*/  @!P1 IMAD.IADD R26, R26, 0x1, -R3.reuse ;  /* 0x000000011a1a9824 */ /* 0x100fe200078e0a03 */
[----:B------:R-:W-:Y:S01]  /*17b90*/  ISETP.GE.AND P1, PT, R4, RZ, PT ;  /* 0x000000ff0400720c */ /* 0x000fe20003f26270 */
[----:B------:R-:W-:Y:S02]  /*17ba0*/  @!P0 IMAD.IADD R25, R25, 0x1, -R3 ;  /* 0x0000000119198824 */ /* 0x000fe400078e0a03 */
[----:B------:R-:W-:Y:S01]  /*17bb0*/  IMAD.MOV R5, RZ, RZ, -R5 ;  /* 0x000000ffff057224 */ /* 0x000fe200078e0a05 */
[----:B------:R-:W-:Y:S01]  /*17bc0*/  ISETP.GT.U32.AND P0, PT, R3, R26, PT ;  /* 0x0000001a0300720c */ /* 0x000fe20003f04070 */
[----:B------:R-:W-:Y:S01]  /*17bd0*/  @!P4 IMAD.IADD R27, R27, 0x1, -R3 ;  /* 0x000000011b1bc824 */ /* 0x000fe200078e0a03 */
[----:B------:R-:W-:Y:S01]  /*17be0*/  ISETP.GT.U32.AND P4, PT, R3, R24, PT ;  /* 0x000000180300720c */ /* 0x000fe20003f84070 */
[----:B------:R-:W-:-:S04]  /*17bf0*/  IMAD.HI.U32 R9, R251, R22, RZ ;  /* 0x00000016fb097227 */ /* 0x000fc800078e00ff */
[----:B------:R-:W-:Y:S01]  /*17c00*/  @!P5 IMAD.MOV R27, RZ, RZ, -R27 ;  /* 0x000000ffff1bd224 */ /* 0x000fe200078e0a1b */
[C---:B------:R-:W-:Y:S01]  /*17c10*/  ISETP.GT.U32.AND P5, PT, R3.reuse, R25, PT ;  /* 0x000000190300720c */ /* 0x040fe20003fa4070 */
[C---:B------:R-:W-:Y:S02]  /*17c20*/  IMAD R23, R3.reuse, R5, R23 ;  /* 0x0000000503177224 */ /* 0x040fe400078e0217 */
[----:B------:R-:W-:Y:S02]  /*17c30*/  IMAD.MOV R9, RZ, RZ, -R9 ;  /* 0x000000ffff097224 */ /* 0x000fe400078e0a09 */
[--C-:B------:R-:W-:Y:S01]  /*17c40*/  @!P0 IMAD.IADD R26, R26, 0x1, -R3.reuse ;  /* 0x000000011a1a8824 */ /* 0x100fe200078e0a03 */
[C---:B------:R-:W-:Y:S01]  /*17c50*/  ISETP.GT.U32.AND P0, PT, R3.reuse, R23, PT ;  /* 0x000000170300720c */ /* 0x040fe20003f04070 */
[C---:B------:R-:W-:Y:S01]  /*17c60*/  IMAD R22, R3.reuse, R9, R22 ;  /* 0x0000000903167224 */ /* 0x040fe200078e0216 */
[----:B------:R-:W-:Y:S01]  /*17c70*/  @!P4 IADD3 R24, R24, -R3, RZ ;  /* 0x800000031818c210 */ /* 0x000fe20007ffe0ff */
[----:B------:R-:W-:Y:S01]  /*17c80*/  VIADD R5, R2, 0x1ec ;  /* 0x000001ec02057836 */ /* 0x000fe20000000000 */
[----:B------:R-:W-:Y:S01]  /*17c90*/  @!P6 IADD3 R26, -R26, RZ, RZ ;  /* 0x000000ff1a1ae210 */ /* 0x000fe20007ffe1ff */
[----:B------:R-:W-:Y:S01]  /*17ca0*/  VIADD R4, R2, 0x1ed ;  /* 0x000001ed02047836 */ /* 0x000fe20000000000 */
[----:B------:R-:W-:Y:S01]  /*17cb0*/  ISETP.GT.U32.AND P4, PT, R3, R24, PT ;  /* 0x000000180300720c */ /* 0x000fe20003f84070 */
[----:B------:R-:W-:Y:S01]  /*17cc0*/  @!P5 IMAD.IADD R25, R25, 0x1, -R3 ;  /* 0x000000011919d824 */ /* 0x000fe200078e0a03 */
[----:B------:R-:W-:Y:S01]  /*17cd0*/  ISETP.GT.U32.AND P5, PT, R3, R22, PT ;  /* 0x000000160300720c */ /* 0x000fe20003fa4070 */
[----:B--2---:R-:W-:Y:S01]  /*17ce0*/  IMAD R6, R126, 0x2, R6 ;  /* 0x000000027e067824 */ /* 0x004fe200078e0206 */
[----:B------:R-:W-:Y:S01]  /*17cf0*/  IABS R21, R5 ;  /* 0x0000000500157213 */ /* 0x000fe20000000000 */
[----:B------:R-:W-:Y:S01]  /*17d00*/  @!P2 IMAD.MOV R25, RZ, RZ, -R25 ;  /* 0x000000ffff19a224 */ /* 0x000fe200078e0a19 */
[----:B------:R-:W-:Y:S01]  /*17d10*/  IABS R20, R4 ;  /* 0x0000000400147213 */ /* 0x000fe20000000000 */
[----:B------:R-:W-:Y:S01]  /*17d20*/  @!P0 IMAD.IADD R23, R23, 0x1, -R3 ;  /* 0x0000000117178824 */ /* 0x000fe200078e0a03 */
[----:B------:R1:W-:Y:S01]  /*17d30*/  STL [R1+0x114], R6 ;  /* 0x0001140601007387 */ /* 0x0003e20000100800 */
[----:B------:R-:W-:-:S02]  /*17d40*/  ISETP.GE.AND P0, PT, R5, RZ, PT ;  /* 0x000000ff0500720c */ /* 0x000fc40003f06270 */
[----:B------:R-:W-:Y:S01]  /*17d50*/  IMAD.HI.U32 R9, R251, R20, RZ ;  /* 0x00000014fb097227 */ /* 0x000fe200078e00ff */
[----:B------:R-:W-:-:S03]  /*17d60*/  ISETP.GE.AND P6, PT, R4, RZ, PT ;  /* 0x000000ff0400720c */ /* 0x000fc60003fc6270 */
[----:B------:R-:W-:Y:S01]  /*17d70*/  @!P4 IMAD.IADD R24, R24, 0x1, -R3 ;  /* 0x000000011818c824 */ /* 0x000fe200078e0a03 */
[----:B------:R-:W-:Y:S01]  /*17d80*/  ISETP.GE.AND P4, PT, R8, RZ, PT ;  /* 0x000000ff0800720c */ /* 0x000fe20003f86270 */
[----:B------:R-:W-:-:S04]  /*17d90*/  IMAD.HI.U32 R8, R251, R21, RZ ;  /* 0x00000015fb087227 */ /* 0x000fc800078e00ff */
[----:B------:R-:W-:Y:S02]  /*17da0*/  IMAD.MOV R8, RZ, RZ, -R8 ;  /* 0x000000ffff087224 */ /* 0x000fe400078e0a08 */
[----:B------:R-:W-:Y:S01]  /*17db0*/  @!P5 IMAD.IADD R22, R22, 0x1, -R3 ;  /* 0x000000011616d824 */ /* 0x000fe200078e0a03 */
[C---:B------:R-:W-:Y:S01]  /*17dc0*/  ISETP.GT.U32.AND P5, PT, R3.reuse, R23, PT ;  /* 0x000000170300720c */ /* 0x040fe20003fa4070 */
[C---:B------:R-:W-:Y:S02]  /*17dd0*/  IMAD R21, R3.reuse, R8, R21 ;  /* 0x0000000803157224 */ /* 0x040fe400078e0215 */
[----:B-1----:R-:W-:Y:S01]  /*17de0*/  IMAD R6, R126, 0x2, R6 ;  /* 0x000000027e067824 */ /* 0x002fe200078e0206 */
[C---:B------:R-:W-:Y:S01]  /*17df0*/  ISETP.GT.U32.AND P2, PT, R3.reuse, R22, PT ;  /* 0x000000160300720c */ /* 0x040fe20003f44070 */
[----:B------:R-:W-:Y:S01]  /*17e00*/  @!P3 IMAD.MOV R24, RZ, RZ, -R24 ;  /* 0x000000ffff18b224 */ /* 0x000fe200078e0a18 */
[----:B------:R-:W-:Y:S01]  /*17e10*/  ISETP.GT.U32.AND P3, PT, R3, R21, PT ;  /* 0x000000150300720c */ /* 0x000fe20003f64070 */
[----:B------:R-:W-:Y:S01]  /*17e20*/  IMAD.MOV R5, RZ, RZ, -R9 ;  /* 0x000000ffff057224 */ /* 0x000fe200078e0a09 */
[----:B------:R1:W-:Y:S01]  /*17e30*/  STL [R1+0x110], R6 ;  /* 0x0001100601007387 */ /* 0x0003e20000100800 */
[----:B------:R-:W-:-:S02]  /*17e40*/  VIADD R4, R2, 0x1ee ;  /* 0x000001ee02047836 */ /* 0x000fc40000000000 */
[----:B------:R-:W-:Y:S02]  /*17e50*/  IMAD R20, R3, R5, R20 ;  /* 0x0000000503147224 */ /* 0x000fe400078e0214 */
[----:B------:R-:W-:Y:S01]  /*17e60*/  @!P5 IMAD.IADD R23, R23, 0x1, -R3 ;  /* 0x000000011717d824 */ /* 0x000fe200078e0a03 */
[----:B------:R-:W-:Y:S01]  /*17e70*/  IABS R19, R4 ;  /* 0x0000000400137213 */ /* 0x000fe20000000000 */
[----:B------:R-:W-:Y:S01]  /*17e80*/  VIADD R5, R2, 0x1ef ;  /* 0x000001ef02057836 */ /* 0x000fe20000000000 */
[----:B------:R-:W-:Y:S01]  /*17e90*/  ISETP.GE.AND P5, PT, R4, RZ, PT ;  /* 0x000000ff0400720c */ /* 0x000fe20003fa6270 */
[----:B------:R-:W-:Y:S01]  /*17ea0*/  @!P1 IMAD.MOV R23, RZ, RZ, -R23 ;  /* 0x000000ffff179224 */ /* 0x000fe200078e0a17 */
[----:B-1----:R-:W-:Y:S01]  /*17eb0*/  LEA R6, R126, R6, 0x1 ;  /* 0x000000067e067211 */ /* 0x002fe200078e08ff */
[----:B------:R-:W-:Y:S01]  /*17ec0*/  @!P3 IMAD.IADD R21, R21, 0x1, -R3 ;  /* 0x000000011515b824 */ /* 0x000fe200078e0a03 */
[----:B------:R-:W-:Y:S01]  /*17ed0*/  ISETP.GT.U32.AND P1, PT, R3, R20, PT ;  /* 0x000000140300720c */ /* 0x000fe20003f24070 */
[----:B------:R-:W-:Y:S01]  /*17ee0*/  IMAD.HI.U32 R4, R251, R19, RZ ;  /* 0x00000013fb047227 */ /* 0x000fe200078e00ff */
[----:B------:R-:W-:Y:S01]  /*17ef0*/  IABS R18, R5 ;  /* 0x0000000500127213 */ /* 0x000fe20000000000 */
[----:B------:R1:W-:Y:S01]  /*17f00*/  STL [R1+0x10c], R6 ;  /* 0x00010c0601007387 */ /* 0x0003e20000100800 */
[----:B------:R-:W-:Y:S01]  /*17f10*/  ISETP.GT.U32.AND P3, PT, R3, R21, PT ;  /* 0x000000150300720c */ /* 0x000fe20003f64070 */
[----:B------:R-:W-:-:S02]  /*17f20*/  IMAD.MOV R4, RZ, RZ, -R4 ;  /* 0x000000ffff047224 */ /* 0x000fc400078e0a04 */
[----:B------:R-:W-:Y:S01]  /*17f30*/  @!P2 IMAD.IADD R22, R22, 0x1, -R3 ;  /* 0x000000011616a824 */ /* 0x000fe200078e0a03 */
[----:B------:R-:W-:Y:S01]  /*17f40*/  ISETP.GE.AND P2, PT, R5, RZ, PT ;  /* 0x000000ff0500720c */ /* 0x000fe20003f46270 */
[----:B------:R-:W-:Y:S02]  /*17f50*/  IMAD R19, R3, R4, R19 ;  /* 0x0000000403137224 */ /* 0x000fe400078e0213 */
[----:B------:R-:W-:Y:S02]  /*17f60*/  VIADD R8, R2, 0x1f0 ;  /* 0x000001f002087836 */ /* 0x000fe40000000000 */
[----:B-1----:R-:W-:Y:S02]  /*17f70*/  IMAD R6, R126, 0x2, R6 ;  /* 0x000000027e067824 */ /* 0x002fe400078e0206 */
[--C-:B------:R-:W-:Y:S01]  /*17f80*/  @!P1 IMAD.IADD R20, R20, 0x1, -R3.reuse ;  /* 0x0000000114149824 */ /* 0x100fe200078e0a03 */
[----:B------:R-:W-:Y:S01]  /*17f90*/  IABS R17, R8 ;  /* 0x0000000800117213 */ /* 0x000fe20000000000 */
[----:B------:R-:W-:Y:S01]  /*17fa0*/  IMAD.HI.U32 R5, R251, R18, RZ ;  /* 0x00000012fb057227 */ /* 0x000fe200078e00ff */
[----:B------:R1:W-:Y:S02]  /*17fb0*/  STL [R1+0x104], R6 ;  /* 0x0001040601007387 */ /* 0x0003e40000100800 */
[----:B------:R-:W-:Y:S01]  /*17fc0*/  ISETP.GT.U32.AND P1, PT, R3, R20, PT ;  /* 0x000000140300720c */ /* 0x000fe20003f24070 */
[----:B------:R-:W-:Y:S01]  /*17fd0*/  @!P3 IMAD.IADD R21, R21, 0x1, -R3 ;  /* 0x000000011515b824 */ /* 0x000fe200078e0a03 */
[----:B------:R-:W-:Y:S01]  /*17fe0*/  ISETP.GT.U32.AND P3, PT, R3, R19, PT ;  /* 0x000000130300720c */ /* 0x000fe20003f64070 */
[----:B------:R-:W-:-:S02]  /*17ff0*/  IMAD.MOV R4, RZ, RZ, -R5 ;  /* 0x000000ffff047224 */ /* 0x000fc400078e0a05 */
[----:B------:R-:W-:Y:S01]  /*18000*/  @!P4 IMAD.MOV R22, RZ, RZ, -R22 ;  /* 0x000000ffff16c224 */ /* 0x000fe200078e0a16 */
[----:B------:R-:W-:Y:S01]  /*18010*/  ISETP.GE.AND P4, PT, R8, RZ, PT ;  /* 0x000000ff0800720c */ /* 0x000fe20003f86270 */
[----:B------:R-:W-:Y:S02]  /*18020*/  IMAD R18, R3, R4, R18 ;  /* 0x0000000403127224 */ /* 0x000fe400078e0212 */
[----:B-1----:R-:W-:Y:S02]  /*18030*/  IMAD R6, R126, 0x2, R6 ;  /* 0x000000027e067824 */ /* 0x002fe400078e0206 */
[----:B------:R-:W-:-:S03]  /*18040*/  IMAD.HI.U32 R8, R251, R17, RZ ;  /* 0x00000011fb087227 */ /* 0x000fc600078e00ff */
[----:B------:R1:W-:Y:S01]  /*18050*/  STL [R1+0xfc], R6 ;  /* 0x0000fc0601007387 */ /* 0x0003e20000100800 */
[--C-:B------:R-:W-:Y:S01]  /*18060*/  @!P1 IMAD.IADD R20, R20, 0x1, -R3.reuse ;  /* 0x0000000114149824 */ /* 0x100fe200078e0a03 */
[----:B------:R-:W-:Y:S01]  /*18070*/  ISETP.GT.U32.AND P1, PT, R3, R18, PT ;  /* 0x000000120300720c */ /* 0x000fe20003f24070 */
[----:B------:R-:W-:Y:S02]  /*18080*/  IMAD.MOV R8, RZ, RZ, -R8 ;  /* 0x000000ffff087224 */ /* 0x000fe400078e0a08 */
[----:B------:R-:W-:Y:S02]  /*18090*/  VIADD R5, R2, 0x1f1 ;  /* 0x000001f102057836 */ /* 0x000fe40000000000 */
[----:B------:R-:W-:Y:S02]  /*180a0*/  @!P3 IMAD.IADD R19, R19, 0x1, -R3 ;  /* 0x000000011313b824 */ /* 0x000fe400078e0a03 */
[C---:B------:R-:W-:Y:S01]  /*180b0*/  IMAD R17, R3.reuse, R8, R17 ;  /* 0x0000000803117224 */ /* 0x040fe200078e0211 */
[----:B------:R-:W-:Y:S01]  /*180c0*/  IABS R16, R5 ;  /* 0x0000000500107213 */ /* 0x000fe20000000000 */
[----:B-1----:R-:W-:Y:S01]  /*180d0*/  IMAD R6, R126, 0x2, R6 ;  /* 0x000000027e067824 */ /* 0x002fe200078e0206 */
[C---:B------:R-:W-:Y:S01]  /*180e0*/  ISETP.GT.U32.AND P3, PT, R3.reuse, R19, PT ;  /* 0x000000130300720c */ /* 0x040fe20003f64070 */
[----:B------:R-:W-:Y:S01]  /*180f0*/  @!P0 IMAD.MOV R21, RZ, RZ, -R21 ;  /* 0x000000ffff158224 */ /* 0x000fe200078e0a15 */
[----:B------:R-:W-:Y:S01]  /*18100*/  ISETP.GT.U32.AND P0, PT, R3, R17, PT ;  /* 0x000000110300720c */ /* 0x000fe20003f04070 */
[----:B------:R-:W-:Y:S01]  /*18110*/  IMAD.HI.U32 R9, R251, R16, RZ ;  /* 0x00000010fb097227 */ /* 0x000fe200078e00ff */
[----:B------:R1:W-:Y:S01]  /*18120*/  STL [R1+0xf4], R6 ;  /* 0x0000f40601007387 */ /* 0x0003e20000100800 */
[----:B------:R-:W-:-:S02]  /*18130*/  @!P1 IADD3 R18, R18, -R3, RZ ;  /* 0x8000000312129210 */ /* 0x000fc40007ffe0ff */
[----:B------:R-:W-:Y:S01]  /*18140*/  ISETP.GE.AND P1, PT, R5, RZ, PT ;  /* 0x000000ff0500720c */ /* 0x000fe20003f26270 */
[----:B------:R-:W-:Y:S01]  /*18150*/  IMAD.MOV R5, RZ, RZ, -R9 ;  /* 0x000000ffff057224 */ /* 0x000fe200078e0a09 */
[----:B------:R-:W-:Y:S01]  /*18160*/  IABS R9, R243 ;  /* 0x000000f300097213 */ /* 0x000fe20000000000 */
[----:B------:R-:W-:Y:S01]  /*18170*/  @!P6 IMAD.MOV R20, RZ, RZ, -R20 ;  /* 0x000000ffff14e224 */ /* 0x000fe200078e0a14 */
[C---:B------:R-:W-:Y:S01]  /*18180*/  ISETP.GT.U32.AND P6, PT, R3.reuse, R18, PT ;  /* 0x000000120300720c */ /* 0x040fe20003fc4070 */
[----:B------:R-:W-:Y:S02]  /*18190*/  IMAD R16, R3, R5, R16 ;  /* 0x0000000503107224 */ /* 0x000fe400078e0210 */
[----:B-1----:R-:W-:Y:S02]  /*181a0*/  IMAD R6, R126, 0x2, R6 ;  /* 0x000000027e067824 */ /* 0x002fe400078e0206 */
[--C-:B------:R-:W-:Y:S02]  /*181b0*/  @!P3 IMAD.IADD R19, R19, 0x1, -R3.reuse ;  /* 0x000000011313b824 */ /* 0x100fe400078e0a03 */
[----:B------:R-:W-:Y:S01]  /*181c0*/  @!P0 IMAD.IADD R17, R17, 0x1, -R3 ;  /* 0x0000000111118824 */ /* 0x000fe200078e0a03 */
[----:B------:R1:W-:Y:S01]  /*181d0*/  STL [R1+0xf0], R6 ;  /* 0x0000f00601007387 */ /* 0x0003e20000100800 */
[----:B------:R-:W-:Y:S01]  /*181e0*/  @!P5 IMAD.MOV R19, RZ, RZ, -R19 ;  /* 0x000000ffff13d224 */ /* 0x000fe200078e0a13 */
[C---:B------:R-:W-:Y:S01]  /*181f0*/  ISETP.GT.U32.AND P5, PT, R3.reuse, R16, PT ;  /* 0x000000100300720c */ /* 0x040fe20003fa4070 */
[----:B------:R-:W-:Y:S01]  /*18200*/  VIADD R4, R2, 0x1f2 ;  /* 0x000001f202047836 */ /* 0x000fe20000000000 */
[----:B------:R-:W-:Y:S01]  /*18210*/  ISETP.GT.U32.AND P0, PT, R3, R17, PT ;  /* 0x000000110300720c */ /* 0x000fe20003f04070 */
[----:B------:R-:W-:-:S02]  /*18220*/  @!P6 IMAD.IADD R18, R18, 0x1, -R3 ;  /* 0x000000011212e824 */ /* 0x000fc400078e0a03 */
[----:B------:R-:W-:Y:S01]  /*18230*/  VIADD R5, R2, 0x1f4 ;  /* 0x000001f402057836 */ /* 0x000fe20000000000 */
[----:B------:R-:W-:Y:S01]  /*18240*/  IABS R15, R4 ;  /* 0x00000004000f7213 */ /* 0x000fe20000000000 */
[----:B------:R-:W-:Y:S01]  /*18250*/  @!P2 IMAD.MOV R18, RZ, RZ, -R18 ;  /* 0x000000ffff12a224 */ /* 0x000fe200078e0a12 */
[----:B------:R-:W-:Y:S01]  /*18260*/  ISETP.GE.AND P3, PT, R4, RZ, PT ;  /* 0x000000ff0400720c */ /* 0x000fe20003f66270 */
[----:B-1----:R-:W-:Y:S01]  /*18270*/  IMAD R6, R126, 0x2, R6 ;  /* 0x000000027e067824 */ /* 0x002fe200078e0206 */
[----:B------:R-:W-:Y:S01]  /*18280*/  IABS R13, R5 ;  /* 0x00000005000d7213 */ /* 0x000fe20000000000 */
[----:B------:R-:W-:Y:S01]  /*18290*/  VIADD R4, R2, 0x1f3 ;  /* 0x000001f302047836 */ /* 0x000fe20000000000 */
[----:B------:R-:W-:Y:S01]  /*182a0*/  ISETP.GE.AND P2, PT, R5, RZ, PT ;  /* 0x000000ff0500720c */ /* 0x000fe20003f46270 */
[----:B------:R-:W-:Y:S01]  /*182b0*/  @!P5 IMAD.IADD R16, R16, 0x1, -R3 ;  /* 0x000000011010d824 */ /* 0x000fe200078e0a03 */
[----:B------:R1:W-:Y:S01]  /*182c0*/  STL [R1+0xe4], R6 ;  /* 0x0000e40601007387 */ /* 0x0003e20000100800 */
[----:B------:R-:W-:Y:S01]  /*182d0*/  IMAD.HI.U32 R8, R251, R15, RZ ;  /* 0x0000000ffb087227 */ /* 0x000fe200078e00ff */
[----:B------:R-:W-:-:S02]  /*182e0*/  ISETP.GE.AND P6, PT, R4, RZ, PT ;  /* 0x000000ff0400720c */ /* 0x000fc40003fc6270 */
[----:B------:R-:W-:Y:S01]  /*182f0*/  IABS R14, R4 ;  /* 0x00000004000e7213 */ /* 0x000fe20000000000 */
[----:B------:R-:W-:Y:S01]  /*18300*/  VIADD R4, R2, 0x1f5 ;  /* 0x000001f502047836 */ /* 0x000fe20000000000 */
[----:B------:R-:W-:Y:S01]  /*18310*/  @!P0 IADD3 R17, R17, -R3, RZ ;  /* 0x8000000311118210 */ /* 0x000fe20007ffe0ff */
[----:B------:R-:W-:Y:S01]  /*18320*/  IMAD.MOV R8, RZ, RZ, -R8 ;  /* 0x000000ffff087224 */ /* 0x000fe200078e0a08 */
[----:B------:R-:W-:Y:S01]  /*18330*/  ISETP.GT.U32.AND P5, PT, R3, R16, PT ;  /* 0x000000100300720c */ /* 0x000fe20003fa4070 */
[C---:B------:R-:W-:Y:S01]  /*18340*/  IMAD.HI.U32 R5, R251.reuse, R13, RZ ;  /* 0x0000000dfb057227 */ /* 0x040fe200078e00ff */
[----:B------:R-:W-:Y:S02]  /*18350*/  ISETP.GE.AND P0, PT, R4, RZ, PT ;  /* 0x000000ff0400720c */ /* 0x000fe40003f06270 */
[----:B------:R-:W-:Y:S01]  /*18360*/  IABS R12, R4 ;  /* 0x00000004000c7213 */ /* 0x000fe20000000000 */
[----:B-1----:R-:W-:Y:S02]  /*18370*/  IMAD R6, R126, 0x2, R6 ;  /* 0x000000027e067824 */ /* 0x002fe400078e0206 */
[----:B------:R-:W-:-:S03]  /*18380*/  IMAD.HI.U32 R4, R251, R14, RZ ;  /* 0x0000000efb047227 */ /* 0x000fc600078e00ff */
[----:B------:R1:W-:Y:S01]  /*18390*/  STL [R1+0xdc], R6 ;  /* 0x0000dc0601007387 */ /* 0x0003e20000100800 */
[C---:B------:R-:W-:Y:S02]  /*183a0*/  IMAD R15, R3.reuse, R8, R15 ;  /* 0x00000008030f7224 */ /* 0x040fe400078e020f */
[----:B------:R-:W-:Y:S02]  /*183b0*/  IMAD.MOV R4, RZ, RZ, -R4 ;  /* 0x000000ffff047224 */ /* 0x000fe400078e0a04 */
[----:B------:R-:W-:Y:S01]  /*183c0*/  @!P4 IMAD.MOV R17, RZ, RZ, -R17 ;  /* 0x000000ffff11c224 */ /* 0x000fe200078e0a11 */
[C---:B------:R-:W-:Y:S01]  /*183d0*/  ISETP.GT.U32.AND P4, PT, R3.reuse, R15, PT ;  /* 0x0000000f0300720c */ /* 0x040fe20003f84070 */
[C---:B------:R-:W-:Y:S02]  /*183e0*/  IMAD R14, R3.reuse, R4, R14 ;  /* 0x00000004030e7224 */ /* 0x040fe400078e020e */
[----:B------:R-:W-:Y:S02]  /*183f0*/  @!P5 IMAD.IADD R16, R16, 0x1, -R3 ;  /* 0x000000011010d824 */ /* 0x000fe400078e0a03 */
[----:B-1----:R-:W-:Y:S01]  /*18400*/  IMAD R6, R126, 0x2, R6 ;  /* 0x000000027e067824 */ /* 0x002fe200078e0206 */
[----:B------:R-:W-:Y:S01]  /*18410*/  ISETP.GT.U32.AND P5, PT, R3, R14, PT ;  /* 0x0000000e0300720c */ /* 0x000fe20003fa4070 */
[----:B------:R-:W-:-:S03]  /*18420*/  IMAD.HI.U32 R8, R251, R12, RZ ;  /* 0x0000000cfb087227 */ /* 0x000fc600078e00ff */
[----:B------:R1:W-:Y:S01]  /*18430*/  STL [R1+0xd8], R6 ;  /* 0x0000d80601007387 */ /* 0x0003e20000100800 */
[----:B------:R-:W-:Y:S02]  /*18440*/  IMAD.MOV R4, RZ, RZ, -R5 ;  /* 0x000000ffff047224 */ /* 0x000fe400078e0a05 */
[----:B------:R-:W-:Y:S02]  /*18450*/  @!P4 IMAD.IADD R15, R15, 0x1, -R3 ;  /* 0x000000010f0fc824 */ /* 0x000fe400078e0a03 */
[----:B------:R-:W-:Y:S01]  /*18460*/  IMAD.MOV R5, RZ, RZ, -R8 ;  /* 0x000000ffff057224 */ /* 0x000fe200078e0a08 */
[----:B------:R-:W-:Y:S01]  /*18470*/  IABS R8, R7 ;  /* 0x0000000700087213 */ /* 0x000fe20000000000 */
[C---:B------:R-:W-:Y:S01]  /*18480*/  IMAD R13, R3.reuse, R4, R13 ;  /* 0x00000004030d7224 */ /* 0x040fe200078e020d */
[----:B------:R-:W-:Y:S01]  /*18490*/  ISETP.GT.U32.AND P4, PT, R3, R15, PT ;  /* 0x0000000f0300720c */ /* 0x000fe20003f84070 */
[----:B------:R-:W-:Y:S02]  /*184a0*/  @!P5 IMAD.IADD R14, R14, 0x1, -R3 ;  /* 0x000000010e0ed824 */ /* 0x000fe400078e0a03 */
[----:B-1----:R-:W-:-:S02]  /*184b0*/  IMAD R6, R126, 0x2, R6 ;  /* 0x000000027e067824 */ /* 0x002fc400078e0206 */
[C---:B------:R-:W-:Y:S01]  /*184c0*/  IMAD R12, R3.reuse, R5, R12 ;  /* 0x00000005030c7224 */ /* 0x040fe200078e020c */
[----:B------:R-:W-:Y:S01]  /*184d0*/  ISETP.GT.U32.AND P5, PT, R3, R14, PT ;  /* 0x0000000e0300720c */ /* 0x000fe20003fa4070 */
[----:B------:R-:W-:Y:S01]  /*184e0*/  VIADD R4, R2, 0x1f6 ;  /* 0x000001f602047836 */ /* 0x000fe20000000000 */
[----:B------:R1:W-:Y:S01]  /*184f0*/  STL [R1+0xd4], R6 ;  /* 0x0000d40601007387 */ /* 0x0003e20000100800 */
[----:B------:R-:W-:Y:S02]  /*18500*/  @!P1 IMAD.MOV R16, RZ, RZ, -R16 ;  /* 0x000000ffff109224 */ /* 0x000fe400078e0a10 */
[----:B------:R-:W-:Y:S01]  /*18510*/  IMAD.HI.U32 R5, R251, R8, RZ ;  /* 0x00000008fb057227 */ /* 0x000fe200078e00ff */
[----:B------:R-:W-:Y:S02]  /*18520*/  IABS R11, R4 ;  /* 0x00000004000b7213 */ /* 0x000fe40000000000 */
[----:B------:R-:W-:Y:S01]  /*18530*/  ISETP.GE.AND P1, PT, R4, RZ, PT ;  /* 0x000000ff0400720c */ /* 0x000fe20003f26270 */
[----:B------:R-:W-:Y:S01]  /*18540*/  @!P4 IMAD.IADD R15, R15, 0x1, -R3 ;  /* 0x000000010f0fc824 */ /* 0x000fe200078e0a03 */
[----:B------:R-:W-:Y:S01]  /*18550*/  ISETP.GT.U32.AND P4, PT, R3, R13, PT ;  /* 0x0000000d0300720c */ /* 0x000fe20003f84070 */
[----:B------:R-:W-:-:S04]  /*18560*/  IMAD.HI.U32 R4, R251, R11, RZ ;  /* 0x0000000bfb047227 */ /* 0x000fc800078e00ff */
[----:B-1----:R-:W-:Y:S02]  /*18570*/  IMAD R6, R126, 0x2, R6 ;  /* 0x000000027e067824 */ /* 0x002fe400078e0206 */
[----:B------:R-:W-:Y:S01]  /*18580*/  @!P5 IMAD.IADD R14, R14, 0x1, -R3 ;  /* 0x000000010e0ed824 */ /* 0x000fe200078e0a03 */
[----:B------:R-:W-:Y:S01]  /*18590*/  ISETP.GT.U32.AND P5, PT, R3, R12, PT ;  /* 0x0000000c0300720c */ /* 0x000fe20003fa4070 */
[----:B------:R-:W-:Y:S01]  /*185a0*/  IMAD.MOV R4, RZ, RZ, -R4 ;  /* 0x000000ffff047224 */ /* 0x000fe200078e0a04 */
[----:B------:R1:W-:Y:S01]  /*185b0*/  STL [R1+0xd0], R6 ;  /* 0x0000d00601007387 */ /* 0x0003e20000100800 */
[----:B------:R-:W-:Y:S02]  /*185c0*/  IMAD.MOV R5, RZ, RZ, -R5 ;  /* 0x000000ffff057224 */ /* 0x000fe400078e0a05 */
[----:B------:R-:W-:Y:S02]  /*185d0*/  @!P4 IMAD.IADD R13, R13, 0x1, -R3 ;  /* 0x000000010d0dc824 */ /* 0x000fe400078e0a03 */
[C---:B------:R-:W-:Y:S01]  /*185e0*/  IMAD R11, R3.reuse, R4, R11 ;  /* 0x00000004030b7224 */ /* 0x040fe200078e020b */
[----:B------:R-:W-:Y:S01]  /*185f0*/  IABS R4, R245 ;  /* 0x000000f500047213 */ /* 0x000fe20000000000 */
[C---:B------:R-:W-:Y:S01]  /*18600*/  IMAD R8, R3.reuse, R5, R8 ;  /* 0x0000000503087224 */ /* 0x040fe200078e0208 */
[----:B------:R-:W-:Y:S01]  /*18610*/  ISETP.GT.U32.AND P4, PT, R3, R13, PT ;  /* 0x0000000d0300720c */ /* 0x000fe20003f84070 */
[----:B------:R-:W-:Y:S01]  /*18620*/  IMAD.HI.U32 R248, R251, R9, RZ ;  /* 0x00000009fbf87227 */ /* 0x000fe200078e00ff */
[----:B------:R-:W-:-:S03]  /*18630*/  IABS R5, R244 ;  /* 0x000000f400057213 */ /* 0x000fc60000000000 */
[----:B-1----:R-:W-:Y:S02]  /*18640*/  IMAD R6, R126, 0x2, R6 ;  /* 0x000000027e067824 */ /* 0x002fe400078e0206 */
[----:B------:R-:W-:Y:S02]  /*18650*/  @!P5 IMAD.IADD R12, R12, 0x1, -R3 ;  /* 0x000000010c0cd824 */ /* 0x000fe400078e0a03 */
[----:B------:R-:W-:Y:S01]  /*18660*/  IMAD.MOV R248, RZ, RZ, -R248 ;  /* 0x000000fffff87224 */ /* 0x000fe200078e0af8 */
[----:B------:R1:W-:Y:S01]  /*18670*/  STL [R1+0xcc], R6 ;  /* 0x0000cc0601007387 */ /* 0x0003e20000100800 */
[----:B------:R-:W-:Y:S01]  /*18680*/  IMAD.HI.U32 R250, R251, R5, RZ ;  /* 0x00000005fbfa7227 */ /* 0x000fe200078e00ff */
[----:B------:R-:W-:-:S03]  /*18690*/  ISETP.GT.U32.AND P5, PT, R3, R12, PT ;  /* 0x0000000c0300720c */ /* 0x000fc60003fa4070 */
[----:B------:R-:W-:Y:S01]  /*186a0*/  @!P4 IMAD.IADD R13, R13, 0x1, -R3 ;  /* 0x000000010d0dc824 */ /* 0x000fe200078e0a03 */
[----:B------:R-:W-:Y:S01]  /*186b0*/  ISETP.GT.U32.AND P4, PT, R3, R11, PT ;  /* 0x0000000b0300720c */ /* 0x000fe20003f84070 */
[----:B------:R-:W-:Y:S01]  /*186c0*/  IMAD.HI.U32 R249, R251, R4, RZ ;  /* 0x00000004fbf97227 */ /* 0x000fe200078e00ff */
[----:B-1----:R-:W-:-:S03]  /*186d0*/  LEA R6, R126, R6, 0x1 ;  /* 0x000000067e067211 */ /* 0x002fc600078e08ff */
[C---:B------:R-:W-:Y:S01]  /*186e0*/  IMAD R9, R3.reuse, R248, R9 ;  /* 0x000000f803097224 */ /* 0x040fe200078e0209 */
[----:B------:R-:W-:Y:S01]  /*186f0*/  IABS R248, R246 ;  /* 0x000000f600f87213 */ /* 0x000fe20000000000 */
[----:B------:R-:W-:Y:S01]  /*18700*/  IMAD.MOV R240, RZ, RZ, -R250 ;  /* 0x000000fffff07224 */ /* 0x000fe200078e0afa */
[----:B------:R1:W-:Y:S01]  /*18710*/  STL [R1+0xc8], R6 ;  /* 0x0000c80601007387 */ /* 0x0003e20000100800 */
[----:B------:R-:W-:Y:S01]  /*18720*/  @!P5 IMAD.IADD R12, R12, 0x1, -R3 ;  /* 0x000000010c0cd824 */ /* 0x000fe200078e0a03 */
[C---:B------:R-:W-:Y:S01]  /*18730*/  ISETP.GT.U32.AND P5, PT, R3.reuse, R10, PT ;  /* 0x0000000a0300720c */ /* 0x040fe20003fa4070 */
[----:B------:R-:W-:Y:S02]  /*18740*/  IMAD.MOV R250, RZ, RZ, -R249 ;  /* 0x000000fffffa7224 */ /* 0x000fe400078e0af9 */
[----:B------:R-:W-:Y:S02]  /*18750*/  IMAD.MOV.U32 R249, RZ, RZ, R242 ;  /* 0x000000fffff97224 */ /* 0x000fe400078e00f2 */
[----:B------:R-:W-:-:S02]  /*18760*/  IMAD R4, R3, R250, R4 ;  /* 0x000000fa03047224 */ /* 0x000fc400078e0204 */
[----:B------:R-:W-:Y:S01]  /*18770*/  @!P4 IMAD.IADD R11, R11, 0x1, -R3 ;  /* 0x000000010b0bc824 */ /* 0x000fe200078e0a03 */
[----:B------:R-:W-:Y:S01]  /*18780*/  ISETP.GT.U32.AND P4, PT, R3, R9, PT ;  /* 0x000000090300720c */ /* 0x000fe20003f84070 */
[----:B-1----:R-:W-:Y:S02]  /*18790*/  IMAD R6, R126, 0x2, R6 ;  /* 0x000000027e067824 */ /* 0x002fe400078e0206 */
[----:B------:R-:W-:-:S03]  /*187a0*/  IMAD.HI.U32 R250, R251, R248, RZ ;  /* 0x000000f8fbfa7227 */ /* 0x000fc600078e00ff */
[----:B------:R1:W-:Y:S01]  /*187b0*/  STL [R1+0xc4], R6 ;  /* 0x0000c40601007387 */ /* 0x0003e20000100800 */
[----:B------:R-:W-:Y:S02]  /*187c0*/  IMAD R5, R3, R240, R5 ;  /* 0x000000f003057224 */ /* 0x000fe400078e0205 */
[----:B------:R-:W-:-:S04]  /*187d0*/  IMAD.HI.U32 R240, R251, R249, RZ ;  /* 0x000000f9fbf07227 */ /* 0x000fc800078e00ff */
[----:B------:R-:W-:Y:S01]  /*187e0*/  @!P5 IMAD.IADD R10, R10, 0x1, -R3 ;  /* 0x000000010a0ad824 */ /* 0x000fe200078e0a03 */
[C---:B------:R-:W-:Y:S01]  /*187f0*/  ISETP.GT.U32.AND P5, PT, R3.reuse, R8, PT ;  /* 0x000000080300720c */ /* 0x040fe20003fa4070 */
[----:B------:R-:W-:Y:S01]  /*18800*/  IMAD.MOV R250, RZ, RZ, -R250 ;  /* 0x000000fffffa7224 */ /* 0x000fe200078e0afa */
[----:B------:R-:W-:Y:S01]  /*18810*/  IADD3 R242, -R240, RZ, RZ ;  /* 0x000000fff0f27210 */ /* 0x000fe20007ffe1ff */
[----:B-1----:R-:W-:Y:S01]  /*18820*/  IMAD R6, R126, 0x2, R6 ;  /* 0x000000027e067824 */ /* 0x002fe200078e0206 */
[----:B------:R-:W-:Y:S01]  /*18830*/  IABS R240, R252 ;  /* 0x000000fc00f07213 */ /* 0x000fe20000000000 */
[C---:B------:R-:W-:Y:S02]  /*18840*/  IMAD R248, R3.reuse, R250, R248 ;  /* 0x000000fa03f87224 */ /* 0x040fe400078e02f8 */
[----:B------:R-:W-:Y:S01]  /*18850*/  VIADD R250, R2, 0x105 ;  /* 0x0000010502fa7836 */ /* 0x000fe20000000000 */
[----:B------:R1:W-:Y:S01]  /*18860*/  STL [R1+0xc0], R6 ;  /* 0x0000c00601007387 */ /* 0x0003e20000100800 */
[----:B------:R-:W-:Y:S01]  /*18870*/  @!P3 IMAD.MOV R15, RZ, RZ, -R15 ;  /* 0x000000ffff0fb224 */ /* 0x000fe200078e0a0f */
[C---:B------:R-:W-:Y:S01]  /*18880*/  ISETP.GT.U32.AND P3, PT, R3.reuse, R11, PT ;  /* 0x0000000b0300720c */ /* 0x040fe20003f64070 */
[----:B------:R-:W-:Y:S01]  /*18890*/  IMAD R249, R3, R242, R249 ;  /* 0x000000f203f97224 */ /* 0x000fe200078e02f9 */
[----:B------:R-:W-:Y:S01]  /*188a0*/  IABS R242, R250 ;  /* 0x000000fa00f27213 */ /* 0x000fe20000000000 */
[----:B------:R-:W-:Y:S01]  /*188b0*/  @!P4 IMAD.IADD R9, R9, 0x1, -R3 ;  /* 0x000000010909c824 */ /* 0x000fe200078e0a03 */
[----:B------:R-:W-:Y:S01]  /*188c0*/  ISETP.GE.AND P4, PT, R250, RZ, PT ;  /* 0x000000fffa00720c */ /* 0x000fe20003f86270 */
[----:B------:R-:W-:Y:S01]  /*188d0*/  @!P0 IMAD.MOV R12, RZ, RZ, -R12 ;  /* 0x000000ffff0c8224 */ /* 0x000fe200078e0a0c */
[----:B------:R-:W-:Y:S01]  /*188e0*/  ISETP.GT.U32.AND P0, PT, R3, R5, PT ;  /* 0x000000050300720c */ /* 0x000fe20003f04070 */
[----:B------:R-:W-:-:S04]  /*188f0*/  IMAD.HI.U32 R250, R251, R240, RZ ;  /* 0x000000f0fbfa7227 */ /* 0x000fc800078e00ff */
[----:B-1----:R-:W-:Y:S02]  /*18900*/  IMAD R6, R126, 0x2, R6 ;  /* 0x000000027e067824 */ /* 0x002fe400078e0206 */
[----:B------:R-:W-:Y:S01]  /*18910*/  @!P5 IMAD.IADD R8, R8, 0x1, -R3 ;  /* 0x000000010808d824 */ /* 0x000fe200078e0a03 */
[C---:B------:R-:W-:Y:S01]  /*18920*/  ISETP.GT.U32.AND P5, PT, R3.reuse, R10, PT ;  /* 0x0000000a0300720c */ /* 0x040fe20003fa4070 */
[----:B------:R-:W-:Y:S01]  /*18930*/  @!P2 IMAD.MOV R13, RZ, RZ, -R13 ;  /* 0x000000ffff0da224 */ /* 0x000fe200078e0a0d */
[----:B------:R1:W-:Y:S01]  /*18940*/  STL [R1+0xbc], R6 ;  /* 0x0000bc0601007387 */ /* 0x0003e20000100800 */
[C---:B------:R-:W-:Y:S01]  /*18950*/  ISETP.GT.U32.AND P2, PT, R3.reuse, R9, PT ;  /* 0x000000090300720c */ /* 0x040fe20003f44070 */
[----:B------:R-:W-:Y:S02]  /*18960*/  IMAD.MOV R250, RZ, RZ, -R250 ;  /* 0x000000fffffa7224 */ /* 0x000fe400078e0afa */
[----:B------:R-:W-:Y:S01]  /*18970*/  @!P6 IMAD.MOV R14, RZ, RZ, -R14 ;  /* 0x000000ffff0ee224 */ /* 0x000fe200078e0a0e */
[C---:B------:R-:W-:Y:S01]  /*18980*/  ISETP.GT.U32.AND P6, PT, R3.reuse, R8, PT ;  /* 0x000000080300720c */ /* 0x040fe20003fc4070 */
[----:B------:R-:W-:-:S02]  /*18990*/  IMAD R250, R3, R250, R240 ;  /* 0x000000fa03fa7224 */ /* 0x000fc400078e02f0 */
[----:B-1----:R-:W-:-:S05]  /*189a0*/  IMAD R6, R126, 0x2, R6 ;  /* 0x000000027e067824 */ /* 0x002fca00078e0206 */
[----:B------:R1:W-:Y:S02]  /*189b0*/  STL [R1+0xb8], R6 ;  /* 0x0000b80601007387 */ /* 0x0003e40000100800 */
        /* <DEDUP_REMOVED lines=29> */
[----:B------:R1:W-:Y:S01]  /*18b90*/  STL [R1+0x64], R6 ;  /* 0x0000640601007387 */ /* 0x0003e20000100800 */
[----:B------:R-:W-:Y:S01]  /*18ba0*/  @!P3 IMAD.IADD R11, R11, 0x1, -R3 ;  /* 0x000000010b0bb824 */ /* 0x000fe200078e0a03 */
[----:B------:R-:W-:Y:S01]  /*18bb0*/  ISETP.GT.U32.AND P3, PT, R3, R4, PT ;  /* 0x000000040300720c */ /* 0x000fe20003f64070 */
[----:B-1----:R-:W-:-:S05]  /*18bc0*/  IMAD R6, R126, 0x2, R6 ;  /* 0x000000027e067824 */ /* 0x002fca00078e0206 */
[----:B------:R1:W-:Y:S01]  /*18bd0*/  STL [R1+0x60], R6 ;  /* 0x0000600601007387 */ /* 0x0003e20000100800 */
[----:B------:R-:W-:Y:S01]  /*18be0*/  @!P0 IMAD.IADD R5, R5, 0x1, -R3 ;  /* 0x0000000105058824 */ /* 0x000fe200078e0a03 */
[----:B------:R-:W-:Y:S01]  /*18bf0*/  ISETP.GT.U32.AND P0, PT, R3, R250, PT ;  /* 0x000000fa0300720c */ /* 0x000fe20003f04070 */
[----:B------:R-:W-:-:S04]  /*18c00*/  IMAD.HI.U32 R251, R251, R242, RZ ;  /* 0x000000f2fbfb7227 */ /* 0x000fc800078e00ff */
[----:B-1----:R-:W-:Y:S01]  /*18c10*/  IMAD R6, R126, 0x2, R6 ;  /* 0x000000027e067824 */ /* 0x002fe200078e0206 */
[----:B------:R-:W-:-:S04]  /*18c20*/  @!P2 IADD3 R9, R9, -R3, RZ ;  /* 0x800000030909a210 */ /* 0x000fc80007ffe0ff */
[----:B------:R1:W-:Y:S01]  /*18c30*/  STL [R1+0x5c], R6 ;  /* 0x00005c0601007387 */ /* 0x0003e20000100800 */
[C---:B------:R-:W-:Y:S01]  /*18c40*/  ISETP.GT.U32.AND P2, PT, R3.reuse, R249, PT ;  /* 0x000000f90300720c */ /* 0x040fe20003f44070 */
[----:B------:R-:W-:Y:S02]  /*18c50*/  IMAD.MOV R251, RZ, RZ, -R251 ;  /* 0x000000fffffb7224 */ /* 0x000fe400078e0afb */
[----:B------:R-:W2:Y:S01]  /*18c60*/  LDL.LU R240, [R1+0x18c4] ;  /* 0x0018c40001f07983 */ /* 0x000ea20000300800 */
[--C-:B------:R-:W-:Y:S01]  /*18c70*/  @!P5 IMAD.IADD R10, R10, 0x1, -R3.reuse ;  /* 0x000000010a0ad824 */ /* 0x100fe200078e0a03 */
[----:B------:R-:W-:Y:S01]  /*18c80*/  ISETP.GT.U32.AND P5, PT, R3, R248, PT ;  /* 0x000000f80300720c */ /* 0x000fe20003fa4070 */
[----:B------:R-:W-:Y:S01]  /*18c90*/  @!P6 IMAD.IADD R8, R8, 0x1, -R3 ;  /* 0x000000010808e824 */ /* 0x000fe200078e0a03 */
[----:B------:R-:W-:Y:S01]  /*18ca0*/  ISETP.GE.AND P6, PT, R241, RZ, PT ;  /* 0x000000fff100720c */ /* 0x000fe20003fc6270 */
[----:B-1----:R-:W-:Y:S02]  /*18cb0*/  IMAD R6, R126, 0x2, R6 ;  /* 0x000000027e067824 */ /* 0x002fe400078e0206 */
[----:B------:R-:W-:-:S03]  /*18cc0*/  IMAD R251, R3, R251, R242 ;  /* 0x000000fb03fb7224 */ /* 0x000fc600078e02f2 */
[----:B------:R1:W-:Y:S01]  /*18cd0*/  STL [R1+0x38], R6 ;  /* 0x0000380601007387 */ /* 0x0003e20000100800 */
[--C-:B------:R-:W-:Y:S01]  /*18ce0*/  @!P3 IMAD.IADD R4, R4, 0x1, -R3.reuse ;  /* 0x000000010404b824 */ /* 0x100fe200078e0a03 */
[----:B------:R-:W-:Y:S02]  /*18cf0*/  ISETP.GE.AND P3, PT, R243, RZ, PT ;  /* 0x000000fff300720c */ /* 0x000fe40003f66270 */
[----:B------:R-:W3:Y:S01]  /*18d00*/  LDL.LU R241, [R1+0x18c0] ;  /* 0x0018c00001f17983 */ /* 0x000ee20000300800 */
[----:B------:R-:W-:-:S03]  /*18d10*/  @!P0 IMAD.IADD R250, R250, 0x1, -R3 ;  /* 0x00000001fafa8824 */ /* 0x000fc600078e0a03 */
[----:B------:R-:W4:Y:S01]  /*18d20*/  LDL.LU R242, [R1+0x18bc] ;  /* 0x0018bc0001f27983 */ /* 0x000f220000300800 */
[----:B-1----:R-:W-:-:S03]  /*18d30*/  IMAD R6, R126, 0x2, R6 ;  /* 0x000000027e067824 */ /* 0x002fc600078e0206 */
[----:B------:R-:W2:Y:S01]  /*18d40*/  LDL.LU R243, [R1+0x18b8] ;  /* 0x0018b80001f37983 */ /* 0x000ea20000300800 */
[----:B------:R-:W-:-:S03]  /*18d50*/  ISETP.GT.U32.AND P0, PT, R3, R5, PT ;  /* 0x000000050300720c */ /* 0x000fc60003f04070 */
[----:B------:R1:W-:Y:S01]  /*18d60*/  STL [R1+0x30], R6 ;  /* 0x0000300601007387 */ /* 0x0003e20000100800 */
[----:B------:R-:W-:Y:S01]  /*18d70*/  @!P2 IMAD.IADD R249, R249, 0x1, -R3 ;  /* 0x00000001f9f9a824 */ /* 0x000fe200078e0a03 */
[----:B------:R-:W-:Y:S01]  /*18d80*/  ISETP.GE.AND P2, PT, R7, RZ, PT ;  /* 0x000000ff0700720c */ /* 0x000fe20003f46270 */
[----:B------:R-:W-:Y:S02]  /*18d90*/  @!P1 IMAD.MOV R11, RZ, RZ, -R11 ;  /* 0x000000ffff0b9224 */ /* 0x000fe400078e0a0b */
[----:B-1----:R-:W-:Y:S01]  /*18da0*/  IMAD R6, R126, 0x2, R6 ;  /* 0x000000027e067824 */ /* 0x002fe200078e0206 */
[----:B------:R-:W-:Y:S01]  /*18db0*/  ISETP.GT.U32.AND P1, PT, R3, R4, PT ;  /* 0x000000040300720c */ /* 0x000fe20003f24070 */
[----:B------:R-:W-:-:S03]  /*18dc0*/  @!P5 IMAD.IADD R248, R248, 0x1, -R3 ;  /* 0x00000001f8f8d824 */ /* 0x000fc600078e0a03 */
[----:B------:R1:W-:Y:S01]  /*18dd0*/  STL [R1+0x2c], R6 ;  /* 0x00002c0601007387 */ /* 0x0003e20000100800 */
[----:B------:R-:W-:Y:S01]  /*18de0*/  @!P6 IMAD.MOV R10, RZ, RZ, -R10 ;  /* 0x000000ffff0ae224 */ /* 0x000fe200078e0a0a */
[C---:B------:R-:W-:Y:S02]  /*18df0*/  ISETP.GT.U32.AND P6, PT, R3.reuse, R248, PT ;  /* 0x000000f80300720c */ /* 0x040fe40003fc4070 */
[----:B------:R-:W3:Y:S01]  /*18e00*/  LDL R7, [R1+0x1788] ;  /* 0x0017880001077983 */ /* 0x000ee20000100800 */
[----:B-1----:R-:W-:Y:S02]  /*18e10*/  IMAD R6, R126, 0x2, R6 ;  /* 0x000000027e067824 */ /* 0x002fe400078e0206 */
[----:B------:R-:W-:Y:S01]  /*18e20*/  @!P3 IMAD.MOV R9, RZ, RZ, -R9 ;  /* 0x000000ffff09b224 */ /* 0x000fe200078e0a09 */
[----:B------:R-:W-:Y:S02]  /*18e30*/  ISETP.GT.U32.AND P3, PT, R3, R249, PT ;  /* 0x000000f90300720c */ /* 0x000fe40003f64070 */
[----:B------:R1:W-:Y:S01]  /*18e40*/  STL [R1+0x28], R6 ;  /* 0x0000280601007387 */ /* 0x0003e20000100800 */
[----:B------:R-:W-:Y:S01]  /*18e50*/  @!P0 IMAD.IADD R5, R5, 0x1, -R3 ;  /* 0x0000000105058824 */ /* 0x000fe200078e0a03 */
[----:B------:R-:W-:-:S02]  /*18e60*/  ISETP.GE.AND P0, PT, R244, RZ, PT ;  /* 0x000000fff400720c */ /* 0x000fc40003f06270 */
[----:B------:R-:W4:Y:S01]  /*18e70*/  LDL.LU R244, [R1+0x18b4] ;  /* 0x0018b40001f47983 */ /* 0x000f220000300800 */
[----:B-1----:R-:W-:Y:S01]  /*18e80*/  IMAD R6, R126, 0x2, R6 ;  /* 0x000000027e067824 */ /* 0x002fe200078e0206 */
[----:B------:R-:W-:Y:S01]  /*18e90*/  @!P2 IADD3 R8, -R8, RZ, RZ ;  /* 0x000000ff0808a210 */ /* 0x000fe20007ffe1ff */
[----:B------:R-:W-:Y:S01]  /*18ea0*/  @!P1 IMAD.IADD R4, R4, 0x1, -R3 ;  /* 0x0000000104049824 */ /* 0x000fe200078e0a03 */
[----:B------:R-:W-:Y:S02]  /*18eb0*/  ISETP.GT.U32.AND P2, PT, R3, R250, PT ;  /* 0x000000fa0300720c */ /* 0x000fe40003f44070 */
[----:B------:R1:W-:Y:S01]  /*18ec0*/  STL [R1+0x24], R6 ;  /* 0x0000240601007387 */ /* 0x0003e20000100800 */
[----:B------:R-:W-:-:S03]  /*18ed0*/  ISETP.GE.AND P1, PT, R245, RZ, PT ;  /* 0x000000fff500720c */ /* 0x000fc60003f26270 */
[----:B------:R-:W2:Y:S01]  /*18ee0*/  LDL.LU R245, [R1+0x18b0] ;  /* 0x0018b00001f57983 */ /* 0x000ea20000300800 */
[----:B-1----:R-:W-:Y:S02]  /*18ef0*/  IMAD R6, R126, 0x2, R6 ;  /* 0x000000027e067824 */ /* 0x002fe400078e0206 */
[----:B------:R-:W-:-:S03]  /*18f00*/  @!P6 IMAD.IADD R248, R248, 0x1, -R3 ;  /* 0x00000001f8f8e824 */ /* 0x000fc600078e0a03 */
[----:B------:R1:W-:Y:S01]  /*18f10*/  STL [R1+0x20], R6 ;  /* 0x0000200601007387 */ /* 0x0003e20000100800 */
[----:B------:R-:W-:Y:S01]  /*18f20*/  ISETP.GE.AND P6, PT, R246, RZ, PT ;  /* 0x000000fff600720c */ /* 0x000fe20003fc6270 */
[--C-:B------:R-:W-:Y:S01]  /*18f30*/  @!P3 IMAD.IADD R249, R249, 0x1, -R3.reuse ;  /* 0x00000001f9f9b824 */ /* 0x100fe200078e0a03 */
[----:B------:R-:W-:Y:S01]  /*18f40*/  ISETP.GE.AND P3, PT, R247, RZ, PT ;  /* 0x000000fff700720c */ /* 0x000fe20003f66270 */
[----:B------:R-:W4:Y:S04]  /*18f50*/  LDL.LU R246, [R1+0x18ac] ;  /* 0x0018ac0001f67983 */ /* 0x000f280000300800 */
[----:B------:R-:W2:Y:S01]  /*18f60*/  LDL.LU R247, [R1+0x18a8] ;  /* 0x0018a80001f77983 */ /* 0x000ea20000300800 */
[----:B-1----:R-:W-:Y:S02]  /*18f70*/  IMAD R6, R126, 0x2, R6 ;  /* 0x000000027e067824 */ /* 0x002fe400078e0206 */
[----:B------:R-:W-:-:S03]  /*18f80*/  @!P2 IMAD.IADD R250, R250, 0x1, -R3 ;  /* 0x00000001fafaa824 */ /* 0x000fc600078e0a03 */
[----:B------:R1:W-:Y:S01]  /*18f90*/  STL [R1+0x1c], R6 ;  /* 0x00001c0601007387 */ /* 0x0003e20000100800 */
[----:B------:R-:W-:-:S03]  /*18fa0*/  ISETP.GE.AND P2, PT, R252, RZ, PT ;  /* 0x000000fffc00720c */ /* 0x000fc60003f46270 */
[----:B------:R-:W4:Y:S01]  /*18fb0*/  LDL.LU R252, [R1+0x18a4] ;  /* 0x0018a40001fc7983 */ /* 0x000f220000300800 */
[----:B-1----:R-:W-:-:S05]  /*18fc0*/  IMAD R6, R126, 0x2, R6 ;  /* 0x000000027e067824 */ /* 0x002fca00078e0206 */
[----:B------:R1:W-:Y:S02]  /*18fd0*/  STL [R1+0x18], R6 ;  /* 0x0000180601007387 */ /* 0x0003e40000100800 */
[----:B-1----:R-:W-:-:S05]  /*18fe0*/  IMAD R6, R126, 0x2, R6 ;  /* 0x000000027e067824 */ /* 0x002fca00078e0206 */
[----:B------:R1:W-:Y:S02]  /*18ff0*/  STL [R1+0x14], R6 ;  /* 0x0000140601007387 */ /* 0x0003e40000100800 */
[----:B-1----:R-:W-:-:S05]  /*19000*/  IMAD R6, R126, 0x2, R6 ;  /* 0x000000027e067824 */ /* 0x002fca00078e0206 */
[----:B------:R1:W-:Y:S02]  /*19010*/  STL [R1+0x10], R6 ;  /* 0x0000100601007387 */ /* 0x0003e40000100800 */
[----:B-1----:R-:W-:-:S05]  /*19020*/  IMAD R6, R126, 0x2, R6 ;  /* 0x000000027e067824 */ /* 0x002fca00078e0206 */
[----:B------:R1:W-:Y:S04]  /*19030*/  STL [R1+0xc], R6 ;  /* 0x00000c0601007387 */ /* 0x0003e80000100800 */
[----:B-1----:R-:W2:Y:S01]  /*19040*/  LDL.LU R6, [R1+0x18a0] ;  /* 0x0018a00001067983 */ /* 0x002ea20000300800 */
[----:B------:R-:W-:Y:S02]  /*19050*/  @!P1 IADD3 R4, -R4, RZ, RZ ;  /* 0x000000ff04049210 */ /* 0x000fe40007ffe1ff */
[----:B------:R-:W-:-:S13]  /*19060*/  ISETP.GT.U32.AND P5, PT, R3, R251, PT ;  /* 0x000000fb0300720c */ /* 0x000fda0003fa4070 */
[----:B------:R-:W-:-:S05]  /*19070*/  @!P5 IMAD.IADD R251, R251, 0x1, -R3 ;  /* 0x00000001fbfbd824 */ /* 0x000fca00078e0a03 */
[----:B------:R-:W-:Y:S01]  /*19080*/  ISETP.GT.U32.AND P5, PT, R3, R251, PT ;  /* 0x000000fb0300720c */ /* 0x000fe20003fa4070 */
[----:B------:R-:W-:Y:S01]  /*19090*/  @!P0 IMAD.MOV R5, RZ, RZ, -R5 ;  /* 0x000000ffff058224 */ /* 0x000fe200078e0a05 */
[----:B------:R-:W-:-:S11]  /*190a0*/  ISETP.NE.AND P0, PT, RZ, UR4, PT ;  /* 0x00000004ff007c0c */ /* 0x000fd6000bf05270 */
[----:B------:R-:W-:Y:S01]  /*190b0*/  @!P5 IMAD.IADD R251, R251, 0x1, -R3 ;  /* 0x00000001fbfbd824 */ /* 0x000fe200078e0a03 */
[----:B------:R-:W-:Y:S02]  /*190c0*/  LOP3.LUT R3, RZ, UR4, RZ, 0x33, !PT ;  /* 0x00000004ff037c12 */ /* 0x000fe4000f8e33ff */
[----:B---3--:R-:W-:Y:S02]  /*190d0*/  ISETP.NE.AND P1, PT, R7, RZ, PT ;  /* 0x000000ff0700720c */ /* 0x008fe40003f25270 */
[----:B------:R-:W1:Y:S02]  /*190e0*/  S2R R7, SR_TID.X ;  /* 0x0000000000077919 */ /* 0x000e640000002100 */
[----:B-1----:R-:W-:-:S04]  /*190f0*/  SHF.R.U32.HI R7, RZ, 0x6, R7 ;  /* 0x00000006ff077819 */ /* 0x002fc80000011607 */
[----:B------:R-:W-:-:S06]  /*19100*/  SGXT.U32 R7, R7, 0x1 ;  /* 0x000000010707781a */ /* 0x000fcc0000000000 */
[----:B------:R-:W3:Y:S01]  /*19110*/  LDL.LU R7, [R1+0x148] ;  /* 0x0001480001077983 */ /* 0x000ee20000300800 */
[C---:B------:R-:W-:Y:S01]  /*19120*/  SEL R0, R3.reuse, R0, !P0 ;  /* 0x0000000003007207 */ /* 0x040fe20004000000 */
[----:B------:R-:W-:Y:S01]  /*19130*/  @!P6 IMAD.MOV R248, RZ, RZ, -R248 ;  /* 0x000000fffff8e224 */ /* 0x000fe200078e0af8 */
[C---:B------:R-:W-:Y:S01]  /*19140*/  SEL R133, R3.reuse, R133, !P0 ;  /* 0x0000008503857207 */ /* 0x040fe20004000000 */
[----:B------:R1:W-:Y:S01]  /*19150*/  STL [R1+0x1a64], R32 ;  /* 0x001a642001007387 */ /* 0x0003e20000100800 */
[C---:B------:R-:W-:Y:S01]  /*19160*/  SEL R132, R3.reuse, R132, !P0 ;  /* 0x0000008403847207 */ /* 0x040fe20004000000 */
[----:B------:R-:W-:Y:S01]  /*19170*/  @!P3 IMAD.MOV R249, RZ, RZ, -R249 ;  /* 0x000000fffff9b224 */ /* 0x000fe200078e0af9 */
[C---:B------:R-:W-:Y:S01]  /*19180*/  SEL R130, R3.reuse, R130, !P0 ;  /* 0x0000008203827207 */ /* 0x040fe20004000000 */
[----:B------:R-:W-:Y:S01]  /*19190*/  @!P2 IMAD.MOV R250, RZ, RZ, -R250 ;  /* 0x000000fffffaa224 */ /* 0x000fe200078e0afa */
[C---:B------:R-:W-:Y:S01]  /*191a0*/  SEL R129, R3.reuse, R129, !P0 ;  /* 0x0000008103817207 */ /* 0x040fe20004000000 */
[----:B------:R-:W-:Y:S01]  /*191b0*/  ULDC UR5, c[0x0][0x234] ;  /* 0x00008d0000057ab9 */ /* 0x000fe20000000800 */
[C---:B------:R-:W-:Y:S01]  /*191c0*/  SEL R125, R3.reuse, R125, !P0 ;  /* 0x0000007d037d7207 */ /* 0x040fe20004000000 */
[----:B------:R-:W-:Y:S01]  /*191d0*/  ULDC.64 UR6, c[0x0][0x210] ;  /* 0x0000840000067ab9 */ /* 0x000fe20000000a00 */
[C---:B------:R-:W-:Y:S01]  /*191e0*/  SEL R124, R3.reuse, R124, !P0 ;  /* 0x0000007c037c7207 */ /* 0x040fe20004000000 */
[----:B-1----:R-:W4:Y:S01]  /*191f0*/  LDL.LU R32, [R1+0x14c] ;  /* 0x00014c0001207983 */ /* 0x002f220000300800 */
[C---:B------:R-:W-:Y:S01]  /*19200*/  SEL R122, R3.reuse, R122, !P0 ;  /* 0x0000007a037a7207 */ /* 0x040fe20004000000 */
[----:B------:R-:W-:Y:S01]  /*19210*/  @!P4 IMAD.MOV R251, RZ, RZ, -R251 ;  /* 0x000000fffffbc224 */ /* 0x000fe200078e0afb */
[C---:B------:R-:W-:Y:S01]  /*19220*/  SEL R121, R3.reuse, R121, !P0 ;  /* 0x0000007903797207 */ /* 0x040fe20004000000 */
[----:B------:R1:W-:Y:S01]  /*19230*/  STL [R1+0x1a60], R31 ;  /* 0x001a601f01007387 */ /* 0x0003e20000100800 */
[C---:B------:R-:W-:Y:S01]  /*19240*/  SEL R119, R3.reuse, R119, !P0 ;  /* 0x0000007703777207 */ /* 0x040fe20004000000 */
[----:B------:R-:W-:Y:S01]  /*19250*/  ULDC UR38, c[0x0][0x240] ;  /* 0x0000900000267ab9 */ /* 0x000fe20000000800 */
[C---:B------:R-:W-:Y:S01]  /*19260*/  SEL R118, R3.reuse, R118, !P0 ;  /* 0x0000007603767207 */ /* 0x040fe20004000000 */
[----:B------:R-:W-:Y:S01]  /*19270*/  ULDC UR39, c[0x0][0x240] ;  /* 0x0000900000277ab9 */ /* 0x000fe20000000800 */
[C---:B------:R-:W-:Y:S01]  /*19280*/  SEL R116, R3.reuse, R116, !P0 ;  /* 0x0000007403747207 */ /* 0x040fe20004000000 */
[----:B------:R-:W-:Y:S01]  /*19290*/  ULDC UR40, c[0x0][0x240] ;  /* 0x0000900000287ab9 */ /* 0x000fe20000000800 */
[C---:B------:R-:W-:Y:S01]  /*192a0*/  SEL R115, R3.reuse, R115, !P0 ;  /* 0x0000007303737207 */ /* 0x040fe20004000000 */
[----:B------:R-:W-:Y:S01]  /*192b0*/  ULDC UR41, c[0x0][0x240] ;  /* 0x0000900000297ab9 */ /* 0x000fe20000000800 */
[C---:B------:R-:W-:Y:S01]  /*192c0*/  SEL R113, R3.reuse, R113, !P0 ;  /* 0x0000007103717207 */ /* 0x040fe20004000000 */
[----:B-1----:R-:W3:Y:S01]  /*192d0*/  LDL.LU R31, [R1+0x150] ;  /* 0x00015000011f7983 */ /* 0x002ee20000300800 */
[C---:B------:R-:W-:Y:S01]  /*192e0*/  SEL R112, R3.reuse, R112, !P0 ;  /* 0x0000007003707207 */ /* 0x040fe20004000000 */
[----:B------:R-:W-:Y:S01]  /*192f0*/  ULDC UR42, c[0x0][0x240] ;  /* 0x00009000002a7ab9 */ /* 0x000fe20000000800 */
        /* <DEDUP_REMOVED lines=11> */
[----:B-1----:R-:W4:Y:S01]  /*193b0*/  LDL.LU R30, [R1+0x154] ;  /* 0x00015400011e7983 */ /* 0x002f220000300800 */
        /* <DEDUP_REMOVED lines=30> */
[----:B------:R-:W-:Y:S01]  /*195a0*/  SEL R33, R3, R33, !P0 ;  /* 0x0000002103217207 */ /* 0x000fe20004000000 */
[----:B------:R1:W-:Y:S01]  /*195b0*/  STL [R1+0x1a50], R27 ;  /* 0x001a501b01007387 */ /* 0x0003e20000100800 */
[----:B------:R-:W-:Y:S01]  /*195c0*/  ULDC UR58, c[0x0][0x240] ;  /* 0x00009000003a7ab9 */ /* 0x000fe20000000800 */
        /* <DEDUP_REMOVED lines=8> */
[----:B-1----:R-:W3:Y:S01]  /*19650*/  LDL.LU R27, [R1+0x160] ;  /* 0x00016000011b7983 */ /* 0x002ee20000300800 */
[----:B------:R-:W-:Y:S01]  /*19660*/  ULDC UR13, c[0x0][0x240] ;  /* 0x00009000000d7ab9 */ /* 0x000fe20000000800 */
[----:B------:R-:W-:Y:S01]  /*19670*/  ULDC UR14, c[0x0][0x240] ;  /* 0x00009000000e7ab9 */ /* 0x000fe20000000800 */
[----:B------:R-:W-:Y:S01]  /*19680*/  ULDC UR15, c[0x0][0x240] ;  /* 0x00009000000f7ab9 */ /* 0x000fe20000000800 */
        /* <DEDUP_REMOVED lines=10> */
[----:B-1----:R-:W4:Y:S01]  /*19730*/  LDL.LU R26, [R1+0x170] ;  /* 0x00017000011a7983 */ /* 0x002f220000300800 */
        /* <DEDUP_REMOVED lines=14> */
[----:B------:R-:W-:-:S03]  /*19820*/  ULDC UR37, c[0x0][0x240] ;  /* 0x0000900000257ab9 */ /* 0x000fc60000000800 */
[----:B------:R1:W-:Y:S04]  /*19830*/  STL [R1+0x1a44], R24 ;  /* 0x001a441801007387 */ /* 0x0003e80000100800 */
[----:B-1----:R-:W3:Y:S04]  /*19840*/  LDL.LU R24, [R1+0x1b8] ;  /* 0x0001b80001187983 */ /* 0x002ee80000300800 */
[----:B------:R1:W-:Y:S04]  /*19850*/  STL [R1+0x1a40], R23 ;  /* 0x001a401701007387 */ /* 0x0003e80000100800 */
[----:B-1----:R-:W3:Y:S04]  /*19860*/  LDL R23, [R1+0xc] ;  /* 0x00000c0001177983 */ /* 0x002ee80000100800 */
[----:B------:R1:W-:Y:S04]  /*19870*/  STL [R1+0x1a3c], R22 ;  /* 0x001a3c1601007387 */ /* 0x0003e80000100800 */
[----:B-1----:R-:W3:Y:S04]  /*19880*/  LDL R22, [R1+0x17cc] ;  /* 0x0017cc0001167983 */ /* 0x002ee80000100800 */
[----:B------:R-:W-:Y:S04]  /*19890*/  STL [R1+0x1a38], R21 ;  /* 0x001a381501007387 */ /* 0x000fe80000100800 */
        /* <DEDUP_REMOVED lines=14> */
[----:B------:R4:W-:Y:S04]  /*19980*/  STL [R1+0x19fc], R4 ;  /* 0x0019fc0401007387 */ /* 0x0009e80000100800 */
[----:B------:R-:W-:Y:S04]  /*19990*/  STL [R1+0x19f8], R127 ;  /* 0x0019f87f01007387 */ /* 0x000fe80000100800 */
[----:B--2---:R-:W-:Y:S04]  /*199a0*/  STL [R1+0x18ac], R6 ;  /* 0x0018ac0601007387 */ /* 0x004fe80000100800 */
[----:B------:R1:W-:Y:S01]  /*199b0*/  STL [R1+0x18a8], R2 ;  /* 0x0018a80201007387 */ /* 0x0003e20000100800 */
[----:B----4-:R-:W-:-:S02]  /*199c0*/  SEL R4, R3, R26, !P0 ;  /* 0x0000001a03047207 */ /* 0x010fc40004000000 */
[----:B---3--:R-:W-:Y:S01]  /*199d0*/  SEL R5, R3, R25, !P0 ;  /* 0x0000001903057207 */ /* 0x008fe20004000000 */
[----:B------:R-:W-:-:S04]  /*199e0*/  IMAD R23, R126, 0x2, R23 ;  /* 0x000000027e177824 */ /* 0x000fc800078e0217 */
[----:B-1----:R-:W-:Y:S01]  /*199f0*/  IMAD R2, R126, 0x2, R23 ;  /* 0x000000027e027824 */ /* 0x002fe200078e0217 */
[----:B------:R-:W-:Y:S04]  /*19a00*/  STL [R1+0x8], R23 ;  /* 0x0000081701007387 */ /* 0x000fe80000100800 */
[----:B------:R1:W-:Y:S04]  /*19a10*/  STL [R1+0x4], R2 ;  /* 0x0000040201007387 */ /* 0x0003e80000100800 */
[----:B------:R2:W-:Y:S01]  /*19a20*/  STL [R1+0x610], R0 ;  /* 0x0006100001007387 */ /* 0x0005e20000100800 */
[----:B------:R-:W-:Y:S01]  /*19a30*/  ISETP.GE.AND P5, PT, R22, RZ, PT ;  /* 0x000000ff1600720c */ /* 0x000fe20003fa6270 */
[----:B-1----:R-:W-:-:S04]  /*19a40*/  IMAD R2, R126, 0x2, R2 ;  /* 0x000000027e027824 */ /* 0x002fc800078e0202 */
[----:B--2---:R-:W-:Y:S01]  /*19a50*/  IMAD R0, R126, 0x2, R2 ;  /* 0x000000027e007824 */ /* 0x004fe200078e0202 */
[----:B------:R1:W-:Y:S02]  /*19a60*/  STL [R1], R2 ;  /* 0x0000000201007387 */ /* 0x0003e40000100800 */
[----:B-1----:R-:W-:-:S05]  /*19a70*/  SEL R2, R3, R24, !P0 ;  /* 0x0000001803027207 */ /* 0x002fca0004000000 */
[----:B------:R1:W-:Y:S04]  /*19a80*/  STL [R1+0x604], R2 ;  /* 0x0006040201007387 */ /* 0x0003e80000100800 */
[----:B------:R2:W-:Y:S04]  /*19a90*/  STL [R1+0x600], R5 ;  /* 0x0006000501007387 */ /* 0x0005e80000100800 */
[----:B------:R3:W-:Y:S01]  /*19aa0*/  STL [R1+0x5f4], R4 ;  /* 0x0005f40401007387 */ /* 0x0007e20000100800 */
[C---:B-1----:R-:W-:Y:S02]  /*19ab0*/  SEL R2, R3.reuse, R27, !P0 ;  /* 0x0000001b03027207 */ /* 0x042fe40004000000 */
[----:B--2---:R-:W-:-:S03]  /*19ac0*/  SEL R5, R3, R28, !P0 ;  /* 0x0000001c03057207 */ /* 0x004fc60004000000 */
[----:B------:R1:W-:Y:S01]  /*19ad0*/  STL [R1+0x5f0], R2 ;  /* 0x0005f00201007387 */ /* 0x0003e20000100800 */
[----:B---3--:R-:W-:-:S03]  /*19ae0*/  SEL R4, R3, R29, !P0 ;  /* 0x0000001d03047207 */ /* 0x008fc60004000000 */
[----:B------:R2:W-:Y:S04]  /*19af0*/  STL [R1+0x5e4], R5 ;  /* 0x0005e40501007387 */ /* 0x0005e80000100800 */
[----:B------:R3:W-:Y:S01]  /*19b00*/  STL [R1+0x5e0], R4 ;  /* 0x0005e00401007387 */ /* 0x0007e20000100800 */
[C---:B-1----:R-:W-:Y:S02]  /*19b10*/  SEL R2, R3.reuse, R30, !P0 ;  /* 0x0000001e03027207 */ /* 0x042fe40004000000 */
[----:B--2---:R-:W-:-:S03]  /*19b20*/  SEL R5, R3, R31, !P0 ;  /* 0x0000001f03057207 */ /* 0x004fc60004000000 */
[----:B------:R1:W-:Y:S01]  /*19b30*/  STL [R1+0x5d4], R2 ;  /* 0x0005d40201007387 */ /* 0x0003e20000100800 */
[----:B---3--:R-:W-:-:S03]  /*19b40*/  SEL R4, R3, R32, !P0 ;  /* 0x0000002003047207 */ /* 0x008fc60004000000 */
[----:B------:R2:W-:Y:S04]  /*19b50*/  STL [R1+0x5d0], R5 ;  /* 0x0005d00501007387 */ /* 0x0005e80000100800 */
[----:B------:R-:W3:Y:S01]  /*19b60*/  LDL.LU R32, [R1+0x144] ;  /* 0x0001440001207983 */ /* 0x000ee20000300800 */
[----:B-1----:R-:W-:-:S03]  /*19b70*/  SEL R2, R3, R7, !P0 ;  /* 0x0000000703027207 */ /* 0x002fc60004000000 */
[----:B------:R1:W-:Y:S04]  /*19b80*/  STL [R1+0x5c4], R4 ;  /* 0x0005c40401007387 */ /* 0x0003e80000100800 */
[----:B------:R-:W4:Y:S04]  /*19b90*/  LDL.LU R31, [R1+0x140] ;  /* 0x00014000011f7983 */ /* 0x000f280000300800 */
[----:B------:R1:W-:Y:S04]  /*19ba0*/  STL [R1+0x5c0], R2 ;  /* 0x0005c00201007387 */ /* 0x0003e80000100800 */
[----:B------:R-:W4:Y:S04]  /*19bb0*/  LDL.LU R30, [R1+0x13c] ;  /* 0x00013c00011e7983 */ /* 0x000f280000300800 */
        /* <DEDUP_REMOVED lines=22> */
[----:B--2---:R-:W2:Y:S04]  /*19d20*/  LDL.LU R5, [R1+0x4c] ;  /* 0x00004c0001057983 */ /* 0x004ea80000300800 */
[----:B-1----:R-:W2:Y:S04]  /*19d30*/  LDL.LU R4, [R1+0x48] ;  /* 0x0000480001047983 */ /* 0x002ea80000300800 */
[----:B------:R-:W2:Y:S04]  /*19d40*/  LDL.LU R127, [R1+0x44] ;  /* 0x00004400017f7983 */ /* 0x000ea80000300800 */
[----:B------:R-:W2:Y:S04]  /*19d50*/  LDL.LU R2, [R1+0x40] ;  /* 0x0000400001027983 */ /* 0x000ea80000300800 */
[----:B------:R-:W2:Y:S04]  /*19d60*/  LDL.LU R6, [R1+0x3c] ;  /* 0x00003c0001067983 */ /* 0x000ea80000300800 */
[----:B------:R-:W2:Y:S01]  /*19d70*/  LDL.LU R7, [R1+0x34] ;  /* 0x0000340001077983 */ /* 0x000ea20000300800 */
[----:B---3--:R-:W-:-:S05]  /*19d80*/  SEL R32, R3, R32, !P0 ;  /* 0x0000002003207207 */ /* 0x008fca0004000000 */
[----:B------:R1:W-:Y:S01]  /*19d90*/  STL [R1+0x5b4], R32 ;  /* 0x0005b42001007387 */ /* 0x0003e20000100800 */
[----:B----4-:R-:W-:-:S03]  /*19da0*/  SEL R31, R3, R31, !P0 ;  /* 0x0000001f031f7207 */ /* 0x010fc60004000000 */
[----:B-1----:R-:W3:Y:S01]  /*19db0*/  LDL.LU R32, [R1+0x1a64] ;  /* 0x001a640001207983 */ /* 0x002ee20000300800 */
[----:B------:R-:W-:-:S03]  /*19dc0*/  SEL R30, R3, R30, !P0 ;  /* 0x0000001e031e7207 */ /* 0x000fc60004000000 */
[----:B------:R1:W-:Y:S01]  /*19dd0*/  STL [R1+0x5b0], R31 ;  /* 0x0005b01f01007387 */ /* 0x0003e20000100800 */
[C---:B------:R-:W-:Y:S02]  /*19de0*/  SEL R29, R3.reuse, R29, !P0 ;  /* 0x0000001d031d7207 */ /* 0x040fe40004000000 */
[C---:B------:R-:W-:Y:S01]  /*19df0*/  SEL R28, R3.reuse, R28, !P0 ;  /* 0x0000001c031c7207 */ /* 0x040fe20004000000 */
[----:B-1----:R-:W4:Y:S01]  /*19e00*/  LDL.LU R31, [R1+0x1a60] ;  /* 0x001a6000011f7983 */ /* 0x002f220000300800 */
[----:B------:R-:W-:-:S03]  /*19e10*/  SEL R27, R3, R27, !P0 ;  /* 0x0000001b031b7207 */ /* 0x000fc60004000000 */
[----:B------:R1:W-:Y:S01]  /*19e20*/  STL [R1+0x590], R30 ;  /* 0x0005901e01007387 */ /* 0x0003e20000100800 */
[C---:B------:R-:W-:Y:S02]  /*19e30*/  SEL R26, R3.reuse, R26, !P0 ;  /* 0x0000001a031a7207 */ /* 0x040fe40004000000 */
[C---:B------:R-:W-:Y:S01]  /*19e40*/  SEL R25, R3.reuse, R25, !P0 ;  /* 0x0000001903197207 */ /* 0x040fe20004000000 */
[----:B-1----:R-:W3:Y:S04]  /*19e50*/  LDL.LU R30, [R1+0x1a5c] ;  /* 0x001a5c00011e7983 */ /* 0x002ee80000300800 */
[----:B------:R1:W-:Y:S01]  /*19e60*/  STL [R1+0x58c], R29 ;  /* 0x00058c1d01007387 */ /* 0x0003e20000100800 */
[C---:B------:R-:W-:Y:S02]  /*19e70*/  SEL R24, R3.reuse, R24, !P0 ;  /* 0x0000001803187207 */ /* 0x040fe40004000000 */
[C---:B------:R-:W-:Y:S01]  /*19e80*/  SEL R23, R3.reuse, R23, !P0 ;  /* 0x0000001703177207 */ /* 0x040fe20004000000 */
[----:B-1----:R-:W3:Y:S04]  /*19e90*/  LDL.LU R29, [R1+0x1a58] ;  /* 0x001a5800011d7983 */ /* 0x002ee80000300800 */
[----:B------:R1:W-:Y:S01]  /*19ea0*/  STL [R1+0x588], R28 ;  /* 0x0005881c01007387 */ /* 0x0003e20000100800 */
[----:B------:R-:W-:-:S03]  /*19eb0*/  SEL R22, R3, R22, !P0 ;  /* 0x0000001603167207 */ /* 0x000fc60004000000 */
        /* <DEDUP_REMOVED lines=44> */
[----:B--2---:R-:W-:-:S03]  /*1a180*/  SEL R5, R3, R5, !P0 ;  /* 0x0000000503057207 */ /* 0x004fc60004000000 */
[----:B-1----:R-:W2:Y:S04]  /*1a190*/  LDL.LU R13, [R1+0x1a18] ;  /* 0x001a1800010d7983 */ /* 0x002ea80000300800 */
[----:B------:R1:W-:Y:S01]  /*1a1a0*/  STL [R1+0x53c], R12 ;  /* 0x00053c0c01007387 */ /* 0x0003e20000100800 */
[----:B------:R-:W-:-:S03]  /*1a1b0*/  SEL R4, R3, R4, !P0 ;  /* 0x0000000403047207 */ /* 0x000fc60004000000 */
[----:B-1----:R-:W2:Y:S04]  /*1a1c0*/  LDL.LU R12, [R1+0x1a14] ;  /* 0x001a1400010c7983 */ /* 0x002ea80000300800 */
[----:B------:R1:W-:Y:S01]  /*1a1d0*/  STL [R1+0x538], R11 ;  /* 0x0005380b01007387 */ /* 0x0003e20000100800 */
[----:B------:R-:W-:-:S03]  /*1a1e0*/  SEL R127, R3, R127, !P0 ;  /* 0x0000007f037f7207 */ /* 0x000fc60004000000 */
[----:B-1----:R-:W2:Y:S04]  /*1a1f0*/  LDL.LU R11, [R1+0x1a10] ;  /* 0x001a1000010b7983 */ /* 0x002ea80000300800 */
[----:B------:R1:W-:Y:S01]  /*1a200*/  STL [R1+0x534], R10 ;  /* 0x0005340a01007387 */ /* 0x0003e20000100800 */
[----:B------:R-:W-:-:S03]  /*1a210*/  SEL R2, R3, R2, !P0 ;  /* 0x0000000203027207 */ /* 0x000fc60004000000 */
[----:B-1----:R-:W2:Y:S04]  /*1a220*/  LDL.LU R10, [R1+0x1a0c] ;  /* 0x001a0c00010a7983 */ /* 0x002ea80000300800 */
[----:B------:R1:W-:Y:S04]  /*1a230*/  STL [R1+0x528], R9 ;  /* 0x0005280901007387 */ /* 0x0003e80000100800 */
[----:B-1----:R-:W2:Y:S04]  /*1a240*/  LDL.LU R9, [R1+0x1a08] ;  /* 0x001a080001097983 */ /* 0x002ea80000300800 */
[----:B------:R1:W-:Y:S01]  /*1a250*/  STL [R1+0x524], R8 ;  /* 0x0005240801007387 */ /* 0x0003e20000100800 */
[----:B------:R-:W-:-:S03]  /*1a260*/  SEL R7, R3, R7, !P0 ;  /* 0x0000000703077207 */ /* 0x000fc60004000000 */
[----:B-1----:R-:W2:Y:S04]  /*1a270*/  LDL.LU R8, [R1+0x1a04] ;  /* 0x001a040001087983 */ /* 0x002ea80000300800 */
[----:B------:R1:W-:Y:S04]  /*1a280*/  STL [R1+0x520], R5 ;  /* 0x0005200501007387 */ /* 0x0003e80000100800 */
[----:B-1----:R-:W2:Y:S04]  /*1a290*/  LDL.LU R5, [R1+0x1a00] ;  /* 0x001a000001057983 */ /* 0x002ea80000300800 */
[----:B------:R1:W-:Y:S04]  /*1a2a0*/  STL [R1+0x51c], R4 ;  /* 0x00051c0401007387 */ /* 0x0003e80000100800 */
[----:B-1----:R-:W2:Y:S04]  /*1a2b0*/  LDL.LU R4, [R1+0x19fc] ;  /* 0x0019fc0001047983 */ /* 0x002ea80000300800 */
[----:B------:R1:W-:Y:S04]  /*1a2c0*/  STL [R1+0x518], R127 ;  /* 0x0005187f01007387 */ /* 0x0003e80000100800 */
[----:B-1----:R-:W2:Y:S04]  /*1a2d0*/  LDL.LU R127, [R1+0x19f8] ;  /* 0x0019f800017f7983 */ /* 0x002ea80000300800 */
[----:B------:R1:W-:Y:S02]  /*1a2e0*/  STL [R1+0x514], R2 ;  /* 0x0005140201007387 */ /* 0x0003e40000100800 */
[----:B-1----:R-:W-:-:S02]  /*1a2f0*/  SEL R2, R3, R6, !P0 ;  /* 0x0000000603027207 */ /* 0x002fc40004000000 */
[----:B------:R-:W-:-:S03]  /*1a300*/  SEL R6, R3, R247, !P0 ;  /* 0x000000f703067207 */ /* 0x000fc60004000000 */
[----:B------:R1:W-:Y:S04]  /*1a310*/  STL [R1+0x510], R2 ;  /* 0x0005100201007387 */ /* 0x0003e80000100800 */
[----:B------:R4:W-:Y:S04]  /*1a320*/  STL [R1+0x50c], R7 ;  /* 0x00050c0701007387 */ /* 0x0009e80000100800 */
[----:B------:R4:W-:Y:S01]  /*1a330*/  STL [R1+0x508], R6 ;  /* 0x0005080601007387 */ /* 0x0009e20000100800 */
[C---:B-1----:R-:W-:Y:S02]  /*1a340*/  SEL R2, R3.reuse, R246, !P0 ;  /* 0x000000f603027207 */ /* 0x042fe40004000000 */
[----:B----4-:R-:W-:-:S03]  /*1a350*/  SEL R7, R3, R245, !P0 ;  /* 0x000000f503077207 */ /* 0x010fc60004000000 */
[----:B------:R1:W-:Y:S01]  /*1a360*/  STL [R1+0x504], R2 ;  /* 0x0005040201007387 */ /* 0x0003e20000100800 */
[----:B------:R-:W-:-:S03]  /*1a370*/  SEL R6, R3, R244, !P0 ;  /* 0x000000f403067207 */ /* 0x000fc60004000000 */
        /* <DEDUP_REMOVED lines=47> */
[----:B---3--:R-:W-:-:S03]  /*1a670*/  SEL R6, R3, R220, !P0 ;  /* 0x000000dc03067207 */ /* 0x008fc60004000000 */
[----:B------:R3:W-:Y:S04]  /*1a680*/  STL [R1+0x47c], R7 ;  /* 0x00047c0701007387 */ /* 0x0007e80000100800 */
[----:B------:R4:W-:Y:S01]  /*1a690*/  STL [R1+0x478], R6 ;  /* 0x0004780601007387 */ /* 0x0009e20000100800 */
[C---:B-1----:R-:W-:Y:S02]  /*1a6a0*/  SEL R2, R3.reuse, R219, !P0 ;  /* 0x000000db03027207 */ /* 0x042fe40004000000 */
[----:B---3--:R-:W-:-:S03]  /*1a6b0*/  SEL R7, R3, R218, !P0 ;  /* 0x000000da03077207 */ /* 0x008fc60004000000 */
[----:B------:R1:W-:Y:S01]  /*1a6c0*/  STL [R1+0x474], R2 ;  /* 0x0004740201007387 */ /* 0x0003e20000100800 */
[----:B----4-:R-:W-:-:S03]  /*1a6d0*/  SEL R6, R3, R217, !P0 ;  /* 0x000000d903067207 */ /* 0x010fc60004000000 */
        /* <DEDUP_REMOVED lines=15> */
[C---:B---3--:R-:W-:Y:S02]  /*1a7d0*/  SEL R7, R3.reuse, R189, !P0 ;  /* 0x000000bd03077207 */ /* 0x048fe40004000000 */
[C---:B----4-:R-:W-:Y:S01]  /*1a7e0*/  SEL R6, R3.reuse, R190, !P0 ;  /* 0x000000be03067207 */ /* 0x050fe20004000000 */
[----:B------:R1:W-:Y:S04]  /*1a7f0*/  STL [R1+0x448], R2 ;  /* 0x0004480201007387 */ /* 0x0003e80000100800 */
[----:B------:R3:W-:Y:S04]  /*1a800*/  STL [R1+0x42c], R6 ;  /* 0x00042c0601007387 */ /* 0x0007e80000100800 */
[----:B------:R4:W-:Y:S01]  /*1a810*/  STL [R1+0x424], R7 ;  /* 0x0004240701007387 */ /* 0x0009e20000100800 */
[----:B-1----:R-:W-:-:S02]  /*1a820*/  SEL R2, R3, R188, !P0 ;  /* 0x000000bc03027207 */ /* 0x002fc40004000000 */
        /* <DEDUP_REMOVED lines=99> */
[----:B------:R-:W-:Y:S04]  /*1ae60*/  STL [R1+0x15c], R6 ;  /* 0x00015c0601007387 */ /* 0x000fe80000100800 */
[----:B------:R3:W-:Y:S01]  /*1ae70*/  STL [R1+0x158], R7 ;  /* 0x0001580701007387 */ /* 0x0007e20000100800 */
[C---:B-1----:R-:W-:Y:S02]  /*1ae80*/  SEL R2, R3.reuse, R137, !P0 ;  /* 0x0000008903027207 */ /* 0x042fe40004000000 */
[----:B---3--:R-:W-:-:S03]  /*1ae90*/  SEL R7, R3, R135, !P0 ;  /* 0x0000008703077207 */ /* 0x008fc60004000000 */
[----:B------:R-:W-:Y:S04]  /*1aea0*/  STL [R1+0x154], R2 ;  /* 0x0001540201007387 */ /* 0x000fe80000100800 */
[----:B------:R1:W-:Y:S04]  /*1aeb0*/  STL [R1+0x14c], R7 ;  /* 0x00014c0701007387 */ /* 0x0003e80000100800 */
[----:B------:R-:W-:Y:S01]  /*1aec0*/  STL [R1+0x144], R133 ;  /* 0x0001448501007387 */ /* 0x000fe20000100800 */
[----:B-1----:R-:W-:-:S03]  /*1aed0*/  SEL R7, R3, R131, !P0 ;  /* 0x0000008303077207 */ /* 0x002fc60004000000 */
        /* <DEDUP_REMOVED lines=35> */
[C---:B-1----:R-:W-:Y:S02]  /*1b110*/  SEL R7, R3.reuse, R102, !P0 ;  /* 0x0000006603077207 */ /* 0x042fe40004000000 */
[----:B------:R-:W-:-:S03]  /*1b120*/  SEL R247, R3, R191, !P0 ;  /* 0x000000bf03f77207 */ /* 0x000fc60004000000 */
[----:B------:R1:W-:Y:S04]  /*1b130*/  STL [R1+0x19b4], R7 ;  /* 0x0019b40701007387 */ /* 0x0003e80000100800 */
[----:B------:R-:W-:Y:S04]  /*1b140*/  STL [R1+0x40], R103 ;  /* 0x0000406701007387 */ /* 0x000fe80000100800 */
[----:B------:R-:W3:Y:S01]  /*1b150*/  LDL.LU R189, [R1+0x608] ;  /* 0x0006080001bd7983 */ /* 0x000ee20000300800 */
[----:B-1----:R-:W-:-:S03]  /*1b160*/  SEL R7, R3, R101, !P0 ;  /* 0x0000006503077207 */ /* 0x002fc60004000000 */
[----:B------:R-:W4:Y:S01]  /*1b170*/  LDL.LU R191, [R1+0x638] ;  /* 0x0006380001bf7983 */ /* 0x000f220000300800 */
[C---:B------:R-:W-:Y:S02]  /*1b180*/  SEL R245, R3.reuse, R192, !P0 ;  /* 0x000000c003f57207 */ /* 0x040fe40004000000 */
[C---:B------:R-:W-:Y:S01]  /*1b190*/  SEL R242, R3.reuse, R193, !P0 ;  /* 0x000000c103f27207 */ /* 0x040fe20004000000 */
[----:B------:R1:W-:Y:S01]  /*1b1a0*/  STL [R1+0x34], R7 ;  /* 0x0000340701007387 */ /* 0x0003e20000100800 */
[----:B------:R-:W-:-:S03]  /*1b1b0*/  SEL R240, R3, R194, !P0 ;  /* 0x000000c203f07207 */ /* 0x000fc60004000000 */
[----:B------:R-:W1:Y:S04]  /*1b1c0*/  LDL.LU R192, [R1+0x6a8] ;  /* 0x0006a80001c07983 */ /* 0x000e680000300800 */
[----:B------:R-:W2:Y:S01]  /*1b1d0*/  LDL.LU R193, [R1+0x6ac] ;  /* 0x0006ac0001c17983 */ /* 0x000ea20000300800 */
[----:B------:R-:W-:-:S03]  /*1b1e0*/  SEL R235, R3, R197, !P0 ;  /* 0x000000c503eb7207 */ /* 0x000fc60004000000 */
[----:B------:R-:W2:Y:S01]  /*1b1f0*/  LDL.LU R194, [R1+0x6f8] ;  /* 0x0006f80001c27983 */ /* 0x000ea20000300800 */
[----:B------:R-:W-:-:S03]  /*1b200*/  SEL R229, R3, R199, !P0 ;  /* 0x000000c703e57207 */ /* 0x000fc60004000000 */
[----:B------:R-:W2:Y:S01]  /*1b210*/  LDL.LU R197, [R1+0x6fc] ;  /* 0x0006fc0001c57983 */ /* 0x000ea20000300800 */
[----:B------:R-:W-:-:S03]  /*1b220*/  SEL R218, R3, R205, !P0 ;  /* 0x000000cd03da7207 */ /* 0x000fc60004000000 */
[----:B------:R-:W2:Y:S01]  /*1b230*/  LDL.LU R199, [R1+0x700] ;  /* 0x0007000001c77983 */ /* 0x000ea20000300800 */
[----:B------:R-:W-:-:S03]  /*1b240*/  SEL R215, R3, R207, !P0 ;  /* 0x000000cf03d77207 */ /* 0x000fc60004000000 */
[----:B------:R-:W2:Y:S04]  /*1b250*/  LDL.LU R205, [R1+0x704] ;  /* 0x0007040001cd7983 */ /* 0x000ea80000300800 */
[----:B------:R-:W2:Y:S01]  /*1b260*/  LDL.LU R207, [R1+0x6bc] ;  /* 0x0006bc0001cf7983 */ /* 0x000ea20000300800 */
[C---:B------:R-:W-:Y:S02]  /*1b270*/  SEL R246, R3.reuse, R100, !P0 ;  /* 0x0000006403f67207 */ /* 0x040fe40004000000 */
[C---:B------:R-:W-:Y:S02]  /*1b280*/  SEL R244, R3.reuse, R99, !P0 ;  /* 0x0000006303f47207 */ /* 0x040fe40004000000 */
[C---:B------:R-:W-:Y:S02]  /*1b290*/  SEL R227, R3.reuse, R201, !P0 ;  /* 0x000000c903e37207 */ /* 0x040fe40004000000 */
[C---:B------:R-:W-:Y:S01]  /*1b2a0*/  SEL R243, R3.reuse, R98, !P0 ;  /* 0x0000006203f37207 */ /* 0x040fe20004000000 */
[----:B------:R-:W2:Y:S01]  /*1b2b0*/  LDL.LU R201, [R1+0x6c0] ;  /* 0x0006c00001c97983 */ /* 0x000ea20000300800 */
[----:B------:R-:W-:-:S02]  /*1b2c0*/  SEL R223, R3, R203, !P0 ;  /* 0x000000cb03df7207 */ /* 0x000fc40004000000 */
[C---:B------:R-:W-:Y:S01]  /*1b2d0*/  SEL R241, R3.reuse, R97, !P0 ;  /* 0x0000006103f17207 */ /* 0x040fe20004000000 */
[----:B------:R-:W2:Y:S01]  /*1b2e0*/  LDL.LU R203, [R1+0x6c4] ;  /* 0x0006c40001cb7983 */ /* 0x000ea20000300800 */
[C---:B------:R-:W-:Y:S02]  /*1b2f0*/  SEL R239, R3.reuse, R96, !P0 ;  /* 0x0000006003ef7207 */ /* 0x040fe40004000000 */
[C---:B------:R-:W-:Y:S01]  /*1b300*/  SEL R236, R3.reuse, R95, !P0 ;  /* 0x0000005f03ec7207 */ /* 0x040fe20004000000 */
[----:B------:R-:W-:Y:S01]  /*1b310*/  STL [R1+0x19b8], R246 ;  /* 0x0019b8f601007387 */ /* 0x000fe20000100800 */
[C---:B------:R-:W-:Y:S02]  /*1b320*/  SEL R234, R3.reuse, R94, !P0 ;  /* 0x0000005e03ea7207 */ /* 0x040fe40004000000 */
[C---:B------:R-:W-:Y:S01]  /*1b330*/  SEL R233, R3.reuse, R93, !P0 ;  /* 0x0000005d03e97207 */ /* 0x040fe20004000000 */
[----:B------:R-:W-:Y:S01]  /*1b340*/  STL [R1+0x19bc], R244 ;  /* 0x0019bcf401007387 */ /* 0x000fe20000100800 */
[----:B------:R-:W-:-:S03]  /*1b350*/  SEL R231, R3, R92, !P0 ;  /* 0x0000005c03e77207 */ /* 0x000fc60004000000 */
        /* <DEDUP_REMOVED lines=19> */
[C---:B------:R-:W-:Y:S02]  /*1b490*/  SEL R210, R3.reuse, R209, !P0 ;  /* 0x000000d103d27207 */ /* 0x040fe40004000000 */
[C---:B------:R-:W-:Y:S01]  /*1b4a0*/  SEL R211, R3.reuse, R82, !P0 ;  /* 0x0000005203d37207 */ /* 0x040fe20004000000 */
[----:B------:R-:W-:Y:S01]  /*1b4b0*/  STL [R1+0x19d4], R222 ;  /* 0x0019d4de01007387 */ /* 0x000fe20000100800 */
[C---:B------:R-:W-:Y:S02]  /*1b4c0*/  SEL R213, R3.reuse, R208, !P0 ;  /* 0x000000d003d57207 */ /* 0x040fe40004000000 */
[C---:B------:R-:W-:Y:S01]  /*1b4d0*/  SEL R209, R3.reuse, R81, !P0 ;  /* 0x0000005103d17207 */ /* 0x040fe20004000000 */
[----:B------:R-:W-:Y:S01]  /*1b4e0*/  STL [R1+0x19d8], R221 ;  /* 0x0019d8dd01007387 */ /* 0x000fe20000100800 */
[C---:B------:R-:W-:Y:S02]  /*1b4f0*/  SEL R217, R3.reuse, R206, !P0 ;  /* 0x000000ce03d97207 */ /* 0x040fe40004000000 */
[C---:B------:R-:W-:Y:S01]  /*1b500*/  SEL R208, R3.reuse, R80, !P0 ;  /* 0x0000005003d07207 */ /* 0x040fe20004000000 */
[----:B------:R-:W-:Y:S01]  /*1b510*/  STL [R1+0x19dc], R219 ;  /* 0x0019dcdb01007387 */ /* 0x000fe20000100800 */
[----:B------:R-:W-:-:S02]  /*1b520*/  SEL R220, R3, R204, !P0 ;  /* 0x000000cc03dc7207 */ /* 0x000fc40004000000 */
        /* <DEDUP_REMOVED lines=44> */
[----:B------:R-:W-:-:S03]  /*1b7f0*/  SEL R160, R3, R59, !P0 ;  /* 0x0000003b03a07207 */ /* 0x000fc60004000000 */
[----:B------:R-:W-:Y:S04]  /*1b800*/  STL [R1+0x1954], R180 ;  /* 0x001954b401007387 */ /* 0x000fe80000100800 */
[----:B------:R-:W-:Y:S04]  /*1b810*/  STL [R1+0x1958], R179 ;  /* 0x001958b301007387 */ /* 0x000fe80000100800 */
[----:B------:R-:W-:Y:S04]  /*1b820*/  STL [R1+0x1994], R176 ;  /* 0x001994b001007387 */ /* 0x000fe80000100800 */
[----:B------:R-:W-:Y:S04]  /*1b830*/  STL [R1+0x19ec], R174 ;  /* 0x0019ecae01007387 */ /* 0x000fe80000100800 */
[----:B------:R-:W-:Y:S04]  /*1b840*/  STL [R1+0x19f0], R169 ;  /* 0x0019f0a901007387 */ /* 0x000fe80000100800 */
[----:B------:R-:W-:Y:S01]  /*1b850*/  STL [R1+0x19f4], R168 ;  /* 0x0019f4a801007387 */ /* 0x000fe20000100800 */
[----:B---3--:R-:W-:-:S02]  /*1b860*/  SEL R60, R3, R189, !P0 ;  /* 0x000000bd033c7207 */ /* 0x008fc40004000000 */
[----:B----4-:R-:W-:-:S03]  /*1b870*/  SEL R59, R3, R191, !P0 ;  /* 0x000000bf033b7207 */ /* 0x010fc60004000000 */
        /* <DEDUP_REMOVED lines=12> */
[----:B------:R-:W-:Y:S04]  /*1b940*/  STL [R1+0x854], R60 ;  /* 0x0008543c01007387 */ /* 0x000fe80000100800 */
[----:B------:R-:W2:Y:S01]  /*1b950*/  LDL.LU R158, [R1+0x6cc] ;  /* 0x0006cc00019e7983 */ /* 0x000ea20000300800 */
[----:B-1----:R-:W-:-:S03]  /*1b960*/  SEL R7, R3, R207, !P0 ;  /* 0x000000cf03077207 */ /* 0x002fc60004000000 */
[----:B------:R1:W-:Y:S04]  /*1b970*/  STL [R1+0x860], R59 ;  /* 0x0008603b01007387 */ /* 0x0003e80000100800 */
[----:B------:R-:W3:Y:S04]  /*1b980*/  LDL.LU R159, [R1+0x6e4] ;  /* 0x0006e400019f7983 */ /* 0x000ee80000300800 */
[----:B------:R4:W-:Y:S04]  /*1b990*/  STL [R1+0x864], R7 ;  /* 0x0008640701007387 */ /* 0x0009e80000100800 */
[----:B------:R-:W3:Y:S04]  /*1b9a0*/  LDL.LU R161, [R1+0x6e8] ;  /* 0x0006e80001a17983 */ /* 0x000ee80000300800 */
        /* <DEDUP_REMOVED lines=11> */
[----:B------:R-:W3:Y:S01]  /*1ba60*/  LDL.LU R207, [R1+0x6b0] ;  /* 0x0006b00001cf7983 */ /* 0x000ee20000300800 */
[----:B-1----:R-:W-:-:S02]  /*1ba70*/  SEL R59, R3, R201, !P0 ;  /* 0x000000c9033b7207 */ /* 0x002fc40004000000 */
[C---:B----4-:R-:W-:Y:S01]  /*1ba80*/  SEL R7, R3.reuse, R203, !P0 ;  /* 0x000000cb03077207 */ /* 0x050fe20004000000 */
[----:B------:R-:W4:Y:S04]  /*1ba90*/  LDL.LU R177, [R1+0x6a4] ;  /* 0x0006a40001b17983 */ /* 0x000f280000300800 */
        /* <DEDUP_REMOVED lines=14> */
[----:B------:R-:W4:Y:S01]  /*1bb80*/  LDL.LU R203, [R1+0x67c] ;  /* 0x00067c0001cb7983 */ /* 0x000f220000300800 */
[----:B--2---:R-:W-:-:S05]  /*1bb90*/  SEL R60, R3, R158, !P0 ;  /* 0x0000009e033c7207 */ /* 0x004fca0004000000 */
[----:B------:R2:W-:Y:S01]  /*1bba0*/  STL [R1+0x884], R60 ;  /* 0x0008843c01007387 */ /* 0x0005e20000100800 */
[----:B---3--:R-:W-:-:S05]  /*1bbb0*/  SEL R59, R3, R159, !P0 ;  /* 0x0000009f033b7207 */ /* 0x008fca0004000000 */
        /* <DEDUP_REMOVED lines=24> */
[----:B------:R-:W2:Y:S01]  /*1bd40*/  LDL.LU R205, [R1+0x654] ;  /* 0x0006540001cd7983 */ /* 0x000ea20000300800 */
[----:B-1----:R-:W-:-:S03]  /*1bd50*/  SEL R7, R3, R207, !P0 ;  /* 0x000000cf03077207 */ /* 0x002fc60004000000 */
[----:B------:R1:W-:Y:S04]  /*1bd60*/  STL [R1+0x95c], R59 ;  /* 0x00095c3b01007387 */ /* 0x0003e80000100800 */
[----:B------:R-:W3:Y:S01]  /*1bd70*/  LDL.LU R207, [R1+0x678] ;  /* 0x0006780001cf7983 */ /* 0x000ee20000300800 */
[----:B----4-:R-:W-:-:S03]  /*1bd80*/  SEL R60, R3, R181, !P0 ;  /* 0x000000b5033c7207 */ /* 0x010fc60004000000 */
[----:B------:R4:W-:Y:S01]  /*1bd90*/  STL [R1+0x994], R7 ;  /* 0x0009940701007387 */ /* 0x0009e20000100800 */
[----:B-1----:R-:W-:-:S05]  /*1bda0*/  SEL R59, R3, R177, !P0 ;  /* 0x000000b1033b7207 */ /* 0x002fca0004000000 */
[----:B------:R1:W-:Y:S01]  /*1bdb0*/  STL [R1+0x9b0], R59 ;  /* 0x0009b03b01007387 */ /* 0x0003e20000100800 */
[----:B----4-:R-:W-:-:S05]  /*1bdc0*/  SEL R7, R3, R178, !P0 ;  /* 0x000000b203077207 */ /* 0x010fca0004000000 */
[----:B------:R4:W-:Y:S01]  /*1bdd0*/  STL [R1+0x9ac], R7 ;  /* 0x0009ac0701007387 */ /* 0x0009e20000100800 */
[----:B-1----:R-:W-:-:S03]  /*1bde0*/  SEL R59, R3, R184, !P0 ;  /* 0x000000b8033b7207 */ /* 0x002fc60004000000 */
[----:B------:R1:W-:Y:S01]  /*1bdf0*/  STL [R1+0x9a8], R60 ;  /* 0x0009a83c01007387 */ /* 0x0003e20000100800 */
[----:B----4-:R-:W-:-:S03]  /*1be00*/  SEL R7, R3, R185, !P0 ;  /* 0x000000b903077207 */ /* 0x010fc60004000000 */
[----:B------:R4:W-:Y:S01]  /*1be10*/  STL [R1+0x9a4], R59 ;  /* 0x0009a43b01007387 */ /* 0x0009e20000100800 */
[----:B-1----:R-:W-:-:S03]  /*1be20*/  SEL R60, R3, R189, !P0 ;  /* 0x000000bd033c7207 */ /* 0x002fc60004000000 */
[----:B------:R1:W-:Y:S04]  /*1be30*/  STL [R1+0x9a0], R7 ;  /* 0x0009a00701007387 */ /* 0x0003e80000100800 */
[----:B------:R1:W-:Y:S01]  /*1be40*/  STL [R1+0x99c], R60 ;  /* 0x00099c3c01007387 */ /* 0x0003e20000100800 */
[C---:B----4-:R-:W-:Y:S02]  /*1be50*/  SEL R59, R3.reuse, R191, !P0 ;  /* 0x000000bf033b7207 */ /* 0x050fe40004000000 */
[----:B-1----:R-:W-:-:S03]  /*1be60*/  SEL R7, R3, R192, !P0 ;  /* 0x000000c003077207 */ /* 0x002fc60004000000 */
        /* <DEDUP_REMOVED lines=9> */
[----:B------:R-:W-:Y:S01]  /*1bf00*/  STL [R1+0x984], R60 ;  /* 0x0009843c01007387 */ /* 0x000fe20000100800 */
[----:B-1----:R-:W-:-:S03]  /*1bf10*/  SEL R59, R3, R201, !P0 ;  /* 0x000000c9033b7207 */ /* 0x002fc60004000000 */
[----:B------:R-:W3:Y:S01]  /*1bf20*/  LDL.LU R158, [R1+0x658] ;  /* 0x00065800019e7983 */ /* 0x000ee20000300800 */
[----:B----4-:R-:W-:-:S03]  /*1bf30*/  SEL R7, R3, R203, !P0 ;  /* 0x000000cb03077207 */ /* 0x010fc60004000000 */
        /* <DEDUP_REMOVED lines=18> */
[----:B------:R-:W-:Y:S01]  /*1c060*/  STL [R1+0x978], R59 ;  /* 0x0009783b01007387 */ /* 0x000fe20000100800 */
[----:B---3--:R-:W-:-:S03]  /*1c070*/  SEL R7, R3, R207, !P0 ;  /* 0x000000cf03077207 */ /* 0x008fc60004000000 */
[----:B------:R-:W2:Y:S04]  /*1c080*/  LDL.LU R184, [R1+0x614] ;  /* 0x0006140001b87983 */ /* 0x000ea80000300800 */
        /* <DEDUP_REMOVED lines=13> */
[----:B-1----:R-:W-:-:S05]  /*1c160*/  SEL R7, R3, R158, !P0 ;  /* 0x0000009e03077207 */ /* 0x002fca0004000000 */
[----:B------:R1:W-:Y:S01]  /*1c170*/  STL [R1+0x970], R7 ;  /* 0x0009700701007387 */ /* 0x0003e20000100800 */
[C---:B----4-:R-:W-:Y:S02]  /*1c180*/  SEL R60, R3.reuse, R159, !P0 ;  /* 0x0000009f033c7207 */ /* 0x050fe40004000000 */
[----:B------:R-:W-:-:S03]  /*1c190*/  SEL R59, R3, R161, !P0 ;  /* 0x000000a1033b7207 */ /* 0x000fc60004000000 */
        /* <DEDUP_REMOVED lines=24> */
[----:B------:R-:W-:Y:S01]  /*1c320*/  STL [R1+0x8b0], R60 ;  /* 0x0008b03c01007387 */ /* 0x000fe20000100800 */
[----:B------:R-:W-:-:S03]  /*1c330*/  SEL R7, R3, R58, !P0 ;  /* 0x0000003a03077207 */ /* 0x000fc60004000000 */
[----:B------:R1:W-:Y:S04]  /*1c340*/  STL [R1+0x874], R59 ;  /* 0x0008743b01007387 */ /* 0x0003e80000100800 */
        /* <DEDUP_REMOVED lines=14> */
[----:B------:R-:W-:-:S03]  /*1c430*/  SEL R99, R3, R181, !P0 ;  /* 0x000000b503637207 */ /* 0x000fc60004000000 */
[----:B------:R-:W4:Y:S04]  /*1c440*/  LDL.LU R173, [R1+0x564] ;  /* 0x0005640001ad7983 */ /* 0x000f280000300800 */
[----:B------:R-:W4:Y:S04]  /*1c450*/  LDL.LU R175, [R1+0x54c] ;  /* 0x00054c0001af7983 */ /* 0x000f280000300800 */
[----:B------:R-:W4:Y:S04]  /*1c460*/  LDL.LU R177, [R1+0x4e0] ;  /* 0x0004e00001b17983 */ /* 0x000f280000300800 */
[----:B------:R-:W4:Y:S04]  /*1c470*/  LDL.LU R178, [R1+0x52c] ;  /* 0x00052c0001b27983 */ /* 0x000f280000300800 */
[----:B------:R-:W4:Y:S01]  /*1c480*/  LDL.LU R181, [R1+0x530] ;  /* 0x0005300001b57983 */ /* 0x000f220000300800 */
[----:B--2---:R-:W-:-:S03]  /*1c490*/  SEL R98, R3, R184, !P0 ;  /* 0x000000b803627207 */ /* 0x004fc60004000000 */
[----:B------:R-:W2:Y:S01]  /*1c4a0*/  LDL.LU R184, [R1+0x4ec] ;  /* 0x0004ec0001b87983 */ /* 0x000ea20000300800 */
[----:B---3--:R-:W-:-:S03]  /*1c4b0*/  SEL R97, R3, R185, !P0 ;  /* 0x000000b903617207 */ /* 0x008fc60004000000 */
[----:B------:R-:W3:Y:S01]  /*1c4c0*/  LDL.LU R185, [R1+0x4f0] ;  /* 0x0004f00001b97983 */ /* 0x000ee20000300800 */
[----:B------:R-:W-:-:S03]  /*1c4d0*/  SEL R96, R3, R189, !P0 ;  /* 0x000000bd03607207 */ /* 0x000fc60004000000 */
[----:B------:R-:W3:Y:S01]  /*1c4e0*/  LDL.LU R189, [R1+0x4a0] ;  /* 0x0004a00001bd7983 */ /* 0x000ee20000300800 */
[----:B------:R-:W-:-:S03]  /*1c4f0*/  SEL R95, R3, R191, !P0 ;  /* 0x000000bf035f7207 */ /* 0x000fc60004000000 */
[----:B------:R-:W3:Y:S01]  /*1c500*/  LDL.LU R191, [R1+0x49c] ;  /* 0x00049c0001bf7983 */ /* 0x000ee20000300800 */
[----:B------:R-:W-:-:S03]  /*1c510*/  SEL R94, R3, R192, !P0 ;  /* 0x000000c0035e7207 */ /* 0x000fc60004000000 */
[----:B------:R-:W3:Y:S01]  /*1c520*/  LDL.LU R192, [R1+0x498] ;  /* 0x0004980001c07983 */ /* 0x000ee20000300800 */
[----:B------:R-:W-:-:S03]  /*1c530*/  SEL R93, R3, R193, !P0 ;  /* 0x000000c1035d7207 */ /* 0x000fc60004000000 */
[----:B------:R-:W1:Y:S01]  /*1c540*/  LDL.LU R193, [R1+0x464] ;  /* 0x0004640001c17983 */ /* 0x000e620000300800 */
[----:B------:R-:W-:-:S03]  /*1c550*/  SEL R92, R3, R194, !P0 ;  /* 0x000000c2035c7207 */ /* 0x000fc60004000000 */
        /* <DEDUP_REMOVED lines=13> */
[C---:B------:R-:W-:Y:S02]  /*1c630*/  SEL R100, R3.reuse, R57, !P0 ;  /* 0x0000003903647207 */ /* 0x040fe40004000000 */
[C---:B----4-:R-:W-:Y:S02]  /*1c640*/  SEL R85, R3.reuse, R156, !P0 ;  /* 0x0000009c03557207 */ /* 0x050fe40004000000 */
[C---:B------:R-:W-:Y:S02]  /*1c650*/  SEL R84, R3.reuse, R157, !P0 ;  /* 0x0000009d03547207 */ /* 0x040fe40004000000 */
[----:B------:R-:W4:Y:S04]  /*1c660*/  LDL.LU R157, [R1+0x430] ;  /* 0x00043000019d7983 */ /* 0x000f280000300800 */
[----:B------:R-:W4:Y:S04]  /*1c670*/  LDL.LU R156, [R1+0x344] ;  /* 0x00034400019c7983 */ /* 0x000f280000300800 */
[----:B------:R-:W4:Y:S01]  /*1c680*/  LDL.LU R155, [R1+0x428] ;  /* 0x00042800019b7983 */ /* 0x000f220000300800 */
[----:B------:R-:W-:-:S03]  /*1c690*/  SEL R81, R3, R161, !P0 ;  /* 0x000000a103517207 */ /* 0x000fc60004000000 */
        /* <DEDUP_REMOVED lines=26> */
[----:B------:R-:W4:Y:S04]  /*1c840*/  LDL.LU R178, [R1+0x33c] ;  /* 0x00033c0001b27983 */ /* 0x000f280000300800 */
[----:B------:R-:W4:Y:S01]  /*1c850*/  LDL.LU R181, [R1+0x334] ;  /* 0x0003340001b57983 */ /* 0x000f220000300800 */
[C---:B------:R-:W-:Y:S02]  /*1c860*/  SEL R82, R3.reuse, R159, !P0 ;  /* 0x0000009f03527207 */ /* 0x040fe40004000000 */
[C---:B------:R-:W-:Y:S02]  /*1c870*/  SEL R83, R3.reuse, R158, !P0 ;  /* 0x0000009e03537207 */ /* 0x040fe40004000000 */
[C---:B--2---:R-:W-:Y:S02]  /*1c880*/  SEL R67, R3.reuse, R184, !P0 ;  /* 0x000000b803437207 */ /* 0x044fe40004000000 */
        /* <DEDUP_REMOVED lines=9> */
[----:B-1----:R-:W-:-:S03]  /*1c920*/  SEL R59, R3, R193, !P0 ;  /* 0x000000c1033b7207 */ /* 0x002fc60004000000 */
        /* <DEDUP_REMOVED lines=14> */
[----:B------:R-:W3:Y:S04]  /*1ca10*/  LDL.LU R207, [R1+0x308] ;  /* 0x0003080001cf7983 */ /* 0x000ee80000300800 */
[----:B------:R-:W3:Y:S04]  /*1ca20*/  LDL.LU R124, [R1+0x300] ;  /* 0x00030000017c7983 */ /* 0x000ee80000300800 */
[----:B------:R-:W3:Y:S04]  /*1ca30*/  LDL.LU R123, [R1+0x2fc] ;  /* 0x0002fc00017b7983 */ /* 0x000ee80000300800 */
[----:B------:R-:W3:Y:S04]  /*1ca40*/  LDL.LU R122, [R1+0x2f8] ;  /* 0x0002f800017a7983 */ /* 0x000ee80000300800 */
[----:B------:R-:W3:Y:S01]  /*1ca50*/  LDL.LU R121, [R1+0x2d0] ;  /* 0x0002d00001797983 */ /* 0x000ee20000300800 */
[----:B------:R-:W-:-:S02]  /*1ca60*/  SEL R6, R3, R136, !P0 ;  /* 0x0000008803067207 */ /* 0x000fc40004000000 */
[C---:B------:R-:W-:Y:S02]  /*1ca70*/  SEL R2, R3.reuse, R134, !P0 ;  /* 0x0000008603027207 */ /* 0x040fe40004000000 */
[C---:B----4-:R-:W-:Y:S02]  /*1ca80*/  SEL R153, R3.reuse, R161, !P0 ;  /* 0x000000a103997207 */ /* 0x050fe40004000000 */
        /* <DEDUP_REMOVED lines=38> */
[----:B------:R-:W2:Y:S01]  /*1ccf0*/  LDL.LU R193, [R1+0x2a0] ;  /* 0x0002a00001c17983 */ /* 0x000ea20000300800 */
        /* <DEDUP_REMOVED lines=17> */
[C---:B------:R-:W-:Y:S02]  /*1ce10*/  SEL R111, R3.reuse, R167, !P0 ;  /* 0x000000a7036f7207 */ /* 0x040fe40004000000 */
[C---:B------:R-:W-:Y:S02]  /*1ce20*/  SEL R110, R3.reuse, R170, !P0 ;  /* 0x000000aa036e7207 */ /* 0x040fe40004000000 */
[----:B------:R-:W-:-:S02]  /*1ce30*/  SEL R109, R3, R171, !P0 ;  /* 0x000000ab036d7207 */ /* 0x000fc40004000000 */
[C---:B------:R-:W-:Y:S02]  /*1ce40*/  SEL R108, R3.reuse, R172, !P0 ;  /* 0x000000ac036c7207 */ /* 0x040fe40004000000 */
[C---:B------:R-:W-:Y:S02]  /*1ce50*/  SEL R107, R3.reuse, R173, !P0 ;  /* 0x000000ad036b7207 */ /* 0x040fe40004000000 */
[C---:B------:R-:W-:Y:S02]  /*1ce60*/  SEL R106, R3.reuse, R175, !P0 ;  /* 0x000000af036a7207 */ /* 0x040fe40004000000 */
[C---:B------:R-:W-:Y:S02]  /*1ce70*/  SEL R105, R3.reuse, R177, !P0 ;  /* 0x000000b103697207 */ /* 0x040fe40004000000 */
[C---:B------:R-:W-:Y:S02]  /*1ce80*/  SEL R104, R3.reuse, R178, !P0 ;  /* 0x000000b203687207 */ /* 0x040fe40004000000 */
[----:B------:R-:W-:-:S02]  /*1ce90*/  SEL R103, R3, R181, !P0 ;  /* 0x000000b503677207 */ /* 0x000fc40004000000 */
[C---:B------:R-:W-:Y:S02]  /*1cea0*/  SEL R114, R3.reuse, R164, !P0 ;  /* 0x000000a403727207 */ /* 0x040fe40004000000 */
[C---:B------:R-:W-:Y:S02]  /*1ceb0*/  SEL R115, R3.reuse, R163, !P0 ;  /* 0x000000a303737207 */ /* 0x040fe40004000000 */
[C---:B------:R-:W-:Y:S02]  /*1cec0*/  SEL R118, R3.reuse, R162, !P0 ;  /* 0x000000a203767207 */ /* 0x040fe40004000000 */
[C---:B--2---:R-:W-:Y:S02]  /*1ced0*/  SEL R113, R3.reuse, R193, !P0 ;  /* 0x000000c103717207 */ /* 0x044fe40004000000 */
[----:B---3--:R-:W-:-:S03]  /*1cee0*/  SEL R7, R3, R194, !P0 ;  /* 0x000000c203077207 */ /* 0x008fc60004000000 */
[----:B------:R1:W-:Y:S01]  /*1cef0*/  STL [R1+0xd54], R113 ;  /* 0x000d547101007387 */ /* 0x0003e20000100800 */
[----:B------:R-:W-:-:S03]  /*1cf00*/  SEL R116, R3, R197, !P0 ;  /* 0x000000c503747207 */ /* 0x000fc60004000000 */
[----:B------:R2:W-:Y:S01]  /*1cf10*/  STL [R1+0xc54], R7 ;  /* 0x000c540701007387 */ /* 0x0005e20000100800 */
[----:B-1----:R-:W-:-:S03]  /*1cf20*/  SEL R113, R3, R199, !P0 ;  /* 0x000000c703717207 */ /* 0x002fc60004000000 */
[----:B------:R1:W-:Y:S01]  /*1cf30*/  STL [R1+0xc50], R116 ;  /* 0x000c507401007387 */ /* 0x0003e20000100800 */
[----:B--2---:R-:W-:-:S03]  /*1cf40*/  SEL R7, R3, R201, !P0 ;  /* 0x000000c903077207 */ /* 0x004fc60004000000 */
[----:B------:R2:W-:Y:S01]  /*1cf50*/  STL [R1+0xc4c], R113 ;  /* 0x000c4c7101007387 */ /* 0x0005e20000100800 */
[----:B-1----:R-:W-:-:S03]  /*1cf60*/  SEL R116, R3, R203, !P0 ;  /* 0x000000cb03747207 */ /* 0x002fc60004000000 */
[----:B------:R1:W-:Y:S01]  /*1cf70*/  STL [R1+0xc48], R7 ;  /* 0x000c480701007387 */ /* 0x0003e20000100800 */
[----:B--2---:R-:W-:-:S03]  /*1cf80*/  SEL R113, R3, R205, !P0 ;  /* 0x000000cd03717207 */ /* 0x004fc60004000000 */
[----:B------:R-:W-:Y:S04]  /*1cf90*/  STL [R1+0xc44], R116 ;  /* 0x000c447401007387 */ /* 0x000fe80000100800 */
[----:B------:R-:W2:Y:S01]  /*1cfa0*/  LDL.LU R244, [R1+0x280] ;  /* 0x0002800001f47983 */ /* 0x000ea20000300800 */
[----:B-1----:R-:W-:-:S03]  /*1cfb0*/  SEL R7, R3, R207, !P0 ;  /* 0x000000cf03077207 */ /* 0x002fc60004000000 */
[----:B------:R-:W-:Y:S04]  /*1cfc0*/  STL [R1+0xc40], R113 ;  /* 0x000c407101007387 */ /* 0x000fe80000100800 */
[----:B------:R-:W3:Y:S04]  /*1cfd0*/  LDL.LU R246, [R1+0x27c] ;  /* 0x00027c0001f67983 */ /* 0x000ee80000300800 */
[----:B------:R1:W-:Y:S04]  /*1cfe0*/  STL [R1+0xc3c], R7 ;  /* 0x000c3c0701007387 */ /* 0x0003e80000100800 */
[----:B-1----:R-:W4:Y:S04]  /*1cff0*/  LDL.LU R7, [R1+0x274] ;  /* 0x0002740001077983 */ /* 0x002f280000300800 */
        /* <DEDUP_REMOVED lines=33> */
[----:B--2---:R-:W-:-:S02]  /*1d210*/  SEL R174, R3, R244, !P0 ;  /* 0x000000f403ae7207 */ /* 0x004fc40004000000 */
[----:B---3--:R-:W-:-:S03]  /*1d220*/  SEL R169, R3, R246, !P0 ;  /* 0x000000f603a97207 */ /* 0x008fc60004000000 */
[----:B------:R-:W-:Y:S04]  /*1d230*/  STL [R1+0xc38], R174 ;  /* 0x000c38ae01007387 */ /* 0x000fe80000100800 */
[----:B------:R-:W-:Y:S01]  /*1d240*/  STL [R1+0xc34], R169 ;  /* 0x000c34a901007387 */ /* 0x000fe20000100800 */
[C---:B----4-:R-:W-:Y:S02]  /*1d250*/  SEL R168, R3.reuse, R7, !P0 ;  /* 0x0000000703a87207 */ /* 0x050fe40004000000 */
[----:B------:R-:W-:-:S03]  /*1d260*/  SEL R7, R3, R113, !P0 ;  /* 0x0000007103077207 */ /* 0x000fc60004000000 */
[----:B------:R-:W-:Y:S01]  /*1d270*/  STL [R1+0xc30], R168 ;  /* 0x000c30a801007387 */ /* 0x000fe20000100800 */
[----:B------:R-:W-:-:S03]  /*1d280*/  SEL R116, R3, R116, !P0 ;  /* 0x0000007403747207 */ /* 0x000fc60004000000 */
        /* <DEDUP_REMOVED lines=145> */
[----:B------:R-:W-:Y:S01]  /*1dba0*/  STL [R1+0xca4], R116 ;  /* 0x000ca47401007387 */ /* 0x000fe20000100800 */
        /* <DEDUP_REMOVED lines=27> */
[----:B------:R-:W-:Y:S04]  /*1dd60*/  STL [R1+0xd4c], R37 ;  /* 0x000d4c2501007387 */ /* 0x000fe80000100800 */
[----:B------:R-:W2:Y:S01]  /*1dd70*/  LDL R207, [R1+0x1788] ;  /* 0x0017880001cf7983 */ /* 0x000ea20000100800 */
[----:B-1----:R-:W-:-:S03]  /*1dd80*/  SEL R7, R3, R35, !P0 ;  /* 0x0000002303077207 */ /* 0x002fc60004000000 */
[----:B------:R-:W-:Y:S04]  /*1dd90*/  STL [R1+0xd48], R36 ;  /* 0x000d482401007387 */ /* 0x000fe80000100800 */
[----:B------:R1:W-:Y:S01]  /*1dda0*/  STL [R1+0xd40], R7 ;  /* 0x000d400701007387 */ /* 0x0003e20000100800 */
[----:B------:R-:W-:-:S03]  /*1ddb0*/  SEL R31, R3, R31, !P0 ;  /* 0x0000001f031f7207 */ /* 0x000fc60004000000 */
[----:B------:R-:W-:Y:S01]  /*1ddc0*/  STL [R1+0xd38], R34 ;  /* 0x000d382201007387 */ /* 0x000fe20000100800 */
[C---:B------:R-:W-:Y:S02]  /*1ddd0*/  SEL R30, R3.reuse, R30, !P0 ;  /* 0x0000001e031e7207 */ /* 0x040fe40004000000 */
[C---:B-1----:R-:W-:Y:S01]  /*1dde0*/  SEL R7, R3.reuse, R32, !P0 ;  /* 0x0000002003077207 */ /* 0x042fe20004000000 */
        /* <DEDUP_REMOVED lines=40> */
[----:B-1----:R-:W-:-:S03]  /*1e070*/  SEL R7, R3, R11, !P0 ;  /* 0x0000000b03077207 */ /* 0x002fc60004000000 */
[----:B------:R-:W-:Y:S04]  /*1e080*/  STL [R1+0xc88], R12 ;  /* 0x000c880c01007387 */ /* 0x000fe80000100800 */
[----:B------:R1:W-:Y:S04]  /*1e090*/  STL [R1+0xc80], R7 ;  /* 0x000c800701007387 */ /* 0x0003e80000100800 */
[----:B------:R-:W-:Y:S01]  /*1e0a0*/  STL [R1+0xc78], R10 ;  /* 0x000c780a01007387 */ /* 0x000fe20000100800 */
[----:B-1----:R-:W-:-:S05]  /*1e0b0*/  SEL R7, R3, R9, !P0 ;  /* 0x0000000903077207 */ /* 0x002fca0004000000 */
[----:B------:R1:W-:Y:S04]  /*1e0c0*/  STL [R1+0xc70], R7 ;  /* 0x000c700701007387 */ /* 0x0003e80000100800 */
[----:B------:R-:W3:Y:S01]  /*1e0d0*/  LDL.LU R205, [R1+0x26c] ;  /* 0x00026c0001cd7983 */ /* 0x000ee20000300800 */
[C---:B------:R-:W-:Y:S02]  /*1e0e0*/  SEL R5, R3.reuse, R5, !P0 ;  /* 0x0000000503057207 */ /* 0x040fe40004000000 */
[----:B-1----:R-:W-:Y:S01]  /*1e0f0*/  SEL R7, R3, R8, !P0 ;  /* 0x0000000803077207 */ /* 0x002fe20004000000 */
[----:B------:R-:W-:-:S04]  /*1e100*/  @!P5 IMAD.MOV R252, RZ, RZ, -R252 ;  /* 0x000000fffffcd224 */ /* 0x000fc800078e0afc */
[----:B------:R1:W-:Y:S04]  /*1e110*/  STL [R1+0xc68], R7 ;  /* 0x000c680701007387 */ /* 0x0003e80000100800 */
[----:B------:R-:W4:Y:S04]  /*1e120*/  LDL.LU R177, [R1+0x230] ;  /* 0x0002300001b17983 */ /* 0x000f280000300800 */
[----:B------:R-:W-:Y:S01]  /*1e130*/  STL [R1+0xc60], R5 ;  /* 0x000c600501007387 */ /* 0x000fe20000100800 */
[----:B--2---:R-:W-:-:S03]  /*1e140*/  @!P1 LOP3.LUT R252, RZ, R207, RZ, 0x33, !PT ;  /* 0x000000cffffc9212 */ /* 0x004fc600078e33ff */
[----:B------:R-:W2:Y:S01]  /*1e150*/  LDL.LU R207, [R1+0x214] ;  /* 0x0002140001cf7983 */ /* 0x000ea20000300800 */
[----:B------:R-:W1:Y:S01]  /*1e160*/  S2R R203, SR_TID.X ;  /* 0x0000000000cb7919 */ /* 0x000e620000002100 */
[C---:B------:R-:W-:Y:S02]  /*1e170*/  SEL R4, R3.reuse, R4, !P0 ;  /* 0x0000000403047207 */ /* 0x040fe40004000000 */
[----:B------:R-:W2:Y:S01]  /*1e180*/  LDL.LU R178, [R1+0x1e4] ;  /* 0x0001e40001b27983 */ /* 0x000ea20000300800 */
[----:B-1----:R-:W-:-:S03]  /*1e190*/  SEL R7, R3, R248, !P0 ;  /* 0x000000f803077207 */ /* 0x002fc60004000000 */
[----:B------:R-:W2:Y:S01]  /*1e1a0*/  LDL.LU R181, [R1+0x624] ;  /* 0x0006240001b57983 */ /* 0x000ea20000300800 */
[----:B------:R-:W-:-:S03]  /*1e1b0*/  SEL R8, R3, R249, !P0 ;  /* 0x000000f903087207 */ /* 0x000fc60004000000 */
[----:B------:R-:W2:Y:S04]  /*1e1c0*/  LDL.LU R184, [R1+0x124] ;  /* 0x0001240001b87983 */ /* 0x000ea80000300800 */
[----:B------:R-:W2:Y:S04]  /*1e1d0*/  LDL.LU R185, [R1+0x120] ;  /* 0x0001200001b97983 */ /* 0x000ea80000300800 */
[----:B------:R-:W-:Y:S04]  /*1e1e0*/  STL [R1+0xc58], R4 ;  /* 0x000c580401007387 */ /* 0x000fe80000100800 */
[----:B------:R-:W2:Y:S04]  /*1e1f0*/  LDL.LU R189, [R1+0x114] ;  /* 0x0001140001bd7983 */ /* 0x000ea80000300800 */
[----:B------:R1:W-:Y:S01]  /*1e200*/  STL [R1+0xb48], R7 ;  /* 0x000b480701007387 */ /* 0x0003e20000100800 */
[----:B------:R-:W-:-:S03]  /*1e210*/  LOP3.LUT R203, R203, 0x7f, RZ, 0xc0, !PT ;  /* 0x0000007fcbcb7812 */ /* 0x000fc600078ec0ff */
[----:B------:R-:W-:Y:S04]  /*1e220*/  STL [R1+0xd58], R8 ;  /* 0x000d580801007387 */ /* 0x000fe80000100800 */
[----:B------:R-:W2:Y:S01]  /*1e230*/  LDL.LU R191, [R1+0x110] ;  /* 0x0001100001bf7983 */ /* 0x000ea20000300800 */
[----:B------:R-:W-:Y:S01]  /*1e240*/  IMAD R127, R203, R127, RZ ;  /* 0x0000007fcb7f7224 */ /* 0x000fe200078e02ff */
[C---:B-1----:R-:W-:Y:S01]  /*1e250*/  SEL R7, R3.reuse, R250, !P0 ;  /* 0x000000fa03077207 */ /* 0x042fe20004000000 */
[----:B------:R-:W1:Y:S01]  /*1e260*/  LDC R203, c[0x0][0x230] ;  /* 0x00008c00ffcb7b82 */ /* 0x000e620000000800 */
[----:B------:R-:W2:Y:S04]  /*1e270*/  LDL.LU R192, [R1+0x10c] ;  /* 0x00010c0001c07983 */ /* 0x000ea80000300800 */
[----:B------:R1:W-:Y:S04]  /*1e280*/  STL [R1+0xd50], R7 ;  /* 0x000d500701007387 */ /* 0x0003e80000100800 */
[----:B------:R-:W2:Y:S01]  /*1e290*/  LDL.LU R193, [R1+0x104] ;  /* 0x0001040001c17983 */ /* 0x000ea20000300800 */
[----:B------:R-:W-:Y:S01]  /*1e2a0*/  IMAD R12, R252, UR5, RZ ;  /* 0x00000005fc0c7c24 */ /* 0x000fe2000f8e02ff */
[C---:B------:R-:W-:Y:S01]  /*1e2b0*/  SEL R157, R3.reuse, R157, !P0 ;  /* 0x0000009d039d7207 */ /* 0x040fe20004000000 */
[----:B------:R-:W-:Y:S01]  /*1e2c0*/  IMAD R14, R126, 0x2, R0 ;  /* 0x000000027e0e7824 */ /* 0x000fe200078e0200 */
[----:B------:R-:W2:Y:S01]  /*1e2d0*/  LDL.LU R194, [R1+0xfc] ;  /* 0x0000fc0001c27983 */ /* 0x000ea20000300800 */
[----:B------:R-:W-:-:S02]  /*1e2e0*/  SEL R156, R3, R156, !P0 ;  /* 0x0000009c039c7207 */ /* 0x000fc40004000000 */
[C---:B------:R-:W-:Y:S01]  /*1e2f0*/  SEL R251, R3.reuse, R251, !P0 ;  /* 0x000000fb03fb7207 */ /* 0x040fe20004000000 */
[----:B------:R-:W2:Y:S01]  /*1e300*/  LDL.LU R197, [R1+0xf4] ;  /* 0x0000f40001c57983 */ /* 0x000ea20000300800 */
[----:B------:R-:W-:Y:S01]  /*1e310*/  LEA R10, P1, R12, UR6, 0x2 ;  /* 0x000000060c0a7c11 */ /* 0x000fe2000f8210ff */
[----:B------:R-:W-:Y:S01]  /*1e320*/  IMAD R166, R166, UR60, RZ ;  /* 0x0000003ca6a67c24 */ /* 0x000fe2000f8e02ff */
[----:B------:R-:W-:Y:S01]  /*1e330*/  SEL R155, R3, R155, !P0 ;  /* 0x0000009b039b7207 */ /* 0x000fe20004000000 */
[----:B------:R-:W2:Y:S01]  /*1e340*/  LDL.LU R199, [R1+0xf0] ;  /* 0x0000f00001c77983 */ /* 0x000ea20000300800 */
[----:B------:R-:W-:Y:S01]  /*1e350*/  LEA.HI.X.SX32 R12, R12, UR7, 0x2, P1 ;  /* 0x000000070c0c7c11 */ /* 0x000fe200088f16ff */
[----:B-1----:R-:W-:Y:S02]  /*1e360*/  VIADD R7, R203, 0x7f ;  /* 0x0000007fcb077836 */ /* 0x002fe40000000000 */
[----:B------:R-:W2:Y:S01]  /*1e370*/  LDL.LU R201, [R1+0xe4] ;  /* 0x0000e40001c97983 */ /* 0x000ea20000300800 */
[----:B------:R-:W-:Y:S01]  /*1e380*/  IMAD R11, R126, 0x2, R14 ;  /* 0x000000027e0b7824 */ /* 0x000fe200078e020e */
[----:B------:R-:W-:Y:S01]  /*1e390*/  ULDC.64 UR6, c[0x0][0x218] ;  /* 0x0000860000067ab9 */ /* 0x000fe20000000a00 */
[C---:B------:R-:W-:Y:S01]  /*1e3a0*/  SEL R154, R3.reuse, R154, !P0 ;  /* 0x0000009a039a7207 */ /* 0x040fe20004000000 */
[----:B------:R-:W2:Y:S01]  /*1e3b0*/  LDL.LU R203, [R1+0xdc] ;  /* 0x0000dc0001cb7983 */ /* 0x000ea20000300800 */
[C---:B------:R-:W-:Y:S01]  /*1e3c0*/  SEL R124, R3.reuse, R124, !P0 ;  /* 0x0000007c037c7207 */ /* 0x040fe20004000000 */
[----:B------:R-:W-:Y:S01]  /*1e3d0*/  IMAD R160, R160, UR61, RZ ;  /* 0x0000003da0a07c24 */ /* 0x000fe2000f8e02ff */
[C---:B------:R-:W-:Y:S01]  /*1e3e0*/  SEL R123, R3.reuse, R123, !P0 ;  /* 0x0000007b037b7207 */ /* 0x040fe20004000000 */
[----:B------:R-:W-:Y:S01]  /*1e3f0*/  ULDC UR5, c[0x0][0x240] ;  /* 0x0000900000057ab9 */ /* 0x000fe20000000800 */
[----:B------:R-:W-:Y:S01]  /*1e400*/  SEL R122, R3, R122, !P0 ;  /* 0x0000007a037a7207 */ /* 0x000fe20004000000 */
[----:B------:R-:W-:Y:S01]  /*1e410*/  IMAD R210, R210, UR38, RZ ;  /* 0x00000026d2d27c24 */ /* 0x000fe2000f8e02ff */
[----:B------:R-:W-:Y:S01]  /*1e420*/  ULDC UR60, c[0x0][0x240] ;  /* 0x00009000003c7ab9 */ /* 0x000fe20000000800 */
[----:B---3--:R-:W-:-:S02]  /*1e430*/  LEA R20, P1, R205, R10, 0x2 ;  /* 0x0000000acd147211 */ /* 0x008fc400078210ff */
[-C--:B----4-:R-:W-:Y:S02]  /*1e440*/  LEA R18, P2, R177, R10.reuse, 0x2 ;  /* 0x0000000ab1127211 */ /* 0x090fe400078410ff */
[-C--:B--2---:R-:W-:Y:S02]  /*1e450*/  LEA R26, P4, R207, R10.reuse, 0x2 ;  /* 0x0000000acf1a7211 */ /* 0x084fe400078810ff */
[-C--:B------:R-:W-:Y:S02]  /*1e460*/  LEA R24, P3, R178, R10.reuse, 0x2 ;  /* 0x0000000ab2187211 */ /* 0x080fe400078610ff */
[-C--:B------:R-:W-:Y:S02]  /*1e470*/  LEA R22, P6, R181, R10.reuse, 0x2 ;  /* 0x0000000ab5167211 */ /* 0x080fe400078c10ff */
[----:B------:R-:W-:Y:S01]  /*1e480*/  LEA R16, P5, R184, R10, 0x2 ;  /* 0x0000000ab8107211 */ /* 0x000fe200078a10ff */
[----:B------:R-:W-:Y:S01]  /*1e490*/  IMAD R9, R126, 0x2, R11 ;  /* 0x000000027e097824 */ /* 0x000fe200078e020b */
[-C--:B------:R-:W-:Y:S01]  /*1e4a0*/  LEA.HI.X.SX32 R21, R205, R12.reuse, 0x2, P1 ;  /* 0x0000000ccd157211 */ /* 0x080fe200008f16ff */
[----:B------:R-:W-:Y:S01]  /*1e4b0*/  IMAD R213, R213, UR38, RZ ;  /* 0x00000026d5d57c24 */ /* 0x000fe2000f8e02ff */
[----:B------:R-:W2:Y:S01]  /*1e4c0*/  LDL.LU R205, [R1+0xd8] ;  /* 0x0000d80001cd7983 */ /* 0x000ea20000300800 */
[-C--:B------:R-:W-:Y:S01]  /*1e4d0*/  LEA.HI.X.SX32 R19, R177, R12.reuse, 0x2, P2 ;  /* 0x0000000cb1137211 */ /* 0x080fe200010f16ff */
[----:B------:R-:W-:Y:S01]  /*1e4e0*/  IMAD R215, R215, UR38, RZ ;  /* 0x00000026d7d77c24 */ /* 0x000fe2000f8e02ff */
[----:B------:R-:W-:Y:S01]  /*1e4f0*/  ULDC UR61, c[0x0][0x240] ;  /* 0x00009000003d7ab9 */ /* 0x000fe20000000800 */
[----:B------:R1:W-:Y:S04]  /*1e500*/  STL.64 [R1+0x928], R20 ;  /* 0x0009281401007387 */ /* 0x0003e80000100a00 */
[----:B------:R-:W3:Y:S01]  /*1e510*/  LDL.LU R175, [R1+0xd4] ;  /* 0x0000d40001af7983 */ /* 0x000ee20000300800 */
[----:B------:R-:W-:-:S03]  /*1e520*/  LEA.HI.X.SX32 R27, R207, R12, 0x2, P4 ;  /* 0x0000000ccf1b7211 */ /* 0x000fc600020f16ff */
[----:B------:R4:W-:Y:S04]  /*1e530*/  STL.64 [R1+0x920], R18 ;  /* 0x0009201201007387 */ /* 0x0009e80000100a00 */
[----:B------:R-:W3:Y:S01]  /*1e540*/  LDL.LU R207, [R1+0xd0] ;  /* 0x0000d00001cf7983 */ /* 0x000ee20000300800 */
[----:B------:R-:W-:Y:S02]  /*1e550*/  LEA.HI.X.SX32 R25, R178, R12, 0x2, P3 ;  /* 0x0000000cb2197211 */ /* 0x000fe400018f16ff */
[----:B-1----:R-:W-:Y:S01]  /*1e560*/  LEA R20, P1, R185, R10, 0x2 ;  /* 0x0000000ab9147211 */ /* 0x002fe200078210ff */
[----:B------:R1:W-:Y:S01]  /*1e570*/  STL.64 [R1+0x918], R26 ;  /* 0x0009181a01007387 */ /* 0x0003e20000100a00 */
[-C--:B------:R-:W-:Y:S02]  /*1e580*/  LEA.HI.X.SX32 R23, R181, R12.reuse, 0x2, P6 ;  /* 0x0000000cb5177211 */ /* 0x080fe400030f16ff */
[----:B------:R-:W-:Y:S01]  /*1e590*/  LEA.HI.X.SX32 R17, R184, R12, 0x2, P5 ;  /* 0x0000000cb8117211 */ /* 0x000fe200028f16ff */
[----:B------:R-:W3:Y:S01]  /*1e5a0*/  LDL.LU R177, [R1+0xcc] ;  /* 0x0000cc0001b17983 */ /* 0x000ee20000300800 */
[----:B----4-:R-:W-:-:S02]  /*1e5b0*/  LEA R18, P2, R189, R10, 0x2 ;  /* 0x0000000abd127211 */ /* 0x010fc400078410ff */
[-C--:B------:R-:W-:Y:S01]  /*1e5c0*/  LEA.HI.X.SX32 R21, R185, R12.reuse, 0x2, P1 ;  /* 0x0000000cb9157211 */ /* 0x080fe200008f16ff */
[----:B------:R4:W-:Y:S01]  /*1e5d0*/  STL.64 [R1+0x910], R24 ;  /* 0x0009101801007387 */ /* 0x0009e20000100a00 */
[----:B------:R-:W-:Y:S02]  /*1e5e0*/  LEA.HI.X.SX32 R19, R189, R12, 0x2, P2 ;  /* 0x0000000cbd137211 */ /* 0x000fe400010f16ff */
[C---:B-1----:R-:W-:Y:S01]  /*1e5f0*/  LEA R26, P4, R191.reuse, R10, 0x2 ;  /* 0x0000000abf1a7211 */ /* 0x042fe200078810ff */
[----:B------:R-:W3:Y:S04]  /*1e600*/  LDL.LU R178, [R1+0xc8] ;  /* 0x0000c80001b27983 */ /* 0x000ee80000300800 */
[----:B------:R1:W-:Y:S01]  /*1e610*/  STL.64 [R1+0x908], R22 ;  /* 0x0009081601007387 */ /* 0x0003e20000100a00 */
[----:B------:R-:W-:-:S03]  /*1e620*/  LEA.HI.X.SX32 R27, R191, R12, 0x2, P4 ;  /* 0x0000000cbf1b7211 */ /* 0x000fc600020f16ff */
[----:B------:R-:W3:Y:S01]  /*1e630*/  LDL.LU R181, [R1+0xc4] ;  /* 0x0000c40001b57983 */ /* 0x000ee20000300800 */
[----:B----4-:R-:W-:-:S03]  /*1e640*/  LEA R24, P3, R192, R10, 0x2 ;  /* 0x0000000ac0187211 */ /* 0x010fc600078610ff */
[----:B------:R4:W-:Y:S04]  /*1e650*/  STL.64 [R1+0x900], R16 ;  /* 0x0009001001007387 */ /* 0x0009e80000100a00 */
[----:B------:R-:W3:Y:S04]  /*1e660*/  LDL.LU R184, [R1+0xc0] ;  /* 0x0000c00001b87983 */ /* 0x000ee80000300800 */
[----:B------:R4:W-:Y:S01]  /*1e670*/  STL.64 [R1+0x8f8], R20 ;  /* 0x0008f81401007387 */ /* 0x0009e20000100a00 */
[----:B-1----:R-:W-:-:S03]  /*1e680*/  LEA R22, P6, R193, R10, 0x2 ;  /* 0x0000000ac1167211 */ /* 0x002fc600078c10ff */
[----:B------:R-:W3:Y:S01]  /*1e690*/  LDL.LU R185, [R1+0xbc] ;  /* 0x0000bc0001b97983 */ /* 0x000ee20000300800 */
[----:B------:R-:W-:-:S03]  /*1e6a0*/  LEA.HI.X.SX32 R25, R192, R12, 0x2, P3 ;  /* 0x0000000cc0197211 */ /* 0x000fc600018f16ff */
[----:B------:R1:W-:Y:S04]  /*1e6b0*/  STL.64 [R1+0x8f0], R18 ;  /* 0x0008f01201007387 */ /* 0x0003e80000100a00 */
[----:B------:R-:W3:Y:S01]  /*1e6c0*/  LDL.LU R189, [R1+0xb8] ;  /* 0x0000b80001bd7983 */ /* 0x000ee20000300800 */
[----:B----4-:R-:W-:-:S03]  /*1e6d0*/  LEA R16, P5, R194, R10, 0x2 ;  /* 0x0000000ac2107211 */ /* 0x010fc600078a10ff */
[----:B------:R4:W-:Y:S01]  /*1e6e0*/  STL.64 [R1+0x8e8], R26 ;  /* 0x0008e81a01007387 */ /* 0x0009e20000100a00 */
[----:B------:R-:W-:-:S03]  /*1e6f0*/  LEA.HI.X.SX32 R23, R193, R12, 0x2, P6 ;  /* 0x0000000cc1177211 */ /* 0x000fc600030f16ff */
[----:B------:R-:W3:Y:S04]  /*1e700*/  LDL.LU R191, [R1+0xb4] ;  /* 0x0000b40001bf7983 */ /* 0x000ee80000300800 */
[----:B------:R-:W3:Y:S01]  /*1e710*/  LDL.LU R192, [R1+0xac] ;  /* 0x0000ac0001c07983 */ /* 0x000ee20000300800 */
[----:B------:R-:W-:Y:S02]  /*1e720*/  LEA R20, P1, R197, R10, 0x2 ;  /* 0x0000000ac5147211 */ /* 0x000fe400078210ff */
[----:B------:R-:W-:Y:S01]  /*1e730*/  LEA.HI.X.SX32 R17, R194, R12, 0x2, P5 ;  /* 0x0000000cc2117211 */ /* 0x000fe200028f16ff */
[----:B------:R4:W-:Y:S01]  /*1e740*/  STL.64 [R1+0x8e0], R24 ;  /* 0x0008e01801007387 */ /* 0x0009e20000100a00 */
[----:B-1----:R-:W-:-:S03]  /*1e750*/  LEA R18, P2, R199, R10, 0x2 ;  /* 0x0000000ac7127211 */ /* 0x002fc600078410ff */
[----:B------:R-:W3:Y:S01]  /*1e760*/  LDL.LU R193, [R1+0xa8] ;  /* 0x0000a80001c17983 */ /* 0x000ee20000300800 */
[----:B------:R-:W-:-:S03]  /*1e770*/  LEA.HI.X.SX32 R21, R197, R12, 0x2, P1 ;  /* 0x0000000cc5157211 */ /* 0x000fc600008f16ff */
[----:B------:R2:W-:Y:S01]  /*1e780*/  STL.64 [R1+0x8d8], R22 ;  /* 0x0008d81601007387 */ /* 0x0005e20000100a00 */
[----:B----4-:R-:W-:-:S03]  /*1e790*/  LEA R26, P4, R201, R10, 0x2 ;  /* 0x0000000ac91a7211 */ /* 0x010fc600078810ff */
[----:B------:R-:W4:Y:S01]  /*1e7a0*/  LDL.LU R194, [R1+0xa4] ;  /* 0x0000a40001c27983 */ /* 0x000f220000300800 */
[----:B------:R-:W-:-:S03]  /*1e7b0*/  LEA.HI.X.SX32 R19, R199, R12, 0x2, P2 ;  /* 0x0000000cc7137211 */ /* 0x000fc600010f16ff */
[----:B------:R3:W-:Y:S04]  /*1e7c0*/  STL.64 [R1+0x8c8], R16 ;  /* 0x0008c81001007387 */ /* 0x0007e80000100a00 */
[----:B------:R-:W4:Y:S01]  /*1e7d0*/  LDL.LU R197, [R1+0x98] ;  /* 0x0000980001c57983 */ /* 0x000f220000300800 */
[----:B------:R-:W-:-:S03]  /*1e7e0*/  LEA.HI.X.SX32 R27, R201, R12, 0x2, P4 ;  /* 0x0000000cc91b7211 */ /* 0x000fc600020f16ff */
[----:B------:R1:W-:Y:S01]  /*1e7f0*/  STL.64 [R1+0x8b8], R20 ;  /* 0x0008b81401007387 */ /* 0x0003e20000100a00 */
[----:B------:R-:W-:-:S03]  /*1e800*/  LEA R24, P3, R203, R10, 0x2 ;  /* 0x0000000acb187211 */ /* 0x000fc600078610ff */
[----:B------:R-:W4:Y:S01]  /*1e810*/  LDL.LU R199, [R1+0x94] ;  /* 0x0000940001c77983 */ /* 0x000f220000300800 */
[----:B------:R-:W-:-:S03]  /*1e820*/  LEA.HI.X.SX32 R25, R203, R12, 0x2, P3 ;  /* 0x0000000ccb197211 */ /* 0x000fc600018f16ff */
[----:B------:R1:W-:Y:S04]  /*1e830*/  STL.64 [R1+0x8a8], R18 ;  /* 0x0008a81201007387 */ /* 0x0003e80000100a00 */
[----:B------:R-:W4:Y:S04]  /*1e840*/  LDL.LU R201, [R1+0x90] ;  /* 0x0000900001c97983 */ /* 0x000f280000300800 */
[----:B------:R1:W-:Y:S04]  /*1e850*/  STL.64 [R1+0x898], R26 ;  /* 0x0008981a01007387 */ /* 0x0003e80000100a00 */
[----:B------:R-:W4:Y:S04]  /*1e860*/  LDL.LU R203, [R1+0x88] ;  /* 0x0000880001cb7983 */ /* 0x000f280000300800 */
[----:B------:R1:W-:Y:S01]  /*1e870*/  STL.64 [R1+0x888], R24 ;  /* 0x0008881801007387 */ /* 0x0003e20000100a00 */
[----:B--2---:R-:W-:-:S04]  /*1e880*/  LEA R22, P6, R205, R10, 0x2 ;  /* 0x0000000acd167211 */ /* 0x004fc800078c10ff */
[----:B------:R-:W-:Y:S02]  /*1e890*/  LEA.HI.X.SX32 R23, R205, R12, 0x2, P6 ;  /* 0x0000000ccd177211 */ /* 0x000fe400030f16ff */
[----:B------:R-:W2:Y:S01]  /*1e8a0*/  LDL.LU R205, [R1+0x84] ;  /* 0x0000840001cd7983 */ /* 0x000ea20000300800 */
[----:B---3--:R-:W-:-:S04]  /*1e8b0*/  LEA R16, P5, R175, R10, 0x2 ;  /* 0x0000000aaf107211 */ /* 0x008fc800078a10ff */
[----:B------:R-:W-:Y:S01]  /*1e8c0*/  LEA.HI.X.SX32 R17, R175, R12, 0x2, P5 ;  /* 0x0000000caf117211 */ /* 0x000fe200028f16ff */
[----:B------:R3:W-:Y:S01]  /*1e8d0*/  STL.64 [R1+0x878], R22 ;  /* 0x0008781601007387 */ /* 0x0007e20000100a00 */
[----:B-1----:R-:W-:-:S03]  /*1e8e0*/  LEA R20, P1, R207, R10, 0x2 ;  /* 0x0000000acf147211 */ /* 0x002fc600078210ff */
[----:B------:R1:W-:Y:S01]  /*1e8f0*/  STL.64 [R1+0x868], R16 ;  /* 0x0008681001007387 */ /* 0x0003e20000100a00 */
[----:B------:R-:W-:-:S03]  /*1e900*/  LEA.HI.X.SX32 R21, R207, R12, 0x2, P1 ;  /* 0x0000000ccf157211 */ /* 0x000fc600008f16ff */
[----:B------:R-:W2:Y:S01]  /*1e910*/  LDL.LU R207, [R1+0x78] ;  /* 0x0000780001cf7983 */ /* 0x000ea20000300800 */
[----:B------:R-:W-:-:S04]  /*1e920*/  LEA R18, P2, R177, R10, 0x2 ;  /* 0x0000000ab1127211 */ /* 0x000fc800078410ff */
[----:B------:R-:W-:Y:S02]  /*1e930*/  LEA.HI.X.SX32 R19, R177, R12, 0x2, P2 ;  /* 0x0000000cb1137211 */ /* 0x000fe400010f16ff */
[C---:B------:R-:W-:Y:S01]  /*1e940*/  LEA R26, P4, R178.reuse, R10, 0x2 ;  /* 0x0000000ab21a7211 */ /* 0x040fe200078810ff */
[----:B------:R1:W-:Y:S03]  /*1e950*/  STL.64 [R1+0x858], R20 ;  /* 0x0008581401007387 */ /* 0x0003e60000100a00 */
[----:B------:R-:W-:Y:S01]  /*1e960*/  LEA.HI.X.SX32 R27, R178, R12, 0x2, P4 ;  /* 0x0000000cb21b7211 */ /* 0x000fe200020f16ff */
[----:B------:R-:W2:Y:S01]  /*1e970*/  LDL.LU R170, [R1+0x74] ;  /* 0x0000740001aa7983 */ /* 0x000ea20000300800 */
[----:B------:R-:W-:-:S03]  /*1e980*/  LEA R24, P3, R181, R10, 0x2 ;  /* 0x0000000ab5187211 */ /* 0x000fc600078610ff */
[----:B------:R1:W-:Y:S01]  /*1e990*/  STL.64 [R1+0x848], R18 ;  /* 0x0008481201007387 */ /* 0x0003e20000100a00 */
[----:B------:R-:W-:Y:S02]  /*1e9a0*/  LEA.HI.X.SX32 R25, R181, R12, 0x2, P3 ;  /* 0x0000000cb5197211 */ /* 0x000fe400018f16ff */
[C---:B---3--:R-:W-:Y:S01]  /*1e9b0*/  LEA R22, P6, R184.reuse, R10, 0x2 ;  /* 0x0000000ab8167211 */ /* 0x048fe200078c10ff */
[----:B------:R3:W-:Y:S03]  /*1e9c0*/  STL.64 [R1+0x838], R26 ;  /* 0x0008381a01007387 */ /* 0x0007e60000100a00 */
[----:B------:R-:W-:Y:S01]  /*1e9d0*/  LEA.HI.X.SX32 R23, R184, R12, 0x2, P6 ;  /* 0x0000000cb8177211 */ /* 0x000fe200030f16ff */
[----:B------:R-:W2:Y:S01]  /*1e9e0*/  LDL.LU R171, [R1+0x70] ;  /* 0x0000700001ab7983 */ /* 0x000ea20000300800 */
[----:B-1----:R-:W-:-:S03]  /*1e9f0*/  LEA R16, P5, R185, R10, 0x2 ;  /* 0x0000000ab9107211 */ /* 0x002fc600078a10ff */
[----:B------:R1:W-:Y:S01]  /*1ea00*/  STL.64 [R1+0x828], R24 ;  /* 0x0008281801007387 */ /* 0x0003e20000100a00 */
[----:B------:R-:W-:-:S03]  /*1ea10*/  LEA.HI.X.SX32 R17, R185, R12, 0x2, P5 ;  /* 0x0000000cb9117211 */ /* 0x000fc600028f16ff */
[----:B------:R-:W2:Y:S01]  /*1ea20*/  LDL.LU R172, [R1+0x6c] ;  /* 0x00006c0001ac7983 */ /* 0x000ea20000300800 */
[----:B------:R-:W-:-:S03]  /*1ea30*/  LEA R20, P1, R189, R10, 0x2 ;  /* 0x0000000abd147211 */ /* 0x000fc600078210ff */
[----:B------:R4:W-:Y:S01]  /*1ea40*/  STL.64 [R1+0x818], R22 ;  /* 0x0008181601007387 */ /* 0x0009e20000100a00 */
[----:B------:R-:W-:Y:S02]  /*1ea50*/  LEA.HI.X.SX32 R21, R189, R12, 0x2, P1 ;  /* 0x0000000cbd157211 */ /* 0x000fe400008f16ff */
[-C--:B------:R-:W-:Y:S01]  /*1ea60*/  LEA R18, P2, R191, R10.reuse, 0x2 ;  /* 0x0000000abf127211 */ /* 0x080fe200078410ff */
[----:B------:R4:W-:Y:S01]  /*1ea70*/  STL.64 [R1+0x808], R16 ;  /* 0x0008081001007387 */ /* 0x0009e20000100a00 */
[----:B---3--:R-:W-:-:S03]  /*1ea80*/  LEA R26, P4, R192, R10, 0x2 ;  /* 0x0000000ac01a7211 */ /* 0x008fc600078810ff */
[----:B------:R-:W3:Y:S01]  /*1ea90*/  LDL.LU R173, [R1+0x68] ;  /* 0x0000680001ad7983 */ /* 0x000ee20000300800 */
[-C--:B------:R-:W-:Y:S02]  /*1eaa0*/  LEA.HI.X.SX32 R19, R191, R12.reuse, 0x2, P2 ;  /* 0x0000000cbf137211 */ /* 0x080fe400010f16ff */
[----:B------:R-:W-:Y:S01]  /*1eab0*/  LEA.HI.X.SX32 R27, R192, R12, 0x2, P4 ;  /* 0x0000000cc01b7211 */ /* 0x000fe200020f16ff */
[----:B------:R4:W-:Y:S01]  /*1eac0*/  STL.64 [R1+0x7f8], R20 ;  /* 0x0007f81401007387 */ /* 0x0009e20000100a00 */
[----:B-1----:R-:W-:-:S03]  /*1ead0*/  LEA R24, P3, R193, R10, 0x2 ;  /* 0x0000000ac1187211 */ /* 0x002fc600078610ff */
[----:B------:R-:W3:Y:S01]  /*1eae0*/  LDL.LU R175, [R1+0x64] ;  /* 0x0000640001af7983 */ /* 0x000ee20000300800 */
[----:B------:R-:W-:-:S03]  /*1eaf0*/  LEA.HI.X.SX32 R25, R193, R12, 0x2, P3 ;  /* 0x0000000cc1197211 */ /* 0x000fc600018f16ff */
[----:B------:R1:W-:Y:S01]  /*1eb00*/  STL.64 [R1+0x7e8], R18 ;  /* 0x0007e81201007387 */ /* 0x0003e20000100a00 */
[----:B----4-:R-:W-:-:S03]  /*1eb10*/  LEA R22, P6, R194, R10, 0x2 ;  /* 0x0000000ac2167211 */ /* 0x010fc600078c10ff */
[----:B------:R-:W4:Y:S04]  /*1eb20*/  LDL.LU R177, [R1+0x60] ;  /* 0x0000600001b17983 */ /* 0x000f280000300800 */
[----:B------:R1:W-:Y:S01]  /*1eb30*/  STL.64 [R1+0x7d8], R26 ;  /* 0x0007d81a01007387 */ /* 0x0003e20000100a00 */
[----:B------:R-:W-:Y:S02]  /*1eb40*/  LEA.HI.X.SX32 R23, R194, R12, 0x2, P6 ;  /* 0x0000000cc2177211 */ /* 0x000fe400030f16ff */
[C---:B------:R-:W-:Y:S01]  /*1eb50*/  LEA R16, P5, R197.reuse, R10, 0x2 ;  /* 0x0000000ac5107211 */ /* 0x040fe200078a10ff */
[----:B------:R-:W4:Y:S04]  /*1eb60*/  LDL.LU R178, [R1+0x5c] ;  /* 0x00005c0001b27983 */ /* 0x000f280000300800 */
[----:B------:R-:W4:Y:S01]  /*1eb70*/  LDL.LU R181, [R1+0x38] ;  /* 0x0000380001b57983 */ /* 0x000f220000300800 */
[----:B------:R-:W-:-:S02]  /*1eb80*/  LEA.HI.X.SX32 R17, R197, R12, 0x2, P5 ;  /* 0x0000000cc5117211 */ /* 0x000fc400028f16ff */
[C---:B------:R-:W-:Y:S01]  /*1eb90*/  LEA R20, P1, R199.reuse, R10, 0x2 ;  /* 0x0000000ac7147211 */ /* 0x040fe200078210ff */
[----:B------:R2:W-:Y:S04]  /*1eba0*/  STL.64 [R1+0x7c8], R24 ;  /* 0x0007c81801007387 */ /* 0x0005e80000100a00 */
[----:B------:R-:W4:Y:S01]  /*1ebb0*/  LDL.LU R184, [R1+0x30] ;  /* 0x0000300001b87983 */ /* 0x000f220000300800 */
[----:B------:R-:W-:-:S03]  /*1ebc0*/  LEA.HI.X.SX32 R21, R199, R12, 0x2, P1 ;  /* 0x0000000cc7157211 */ /* 0x000fc600008f16ff */
[----:B------:R-:W4:Y:S01]  /*1ebd0*/  LDL.LU R185, [R1+0x2c] ;  /* 0x00002c0001b97983 */ /* 0x000f220000300800 */
[----:B-1----:R-:W-:-:S03]  /*1ebe0*/  LEA R18, P2, R201, R10, 0x2 ;  /* 0x0000000ac9127211 */ /* 0x002fc600078410ff */
[----:B------:R1:W-:Y:S04]  /*1ebf0*/  STL.64 [R1+0x7b8], R22 ;  /* 0x0007b81601007387 */ /* 0x0003e80000100a00 */
[----:B------:R-:W4:Y:S01]  /*1ec00*/  LDL.LU R189, [R1+0x28] ;  /* 0x0000280001bd7983 */ /* 0x000f220000300800 */
[----:B------:R-:W-:-:S03]  /*1ec10*/  LEA R26, P4, R203, R10, 0x2 ;  /* 0x0000000acb1a7211 */ /* 0x000fc600078810ff */
[----:B------:R-:W4:Y:S01]  /*1ec20*/  LDL.LU R191, [R1+0x24] ;  /* 0x0000240001bf7983 */ /* 0x000f220000300800 */
[----:B------:R-:W-:-:S03]  /*1ec30*/  LEA.HI.X.SX32 R19, R201, R12, 0x2, P2 ;  /* 0x0000000cc9137211 */ /* 0x000fc600010f16ff */
[----:B------:R1:W-:Y:S04]  /*1ec40*/  STL.64 [R1+0x7a8], R16 ;  /* 0x0007a81001007387 */ /* 0x0003e80000100a00 */
[----:B------:R-:W4:Y:S01]  /*1ec50*/  LDL.LU R192, [R1+0x20] ;  /* 0x0000200001c07983 */ /* 0x000f220000300800 */
[----:B------:R-:W-:-:S03]  /*1ec60*/  LEA.HI.X.SX32 R27, R203, R12, 0x2, P4 ;  /* 0x0000000ccb1b7211 */ /* 0x000fc600020f16ff */
[----:B------:R-:W4:Y:S04]  /*1ec70*/  LDL.LU R193, [R1+0x1c] ;  /* 0x00001c0001c17983 */ /* 0x000f280000300800 */
[----:B------:R1:W-:Y:S04]  /*1ec80*/  STL.64 [R1+0x7a0], R20 ;  /* 0x0007a01401007387 */ /* 0x0003e80000100a00 */
[----:B------:R-:W4:Y:S04]  /*1ec90*/  LDL.LU R194, [R1+0x18] ;  /* 0x0000180001c27983 */ /* 0x000f280000300800 */
[----:B------:R-:W4:Y:S04]  /*1eca0*/  LDL.LU R197, [R1+0x14] ;  /* 0x0000140001c57983 */ /* 0x000f280000300800 */
[----:B------:R1:W-:Y:S04]  /*1ecb0*/  STL.64 [R1+0x790], R18 ;  /* 0x0007901201007387 */ /* 0x0003e80000100a00 */
[----:B------:R-:W4:Y:S04]  /*1ecc0*/  LDL.LU R199, [R1+0x10] ;  /* 0x0000100001c77983 */ /* 0x000f280000300800 */
[----:B------:R-:W4:Y:S04]  /*1ecd0*/  LDL.LU R201, [R1+0xc] ;  /* 0x00000c0001c97983 */ /* 0x000f280000300800 */
[----:B------:R3:W-:Y:S04]  /*1ece0*/  STL.64 [R1+0x778], R26 ;  /* 0x0007781a01007387 */ /* 0x0007e80000100a00 */
[----:B------:R-:W4:Y:S01]  /*1ecf0*/  LDL.LU R203, [R1+0x8] ;  /* 0x0000080001cb7983 */ /* 0x000f220000300800 */
[----:B--2---:R-:W-:-:S04]  /*1ed00*/  LEA R24, P3, R205, R10, 0x2 ;  /* 0x0000000acd187211 */ /* 0x004fc800078610ff */
[----:B------:R-:W-:Y:S02]  /*1ed10*/  LEA.HI.X.SX32 R25, R205, R12, 0x2, P3 ;  /* 0x0000000ccd197211 */ /* 0x000fe400018f16ff */
[----:B------:R-:W2:Y:S04]  /*1ed20*/  LDL.LU R205, [R1+0x4] ;  /* 0x0000040001cd7983 */ /* 0x000ea80000300800 */
[----:B------:R3:W-:Y:S01]  /*1ed30*/  STL.64 [R1+0x768], R24 ;  /* 0x0007681801007387 */ /* 0x0007e20000100a00 */
[----:B-1----:R-:W-:-:S04]  /*1ed40*/  LEA R22, P6, R207, R10, 0x2 ;  /* 0x0000000acf167211 */ /* 0x002fc800078c10ff */
[----:B------:R-:W-:Y:S02]  /*1ed50*/  LEA.HI.X.SX32 R23, R207, R12, 0x2, P6 ;  /* 0x0000000ccf177211 */ /* 0x000fe400030f16ff */
[----:B------:R-:W2:Y:S01]  /*1ed60*/  LDL.LU R207, [R1] ;  /* 0x0000000001cf7983 */ /* 0x000ea20000300800 */
[----:B------:R-:W-:-:S04]  /*1ed70*/  LEA R16, P5, R170, R10, 0x2 ;  /* 0x0000000aaa107211 */ /* 0x000fc800078a10ff */
[----:B------:R-:W-:Y:S01]  /*1ed80*/  LEA.HI.X.SX32 R17, R170, R12, 0x2, P5 ;  /* 0x0000000caa117211 */ /* 0x000fe200028f16ff */
[----:B------:R4:W-:Y:S04]  /*1ed90*/  STL.64 [R1+0x758], R22 ;  /* 0x0007581601007387 */ /* 0x0009e80000100a00 */
[----:B------:R1:W-:Y:S01]  /*1eda0*/  STL.64 [R1+0x748], R16 ;  /* 0x0007481001007387 */ /* 0x0003e20000100a00 */
[----:B------:R-:W-:-:S04]  /*1edb0*/  LEA R20, P1, R171, R10, 0x2 ;  /* 0x0000000aab147211 */ /* 0x000fc800078210ff */
[----:B------:R-:W-:Y:S02]  /*1edc0*/  LEA.HI.X.SX32 R21, R171, R12, 0x2, P1 ;  /* 0x0000000cab157211 */ /* 0x000fe400008f16ff */
[----:B------:R-:W-:-:S04]  /*1edd0*/  LEA R18, P2, R172, R10, 0x2 ;  /* 0x0000000aac127211 */ /* 0x000fc800078410ff */
[----:B------:R-:W-:Y:S01]  /*1ede0*/  LEA.HI.X.SX32 R19, R172, R12, 0x2, P2 ;  /* 0x0000000cac137211 */ /* 0x000fe200010f16ff */
[----:B------:R1:W-:Y:S01]  /*1edf0*/  STL.64 [R1+0x738], R20 ;  /* 0x0007381401007387 */ /* 0x0003e20000100a00 */
[----:B---3--:R-:W-:-:S04]  /*1ee00*/  LEA R26, P4, R173, R10, 0x2 ;  /* 0x0000000aad1a7211 */ /* 0x008fc800078810ff */
[----:B------:R-:W-:Y:S02]  /*1ee10*/  LEA.HI.X.SX32 R27, R173, R12, 0x2, P4 ;  /* 0x0000000cad1b7211 */ /* 0x000fe400020f16ff */
[C---:B------:R-:W-:Y:S01]  /*1ee20*/  LEA R24, P3, R175.reuse, R10, 0x2 ;  /* 0x0000000aaf187211 */ /* 0x040fe200078610ff */
[----:B------:R3:W-:Y:S03]  /*1ee30*/  STL.64 [R1+0x728], R18 ;  /* 0x0007281201007387 */ /* 0x0007e60000100a00 */
[----:B------:R-:W-:Y:S02]  /*1ee40*/  LEA.HI.X.SX32 R25, R175, R12, 0x2, P3 ;  /* 0x0000000caf197211 */ /* 0x000fe400018f16ff */
[C---:B----4-:R-:W-:Y:S01]  /*1ee50*/  LEA R22, P6, R177.reuse, R10, 0x2 ;  /* 0x0000000ab1167211 */ /* 0x050fe200078c10ff */
[----:B------:R4:W-:Y:S03]  /*1ee60*/  STL.64 [R1+0x718], R26 ;  /* 0x0007181a01007387 */ /* 0x0009e60000100a00 */
[----:B------:R-:W-:-:S02]  /*1ee70*/  LEA.HI.X.SX32 R23, R177, R12, 0x2, P6 ;  /* 0x0000000cb1177211 */ /* 0x000fc400030f16ff */
[C---:B-1----:R-:W-:Y:S01]  /*1ee80*/  LEA R16, P5, R178.reuse, R10, 0x2 ;  /* 0x0000000ab2107211 */ /* 0x042fe200078a10ff */
[----:B------:R1:W-:Y:S03]  /*1ee90*/  STL.64 [R1+0x708], R24 ;  /* 0x0007081801007387 */ /* 0x0003e60000100a00 */
[----:B------:R-:W-:Y:S02]  /*1eea0*/  LEA.HI.X.SX32 R17, R178, R12, 0x2, P5 ;  /* 0x0000000cb2117211 */ /* 0x000fe400028f16ff */
[-C--:B------:R-:W-:Y:S01]  /*1eeb0*/  LEA R20, P1, R181, R10.reuse, 0x2 ;  /* 0x0000000ab5147211 */ /* 0x080fe200078210ff */
[----:B------:R1:W-:Y:S01]  /*1eec0*/  STL.64 [R1+0x6f8], R22 ;  /* 0x0006f81601007387 */ /* 0x0003e20000100a00 */
[----:B---3--:R-:W-:-:S03]  /*1eed0*/  LEA R18, P2, R184, R10, 0x2 ;  /* 0x0000000ab8127211 */ /* 0x008fc600078410ff */
[----:B------:R3:W-:Y:S01]  /*1eee0*/  STL.64 [R1+0x6e8], R16 ;  /* 0x0006e81001007387 */ /* 0x0007e20000100a00 */
[----:B------:R-:W-:Y:S02]  /*1eef0*/  LEA.HI.X.SX32 R21, R181, R12, 0x2, P1 ;  /* 0x0000000cb5157211 */ /* 0x000fe400008f16ff */
[C---:B----4-:R-:W-:Y:S02]  /*1ef00*/  LEA R26, P4, R185.reuse, R10, 0x2 ;  /* 0x0000000ab91a7211 */ /* 0x050fe400078810ff */
[-C--:B------:R-:W-:Y:S02]  /*1ef10*/  LEA.HI.X.SX32 R19, R184, R12.reuse, 0x2, P2 ;  /* 0x0000000cb8137211 */ /* 0x080fe400010f16ff */
[----:B------:R-:W-:Y:S02]  /*1ef20*/  LEA.HI.X.SX32 R27, R185, R12, 0x2, P4 ;  /* 0x0000000cb91b7211 */ /* 0x000fe400020f16ff */
[-C--:B-1----:R-:W-:Y:S02]  /*1ef30*/  LEA R24, P3, R189, R10.reuse, 0x2 ;  /* 0x0000000abd187211 */ /* 0x082fe400078610ff */
[----:B------:R-:W-:-:S02]  /*1ef40*/  LEA R22, P6, R191, R10, 0x2 ;  /* 0x0000000abf167211 */ /* 0x000fc400078c10ff */
[-C--:B------:R-:W-:Y:S01]  /*1ef50*/  LEA.HI.X.SX32 R25, R189, R12.reuse, 0x2, P3 ;  /* 0x0000000cbd197211 */ /* 0x080fe200018f16ff */
[----:B------:R1:W-:Y:S01]  /*1ef60*/  STL.64 [R1+0x6d8], R20 ;  /* 0x0006d81401007387 */ /* 0x0003e20000100a00 */
[----:B------:R-:W-:Y:S02]  /*1ef70*/  LEA.HI.X.SX32 R23, R191, R12, 0x2, P6 ;  /* 0x0000000cbf177211 */ /* 0x000fe400030f16ff */
[C---:B---3--:R-:W-:Y:S01]  /*1ef80*/  LEA R16, P5, R192.reuse, R10, 0x2 ;  /* 0x0000000ac0107211 */ /* 0x048fe200078a10ff */
[----:B------:R3:W-:Y:S03]  /*1ef90*/  STL.64 [R1+0x6c8], R18 ;  /* 0x0006c81201007387 */ /* 0x0007e60000100a00 */
[----:B------:R-:W-:Y:S01]  /*1efa0*/  LEA.HI.X.SX32 R17, R192, R12, 0x2, P5 ;  /* 0x0000000cc0117211 */ /* 0x000fe200028f16ff */
[----:B------:R4:W-:Y:S01]  /*1efb0*/  STL.64 [R1+0x6b8], R26 ;  /* 0x0006b81a01007387 */ /* 0x0009e20000100a00 */
[----:B-1----:R-:W-:-:S03]  /*1efc0*/  LEA R20, P1, R193, R10, 0x2 ;  /* 0x0000000ac1147211 */ /* 0x002fc600078210ff */
[----:B------:R1:W-:Y:S01]  /*1efd0*/  STL.64 [R1+0x6a8], R24 ;  /* 0x0006a81801007387 */ /* 0x0003e20000100a00 */
[----:B---3--:R-:W-:-:S03]  /*1efe0*/  LEA R18, P2, R194, R10, 0x2 ;  /* 0x0000000ac2127211 */ /* 0x008fc600078410ff */
[----:B------:R3:W-:Y:S01]  /*1eff0*/  STL.64 [R1+0x6a0], R22 ;  /* 0x0006a01601007387 */ /* 0x0007e20000100a00 */
[----:B------:R-:W-:Y:S02]  /*1f000*/  LEA.HI.X.SX32 R21, R193, R12, 0x2, P1 ;  /* 0x0000000cc1157211 */ /* 0x000fe400008f16ff */
[C---:B----4-:R-:W-:Y:S01]  /*1f010*/  LEA R26, P4, R197.reuse, R10, 0x2 ;  /* 0x0000000ac51a7211 */ /* 0x050fe200078810ff */
[----:B------:R4:W-:Y:S01]  /*1f020*/  STL.64 [R1+0x690], R16 ;  /* 0x0006901001007387 */ /* 0x0009e20000100a00 */
[-C--:B------:R-:W-:Y:S02]  /*1f030*/  LEA.HI.X.SX32 R19, R194, R12.reuse, 0x2, P2 ;  /* 0x0000000cc2137211 */ /* 0x080fe400010f16ff */
[----:B------:R-:W-:Y:S02]  /*1f040*/  LEA.HI.X.SX32 R27, R197, R12, 0x2, P4 ;  /* 0x0000000cc51b7211 */ /* 0x000fe400020f16ff */
[-C--:B-1----:R-:W-:Y:S02]  /*1f050*/  LEA R24, P3, R199, R10.reuse, 0x2 ;  /* 0x0000000ac7187211 */ /* 0x082fe400078610ff */
[----:B---3--:R-:W-:Y:S01]  /*1f060*/  LEA R22, P6, R201, R10, 0x2 ;  /* 0x0000000ac9167211 */ /* 0x008fe200078c10ff */
[----:B------:R-:W-:Y:S01]  /*1f070*/  IMAD R5, R126, 0x2, R9 ;  /* 0x000000027e057824 */ /* 0x000fe200078e0209 */
[-C--:B------:R-:W-:Y:S01]  /*1f080*/  LEA.HI.X.SX32 R25, R199, R12.reuse, 0x2, P3 ;  /* 0x0000000cc7197211 */ /* 0x080fe200018f16ff */
[----:B------:R-:W-:Y:S01]  /*1f090*/  STL.64 [R1+0x678], R20 ;  /* 0x0006781401007387 */ /* 0x000fe20000100a00 */
[----:B------:R-:W-:-:S02]  /*1f0a0*/  LEA.HI.X.SX32 R23, R201, R12, 0x2, P6 ;  /* 0x0000000cc9177211 */ /* 0x000fc400030f16ff */
[C---:B----4-:R-:W-:Y:S01]  /*1f0b0*/  LEA R16, P5, R203.reuse, R10, 0x2 ;  /* 0x0000000acb107211 */ /* 0x050fe200078a10ff */
[----:B------:R-:W-:Y:S03]  /*1f0c0*/  STL.64 [R1+0x668], R18 ;  /* 0x0006681201007387 */ /* 0x000fe60000100a00 */
[----:B------:R-:W-:Y:S01]  /*1f0d0*/  LEA.HI.X.SX32 R17, R203, R12, 0x2, P5 ;  /* 0x0000000ccb117211 */ /* 0x000fe200028f16ff */
[----:B------:R1:W-:Y:S01]  /*1f0e0*/  STL.64 [R1+0x658], R26 ;  /* 0x0006581a01007387 */ /* 0x0003e20000100a00 */
[----:B------:R-:W-:-:S03]  /*1f0f0*/  IMAD R4, R126, 0x2, R5 ;  /* 0x000000027e047824 */ /* 0x000fc600078e0205 */
[----:B------:R3:W-:Y:S04]  /*1f100*/  STL.64 [R1+0x648], R24 ;  /* 0x0006481801007387 */ /* 0x0007e80000100a00 */
[----:B------:R-:W-:Y:S01]  /*1f110*/  STL.64 [R1+0x638], R22 ;  /* 0x0006381601007387 */ /* 0x000fe20000100a00 */
[----:B------:R-:W-:Y:S02]  /*1f120*/  LEA R8, R126, R4, 0x1 ;  /* 0x000000047e087211 */ /* 0x000fe400078e08ff */
[C---:B-1----:R-:W-:Y:S01]  /*1f130*/  LEA R26, P4, R0.reuse, R10, 0x2 ;  /* 0x0000000a001a7211 */ /* 0x042fe200078810ff */
[----:B------:R1:W-:Y:S03]  /*1f140*/  STL.64 [R1+0x628], R16 ;  /* 0x0006281001007387 */ /* 0x0003e60000100a00 */
[----:B------:R-:W-:-:S02]  /*1f150*/  LEA.HI.X.SX32 R27, R0, R12, 0x2, P4 ;  /* 0x0000000c001b7211 */ /* 0x000fc400020f16ff */
[-C--:B---3--:R-:W-:Y:S02]  /*1f160*/  LEA R24, P3, R14, R10.reuse, 0x2 ;  /* 0x0000000a0e187211 */ /* 0x088fe400078610ff */
[----:B-1----:R-:W-:Y:S01]  /*1f170*/  LEA R16, P5, R9, R10, 0x2 ;  /* 0x0000000a09107211 */ /* 0x002fe200078a10ff */
[----:B------:R-:W-:-:S03]  /*1f180*/  IMAD R126, R126, 0x2, R8 ;  /* 0x000000027e7e7824 */ /* 0x000fc600078e0208 */
[----:B------:R-:W-:Y:S02]  /*1f190*/  LEA.HI.X.SX32 R17, R9, R12, 0x2, P5 ;  /* 0x0000000c09117211 */ /* 0x000fe400028f16ff */
[C---:B------:R-:W-:Y:S02]  /*1f1a0*/  LEA R22, P6, R11.reuse, R10, 0x2 ;  /* 0x0000000a0b167211 */ /* 0x040fe400078c10ff */
[-C--:B------:R-:W-:Y:S02]  /*1f1b0*/  LEA.HI.X.SX32 R25, R14, R12.reuse, 0x2, P3 ;  /* 0x0000000c0e197211 */ /* 0x080fe400018f16ff */
[----:B------:R-:W-:Y:S02]  /*1f1c0*/  LEA.HI.X.SX32 R23, R11, R12, 0x2, P6 ;  /* 0x0000000c0b177211 */ /* 0x000fe400030f16ff */
[----:B------:R-:W-:-:S04]  /*1f1d0*/  LEA R14, P4, R126, R10, 0x2 ;  /* 0x0000000a7e0e7211 */ /* 0x000fc800078810ff */
[----:B------:R-:W-:Y:S02]  /*1f1e0*/  LEA.HI.X.SX32 R15, R126, R12, 0x2, P4 ;  /* 0x0000000c7e0f7211 */ /* 0x000fe400020f16ff */
[----:B------:R-:W-:Y:S01]  /*1f1f0*/  LEA R3, P0, R127, UR6, 0x2 ;  /* 0x000000067f037c11 */ /* 0x000fe2000f8010ff */
[----:B------:R-:W-:-:S03]  /*1f200*/  ULDC UR6, c[0x0][0x240] ;  /* 0x0000900000067ab9 */ /* 0x000fc60000000800 */
[----:B------:R-:W-:Y:S01]  /*1f210*/  LEA.HI.X.SX32 R0, R127, UR7, 0x2, P0 ;  /* 0x000000077f007c11 */ /* 0x000fe200080f16ff */
[----:B------:R-:W-:Y:S01]  /*1f220*/  ULDC UR7, c[0x0][0x240] ;  /* 0x0000900000077ab9 */ /* 0x000fe20000000800 */
[----:B------:R-:W-:Y:S02]  /*1f230*/  ISETP.GT.AND P0, PT, R7, 0x7f, PT ;  /* 0x0000007f0700780c */ /* 0x000fe40003f04270 */
[----:B--2---:R-:W-:-:S04]  /*1f240*/  LEA R20, P1, R205, R10, 0x2 ;  /* 0x0000000acd147211 */ /* 0x004fc800078210ff */
[----:B------:R-:W-:Y:S02]  /*1f250*/  LEA.HI.X.SX32 R21, R205, R12, 0x2, P1 ;  /* 0x0000000ccd157211 */ /* 0x000fe400008f16ff */
[----:B------:R-:W-:-:S04]  /*1f260*/  LEA R18, P2, R207, R10, 0x2 ;  /* 0x0000000acf127211 */ /* 0x000fc800078410ff */
[----:B------:R-:W-:Y:S01]  /*1f270*/  LEA.HI.X.SX32 R19, R207, R12, 0x2, P2 ;  /* 0x0000000ccf137211 */ /* 0x000fe200010f16ff */
[----:B------:R1:W-:Y:S04]  /*1f280*/  STL.64 [R1+0x618], R20 ;  /* 0x0006181401007387 */ /* 0x0003e80000100a00 */
[----:B------:R2:W-:Y:S04]  /*1f290*/  STL.64 [R1+0x608], R18 ;  /* 0x0006081201007387 */ /* 0x0005e80000100a00 */
[----:B------:R-:W-:Y:S01]  /*1f2a0*/  STL.64 [R1+0x5f8], R26 ;  /* 0x0005f81a01007387 */ /* 0x000fe20000100a00 */
[----:B-1----:R-:W-:-:S03]  /*1f2b0*/  LEA R20, P1, R5, R10, 0x2 ;  /* 0x0000000a05147211 */ /* 0x002fc600078210ff */
[----:B------:R1:W-:Y:S01]  /*1f2c0*/  STL.64 [R1+0x5c8], R16 ;  /* 0x0005c81001007387 */ /* 0x0003e20000100a00 */
[C---:B--2---:R-:W-:Y:S02]  /*1f2d0*/  LEA R18, P2, R4.reuse, R10, 0x2 ;  /* 0x0000000a04127211 */ /* 0x044fe400078410ff */
[-C--:B------:R-:W-:Y:S02]  /*1f2e0*/  LEA.HI.X.SX32 R21, R5, R12.reuse, 0x2, P1 ;  /* 0x0000000c05157211 */ /* 0x080fe400008f16ff */
[----:B------:R-:W-:Y:S02]  /*1f2f0*/  LEA.HI.X.SX32 R19, R4, R12, 0x2, P2 ;  /* 0x0000000c04137211 */ /* 0x000fe400010f16ff */
[C---:B-1----:R-:W-:Y:S01]  /*1f300*/  LEA R16, P3, R8.reuse, R10, 0x2 ;  /* 0x0000000a08107211 */ /* 0x042fe200078610ff */
[----:B------:R1:W-:Y:S03]  /*1f310*/  STL.64 [R1+0x5e8], R24 ;  /* 0x0005e81801007387 */ /* 0x0003e60000100a00 */
[----:B------:R-:W-:Y:S01]  /*1f320*/  LEA.HI.X.SX32 R17, R8, R12, 0x2, P3 ;  /* 0x0000000c08117211 */ /* 0x000fe200018f16ff */
[----:B------:R2:W-:Y:S04]  /*1f330*/  STL.64 [R1+0x5d8], R22 ;  /* 0x0005d81601007387 */ /* 0x0005e80000100a00 */
[----:B------:R3:W-:Y:S04]  /*1f340*/  STL.64 [R1+0x5b8], R20 ;  /* 0x0005b81401007387 */ /* 0x0007e80000100a00 */
[----:B------:R4:W-:Y:S04]  /*1f350*/  STL.64 [R1+0x5a8], R18 ;  /* 0x0005a81201007387 */ /* 0x0009e80000100a00 */
[----:B------:R4:W-:Y:S04]  /*1f360*/  STL.64 [R1+0x5a0], R16 ;  /* 0x0005a01001007387 */ /* 0x0009e80000100a00 */
[----:B------:R-:W2:Y:S04]  /*1f370*/  LDL.LU R173, [R1+0x610] ;  /* 0x0006100001ad7983 */ /* 0x000ea80000300800 */
[----:B------:R4:W-:Y:S04]  /*1f380*/  STL.64 [R1+0x598], R14 ;  /* 0x0005980e01007387 */ /* 0x0009e80000100a00 */
[----:B------:R-:W3:Y:S04]  /*1f390*/  LDL.LU R175, [R1+0x604] ;  /* 0x0006040001af7983 */ /* 0x000ee80000300800 */
        /* <DEDUP_REMOVED lines=24> */
[----:B------:R-:W1:Y:S04]  /*1f520*/  LDL.LU R165, [R1+0x554] ;  /* 0x0005540001a57983 */ /* 0x000e680000300800 */
[----:B------:R-:W4:Y:S04]  /*1f530*/  LDL.LU R167, [R1+0x550] ;  /* 0x0005500001a77983 */ /* 0x000f280000300800 */
[----:B------:R-:W4:Y:S04]  /*1f540*/  LDL.LU R170, [R1+0x548] ;  /* 0x0005480001aa7983 */ /* 0x000f280000300800 */
[----:B------:R-:W4:Y:S04]  /*1f550*/  LDL.LU R171, [R1+0x544] ;  /* 0x0005440001ab7983 */ /* 0x000f280000300800 */
[----:B------:R-:W4:Y:S01]  /*1f560*/  LDL.LU R172, [R1+0x540] ;  /* 0x0005400001ac7983 */ /* 0x000f220000300800 */
[----:B--2---:R-:W-:-:S03]  /*1f570*/  IMAD R121, R173, UR38, RZ ;  /* 0x00000026ad797c24 */ /* 0x004fc6000f8e02ff */
[----:B------:R-:W2:Y:S01]  /*1f580*/  LDL.LU R173, [R1+0x53c] ;  /* 0x00053c0001ad7983 */ /* 0x000ea20000300800 */
[----:B---3--:R-:W-:-:S03]  /*1f590*/  IMAD R54, R175, UR38, RZ ;  /* 0x00000026af367c24 */ /* 0x008fc6000f8e02ff */
[----:B------:R-:W3:Y:S01]  /*1f5a0*/  LDL.LU R175, [R1+0x538] ;  /* 0x0005380001af7983 */ /* 0x000ee20000300800 */
[----:B----4-:R-:W-:-:S03]  /*1f5b0*/  IMAD R52, R177, UR38, RZ ;  /* 0x00000026b1347c24 */ /* 0x010fc6000f8e02ff */
[----:B------:R-:W4:Y:S01]  /*1f5c0*/  LDL.LU R177, [R1+0x534] ;  /* 0x0005340001b17983 */ /* 0x000f220000300800 */
[----:B------:R-:W-:-:S03]  /*1f5d0*/  IMAD R51, R178, UR38, RZ ;  /* 0x00000026b2337c24 */ /* 0x000fc6000f8e02ff */
        /* <DEDUP_REMOVED lines=33> */
[----:B------:R-:W-:Y:S02]  /*1f7f0*/  IMAD R31, R246, UR38, RZ ;  /* 0x00000026f61f7c24 */ /* 0x000fe4000f8e02ff */
[----:B------:R-:W-:Y:S02]  /*1f800*/  IMAD R30, R7, UR38, RZ ;  /* 0x00000026071e7c24 */ /* 0x000fe4000f8e02ff */
[----:B------:R-:W-:Y:S02]  /*1f810*/  IMAD R29, R113, UR38, RZ ;  /* 0x00000026711d7c24 */ /* 0x000fe4000f8e02ff */
[----:B------:R-:W4:Y:S01]  /*1f820*/  LDL.LU R113, [R1+0x4d8] ;  /* 0x0004d80001717983 */ /* 0x000f220000300800 */
[----:B------:R-:W-:-:S03]  /*1f830*/  IMAD R28, R116, UR38, RZ ;  /* 0x00000026741c7c24 */ /* 0x000fc6000f8e02ff */
[----:B------:R-:W4:Y:S01]  /*1f840*/  LDL.LU R116, [R1+0x4d0] ;  /* 0x0004d00001747983 */ /* 0x000f220000300800 */
[----:B------:R-:W-:-:S03]  /*1f850*/  IMAD R27, R117, UR38, RZ ;  /* 0x00000026751b7c24 */ /* 0x000fc6000f8e02ff */
[----:B------:R-:W4:Y:S04]  /*1f860*/  LDL.LU R117, [R1+0x4cc] ;  /* 0x0004cc0001757983 */ /* 0x000f280000300800 */
[----:B------:R-:W4:Y:S04]  /*1f870*/  LDL.LU R246, [R1+0x4c8] ;  /* 0x0004c80001f67983 */ /* 0x000f280000300800 */
[----:B------:R-:W4:Y:S01]  /*1f880*/  LDL.LU R7, [R1+0x4c4] ;  /* 0x0004c40001077983 */ /* 0x000f220000300800 */
[----:B------:R-:W-:Y:S02]  /*1f890*/  IMAD R26, R161, UR38, RZ ;  /* 0x00000026a11a7c24 */ /* 0x000fe4000f8e02ff */
[----:B-1----:R-:W-:Y:S01]  /*1f8a0*/  IMAD R25, R165, UR38, RZ ;  /* 0x00000026a5197c24 */ /* 0x002fe2000f8e02ff */
[----:B------:R-:W4:Y:S01]  /*1f8b0*/  LDL.LU R161, [R1+0x4c0] ;  /* 0x0004c00001a17983 */ /* 0x000f220000300800 */
[----:B------:R-:W-:-:S02]  /*1f8c0*/  IMAD R24, R167, UR38, RZ ;  /* 0x00000026a7187c24 */ /* 0x000fc4000f8e02ff */
[----:B------:R-:W-:Y:S01]  /*1f8d0*/  IMAD R23, R170, UR38, RZ ;  /* 0x00000026aa177c24 */ /* 0x000fe2000f8e02ff */
[----:B------:R-:W4:Y:S01]  /*1f8e0*/  LDL.LU R165, [R1+0x4bc] ;  /* 0x0004bc0001a57983 */ /* 0x000f220000300800 */
[----:B------:R-:W-:-:S03]  /*1f8f0*/  IMAD R22, R171, UR38, RZ ;  /* 0x00000026ab167c24 */ /* 0x000fc6000f8e02ff */
[----:B------:R-:W4:Y:S01]  /*1f900*/  LDL.LU R167, [R1+0x4b8] ;  /* 0x0004b80001a77983 */ /* 0x000f220000300800 */
[----:B------:R-:W-:-:S03]  /*1f910*/  IMAD R21, R172, UR38, RZ ;  /* 0x00000026ac157c24 */ /* 0x000fc6000f8e02ff */
        /* <DEDUP_REMOVED lines=38> */
[----:B------:R-:W4:Y:S04]  /*1fb80*/  LDL.LU R207, [R1+0x448] ;  /* 0x0004480001cf7983 */ /* 0x000f280000300800 */
[----:B------:R-:W2:Y:S04]  /*1fb90*/  LDL.LU R204, [R1+0x42c] ;  /* 0x00042c0001cc7983 */ /* 0x000ea80000300800 */
[----:B------:R-:W3:Y:S04]  /*1fba0*/  LDL.LU R206, [R1+0x424] ;  /* 0x0004240001ce7983 */ /* 0x000ee80000300800 */
[----:B------:R-:W4:Y:S04]  /*1fbb0*/  LDL.LU R208, [R1+0x420] ;  /* 0x0004200001d07983 */ /* 0x000f280000300800 */
[----:B------:R-:W4:Y:S04]  /*1fbc0*/  LDL.LU R209, [R1+0x41c] ;  /* 0x00041c0001d17983 */ /* 0x000f280000300800 */
[----:B------:R-:W2:Y:S04]  /*1fbd0*/  LDL.LU R211, [R1+0x418] ;  /* 0x0004180001d37983 */ /* 0x000ea80000300800 */
        /* <DEDUP_REMOVED lines=13> */
[----:B------:R-:W-:-:S03]  /*1fcb0*/  IMAD R55, R243, UR38, RZ ;  /* 0x00000026f3377c24 */ /* 0x000fc6000f8e02ff */
[----:B------:R-:W4:Y:S01]  /*1fcc0*/  LDL.LU R239, [R1+0x3d8] ;  /* 0x0003d80001ef7983 */ /* 0x000f220000300800 */
[----:B------:R-:W-:-:S03]  /*1fcd0*/  IMAD R56, R244, UR38, RZ ;  /* 0x00000026f4387c24 */ /* 0x000fc6000f8e02ff */
[----:B------:R-:W4:Y:S04]  /*1fce0*/  LDL.LU R241, [R1+0x3d4] ;  /* 0x0003d40001f17983 */ /* 0x000f280000300800 */
[----:B------:R-:W4:Y:S01]  /*1fcf0*/  LDL.LU R243, [R1+0x3cc] ;  /* 0x0003cc0001f37983 */ /* 0x000f220000300800 */
[----:B------:R-:W-:-:S03]  /*1fd00*/  IMAD R127, R7, UR38, RZ ;  /* 0x00000026077f7c24 */ /* 0x000fc6000f8e02ff */
[----:B------:R-:W4:Y:S01]  /*1fd10*/  LDL.LU R244, [R1+0x3c8] ;  /* 0x0003c80001f47983 */ /* 0x000f220000300800 */
[----:B------:R-:W-:-:S03]  /*1fd20*/  IMAD R126, R246, UR38, RZ ;  /* 0x00000026f67e7c24 */ /* 0x000fc6000f8e02ff */
[----:B------:R-:W4:Y:S04]  /*1fd30*/  LDL.LU R7, [R1+0x3c4] ;  /* 0x0003c40001077983 */ /* 0x000f280000300800 */
[----:B------:R-:W4:Y:S01]  /*1fd40*/  LDL.LU R246, [R1+0x3bc] ;  /* 0x0003bc0001f67983 */ /* 0x000f220000300800 */
[----:B--2---:R-:W-:Y:S02]  /*1fd50*/  IMAD R168, R211, UR38, RZ ;  /* 0x00000026d3a87c24 */ /* 0x004fe4000f8e02ff */
[----:B---3--:R-:W-:-:S03]  /*1fd60*/  IMAD R169, R212, UR38, RZ ;  /* 0x00000026d4a97c24 */ /* 0x008fc6000f8e02ff */
[----:B------:R1:W-:Y:S01]  /*1fd70*/  STL [R1], R168 ;  /* 0x000000a801007387 */ /* 0x0003e20000100800 */
[----:B----4-:R-:W-:-:S03]  /*1fd80*/  IMAD R8, R214, UR38, RZ ;  /* 0x00000026d6087c24 */ /* 0x010fc6000f8e02ff */
[----:B------:R2:W-:Y:S04]  /*1fd90*/  STL [R1+0x4], R169 ;  /* 0x000004a901007387 */ /* 0x0005e80000100800 */
[----:B------:R3:W-:Y:S01]  /*1fda0*/  STL [R1+0x8], R8 ;  /* 0x0000080801007387 */ /* 0x0007e20000100800 */
[----:B-1----:R-:W-:Y:S02]  /*1fdb0*/  IMAD R168, R216, UR38, RZ ;  /* 0x00000026d8a87c24 */ /* 0x002fe4000f8e02ff */
[----:B--2---:R-:W-:-:S03]  /*1fdc0*/  IMAD R169, R219, UR38, RZ ;  /* 0x00000026dba97c24 */ /* 0x004fc6000f8e02ff */
[----:B------:R1:W-:Y:S01]  /*1fdd0*/  STL [R1+0xc], R168 ;  /* 0x00000ca801007387 */ /* 0x0003e20000100800 */
[----:B---3--:R-:W-:-:S03]  /*1fde0*/  IMAD R8, R221, UR38, RZ ;  /* 0x00000026dd087c24 */ /* 0x008fc6000f8e02ff */
        /* <DEDUP_REMOVED lines=24> */
[----:B------:R-:W-:Y:S01]  /*1ff70*/  STL [R1+0x64], R169 ;  /* 0x000064a901007387 */ /* 0x000fe20000100800 */
[----:B-1----:R-:W-:-:S03]  /*1ff80*/  IMAD R168, R7, UR38, RZ ;  /* 0x0000002607a87c24 */ /* 0x002fc6000f8e02ff */
[----:B------:R-:W2:Y:S04]  /*1ff90*/  LDL.LU R7, [R1+0x3b4] ;  /* 0x0003b40001077983 */ /* 0x000ea80000300800 */
[----:B------:R1:W-:Y:S04]  /*1ffa0*/  STL [R1+0x68], R8 ;  /* 0x0000680801007387 */ /* 0x0003e80000100800 */
[----:B------:R-:W-:Y:S04]  /*1ffb0*/  STL [R1+0x6c], R168 ;  /* 0x00006ca801007387 */ /* 0x000fe80000100800 */
[----:B------:R-:W3:Y:S01]  /*1ffc0*/  LDL.LU R190, [R1+0x3b0] ;  /* 0x0003b00001be7983 */ /* 0x000ee20000300800 */
[----:B-1----:R-:W-:-:S03]  /*1ffd0*/  IMAD R8, R246, UR38, RZ ;  /* 0x00000026f6087c24 */ /* 0x002fc6000f8e02ff */
[----:B------:R-:W4:Y:S04]  /*1ffe0*/  LDL.LU R195, [R1+0x3ac] ;  /* 0x0003ac0001c37983 */ /* 0x000f280000300800 */
[----:B------:R2:W-:Y:S04]  /*1fff0*/  STL [R1+0x70], R8 ;  /* 0x0000700801007387 */ /* 0x0005e80000100800 */
[----:B------:R-:W4:Y:S04]  /*20000*/  LDL.LU R196, [R1+0x3a8] ;  /* 0x0003a80001c47983 */ /* 0x000f280000300800 */
[----:B------:R-:W4:Y:S04]  /*20010*/  LDL.LU R198, [R1+0x3a4] ;  /* 0x0003a40001c67983 */ /* 0x000f280000300800 */
[----:B------:R-:W4:Y:S01]  /*20020*/  LDL.LU R200, [R1+0x3a0] ;  /* 0x0003a00001c87983 */ /* 0x000f220000300800 */
[----:B------:R-:W-:-:S03]  /*20030*/  IMAD R248, R204, UR38, RZ ;  /* 0x00000026ccf87c24 */ /* 0x000fc6000f8e02ff */
[----:B------:R-:W4:Y:S01]  /*20040*/  LDL.LU R202, [R1+0x39c] ;  /* 0x00039c0001ca7983 */ /* 0x000f220000300800 */
[----:B------:R-:W-:Y:S02]  /*20050*/  IMAD R249, R206, UR38, RZ ;  /* 0x00000026cef97c24 */ /* 0x000fe4000f8e02ff */
[----:B------:R-:W-:Y:S01]  /*20060*/  IMAD R250, R208, UR38, RZ ;  /* 0x00000026d0fa7c24 */ /* 0x000fe2000f8e02ff */
[----:B------:R-:W4:Y:S04]  /*20070*/  LDL.LU R204, [R1+0x398] ;  /* 0x0003980001cc7983 */ /* 0x000f280000300800 */
[----:B------:R-:W4:Y:S01]  /*20080*/  LDL.LU R206, [R1+0x394] ;  /* 0x0003940001ce7983 */ /* 0x000f220000300800 */
[----:B------:R-:W-:-:S03]  /*20090*/  IMAD R252, R209, UR38, RZ ;  /* 0x00000026d1fc7c24 */ /* 0x000fc6000f8e02ff */
        /* <DEDUP_REMOVED lines=21> */
[----:B--2---:R-:W-:-:S03]  /*201f0*/  IMAD R8, R7, UR38, RZ ;  /* 0x0000002607087c24 */ /* 0x004fc6000f8e02ff */
[----:B------:R-:W2:Y:S04]  /*20200*/  LDL.LU R7, [R1+0x14c] ;  /* 0x00014c0001077983 */ /* 0x000ea80000300800 */
[----:B------:R1:W-:Y:S01]  /*20210*/  STL [R1+0x74], R8 ;  /* 0x0000740801007387 */ /* 0x0003e20000100800 */
[----:B---3--:R-:W-:Y:S02]  /*20220*/  IMAD R169, R190, UR38, RZ ;  /* 0x00000026bea97c24 */ /* 0x008fe4000f8e02ff */
[----:B----4-:R-:W-:-:S03]  /*20230*/  IMAD R168, R195, UR38, RZ ;  /* 0x00000026c3a87c24 */ /* 0x010fc6000f8e02ff */
[----:B------:R3:W-:Y:S01]  /*20240*/  STL [R1+0x78], R169 ;  /* 0x000078a901007387 */ /* 0x0007e20000100800 */
[----:B-1----:R-:W-:-:S03]  /*20250*/  IMAD R8, R196, UR38, RZ ;  /* 0x00000026c4087c24 */ /* 0x002fc6000f8e02ff */
[----:B------:R1:W-:Y:S01]  /*20260*/  STL [R1+0x84], R168 ;  /* 0x000084a801007387 */ /* 0x0003e20000100800 */
[----:B---3--:R-:W-:-:S03]  /*20270*/  IMAD R169, R198, UR38, RZ ;  /* 0x00000026c6a97c24 */ /* 0x008fc6000f8e02ff */
[----:B------:R3:W-:Y:S01]  /*20280*/  STL [R1+0x88], R8 ;  /* 0x0000880801007387 */ /* 0x0007e20000100800 */
[----:B-1----:R-:W-:-:S03]  /*20290*/  IMAD R168, R200, UR38, RZ ;  /* 0x00000026c8a87c24 */ /* 0x002fc6000f8e02ff */
[----:B------:R1:W-:Y:S01]  /*202a0*/  STL [R1+0x90], R169 ;  /* 0x000090a901007387 */ /* 0x0003e20000100800 */
[----:B---3--:R-:W-:-:S03]  /*202b0*/  IMAD R8, R202, UR38, RZ ;  /* 0x00000026ca087c24 */ /* 0x008fc6000f8e02ff */
[----:B------:R3:W-:Y:S04]  /*202c0*/  STL [R1+0x94], R168 ;  /* 0x000094a801007387 */ /* 0x0007e80000100800 */
[----:B------:R4:W-:Y:S01]  /*202d0*/  STL [R1+0x98], R8 ;  /* 0x0000980801007387 */ /* 0x0009e20000100800 */
[----:B-1----:R-:W-:Y:S02]  /*202e0*/  IMAD R169, R204, UR38, RZ ;  /* 0x00000026cca97c24 */ /* 0x002fe4000f8e02ff */
[----:B---3--:R-:W-:-:S03]  /*202f0*/  IMAD R168, R206, UR38, RZ ;  /* 0x00000026cea87c24 */ /* 0x008fc6000f8e02ff */
[----:B------:R1:W-:Y:S01]  /*20300*/  STL [R1+0xa4], R169 ;  /* 0x0000a4a901007387 */ /* 0x0003e20000100800 */
[----:B----4-:R-:W-:-:S03]  /*20310*/  IMAD R8, R208, UR38, RZ ;  /* 0x00000026d0087c24 */ /* 0x010fc6000f8e02ff */
        /* <DEDUP_REMOVED lines=16> */
[----:B------:R-:W-:Y:S01]  /*20420*/  STL [R1+0xcc], R169 ;  /* 0x0000cca901007387 */ /* 0x000fe20000100800 */
[----:B----4-:R-:W-:-:S03]  /*20430*/  IMAD R8, R224, UR38, RZ ;  /* 0x00000026e0087c24 */ /* 0x010fc6000f8e02ff */
[----:B------:R-:W-:Y:S04]  /*20440*/  STL [R1+0xd0], R168 ;  /* 0x0000d0a801007387 */ /* 0x000fe80000100800 */
[----:B------:R1:W-:Y:S01]  /*20450*/  STL [R1+0xd4], R8 ;  /* 0x0000d40801007387 */ /* 0x0003e20000100800 */
[----:B------:R-:W-:-:S03]  /*20460*/  IMAD R179, R236, UR38, RZ ;  /* 0x00000026ecb37c24 */ /* 0x000fc6000f8e02ff */
[----:B-1----:R-:W3:Y:S04]  /*20470*/  LDL.LU R8, [R1+0x144] ;  /* 0x0001440001087983 */ /* 0x002ee80000300800 */
[----:B------:R-:W4:Y:S04]  /*20480*/  LDL.LU R198, [R1+0x140] ;  /* 0x0001400001c67983 */ /* 0x000f280000300800 */
[----:B------:R-:W3:Y:S04]  /*20490*/  LDL.LU R168, [R1+0x13c] ;  /* 0x00013c0001a87983 */ /* 0x000ee80000300800 */
[----:B------:R-:W4:Y:S04]  /*204a0*/  LDL.LU R169, [R1+0x138] ;  /* 0x0001380001a97983 */ /* 0x000f280000300800 */
[----:B------:R-:W4:Y:S04]  /*204b0*/  LDL.LU R236, [R1+0x134] ;  /* 0x0001340001ec7983 */ /* 0x000f280000300800 */
[----:B------:R-:W4:Y:S04]  /*204c0*/  LDL.LU R176, [R1+0x130] ;  /* 0x0001300001b07983 */ /* 0x000f280000300800 */
[----:B------:R-:W4:Y:S01]  /*204d0*/  LDL.LU R174, [R1+0x12c] ;  /* 0x00012c0001ae7983 */ /* 0x000f220000300800 */
[----:B------:R-:W-:-:S03]  /*204e0*/  IMAD R180, R234, UR38, RZ ;  /* 0x00000026eab47c24 */ /* 0x000fc6000f8e02ff */
[----:B------:R-:W4:Y:S04]  /*204f0*/  LDL.LU R204, [R1+0x128] ;  /* 0x0001280001cc7983 */ /* 0x000f280000300800 */
[----:B------:R-:W4:Y:S04]  /*20500*/  LDL.LU R208, [R1+0x11c] ;  /* 0x00011c0001d07983 */ /* 0x000f280000300800 */
[----:B------:R-:W4:Y:S01]  /*20510*/  LDL.LU R211, [R1+0x118] ;  /* 0x0001180001d37983 */ /* 0x000f220000300800 */
[----:B------:R-:W-:-:S03]  /*20520*/  IMAD R183, R233, UR38, RZ ;  /* 0x00000026e9b77c24 */ /* 0x000fc6000f8e02ff */
[----:B------:R-:W4:Y:S04]  /*20530*/  LDL.LU R206, [R1+0x108] ;  /* 0x0001080001ce7983 */ /* 0x000f280000300800 */
        /* <DEDUP_REMOVED lines=20> */
[----:B------:R-:W4:Y:S01]  /*20680*/  LDL.LU R202, [R1+0x50] ;  /* 0x0000500001ca7983 */ /* 0x000f220000300800 */
[----:B------:R-:W-:-:S03]  /*20690*/  IMAD R216, R246, UR38, RZ ;  /* 0x00000026f6d87c24 */ /* 0x000fc6000f8e02ff */
[----:B------:R-:W4:Y:S04]  /*206a0*/  LDL.LU R243, [R1+0x4c] ;  /* 0x00004c0001f37983 */ /* 0x000f280000300800 */
[----:B------:R-:W4:Y:S04]  /*206b0*/  LDL.LU R244, [R1+0x48] ;  /* 0x0000480001f47983 */ /* 0x000f280000300800 */
[----:B------:R-:W4:Y:S01]  /*206c0*/  LDL.LU R246, [R1+0x44] ;  /* 0x0000440001f67983 */ /* 0x000f220000300800 */
[----:B--2---:R-:W-:-:S03]  /*206d0*/  IMAD R190, R7, UR38, RZ ;  /* 0x0000002607be7c24 */ /* 0x004fc6000f8e02ff */
[----:B------:R-:W2:Y:S04]  /*206e0*/  LDL.LU R7, [R1+0x40] ;  /* 0x0000400001077983 */ /* 0x000ea80000300800 */
[----:B------:R-:W2:Y:S01]  /*206f0*/  LDL.LU R224, [R1+0x34] ;  /* 0x0000340001e07983 */ /* 0x000ea20000300800 */
[----:B---3--:R-:W-:Y:S02]  /*20700*/  IMAD R168, R168, UR38, RZ ;  /* 0x00000026a8a87c24 */ /* 0x008fe4000f8e02ff */
[----:B----4-:R-:W-:-:S03]  /*20710*/  IMAD R169, R169, UR38, RZ ;  /* 0x00000026a9a97c24 */ /* 0x010fc6000f8e02ff */
[----:B------:R1:W-:Y:S04]  /*20720*/  STL [R1+0x604], R168 ;  /* 0x000604a801007387 */ /* 0x0003e80000100800 */
[----:B-1----:R-:W3:Y:S01]  /*20730*/  LDL.LU R168, [R1+0x19f4] ;  /* 0x0019f40001a87983 */ /* 0x002ee20000300800 */
[----:B------:R-:W-:-:S03]  /*20740*/  IMAD R174, R174, UR38, RZ ;  /* 0x00000026aeae7c24 */ /* 0x000fc6000f8e02ff */
[----:B------:R1:W-:Y:S01]  /*20750*/  STL [R1+0x610], R169 ;  /* 0x000610a901007387 */ /* 0x0003e20000100800 */
[----:B------:R-:W-:-:S03]  /*20760*/  IMAD R211, R211, UR38, RZ ;  /* 0x00000026d3d37c24 */ /* 0x000fc6000f8e02ff */
[----:B-1----:R-:W4:Y:S04]  /*20770*/  LDL.LU R169, [R1+0x19f0] ;  /* 0x0019f00001a97983 */ /* 0x002f280000300800 */
[----:B------:R1:W-:Y:S01]  /*20780*/  STL [R1+0x624], R174 ;  /* 0x000624ae01007387 */ /* 0x0003e20000100800 */
[----:B------:R-:W-:-:S03]  /*20790*/  IMAD R212, R212, UR38, RZ ;  /* 0x00000026d4d47c24 */ /* 0x000fc6000f8e02ff */
[----:B-1----:R-:W3:Y:S04]  /*207a0*/  LDL.LU R174, [R1+0x19ec] ;  /* 0x0019ec0001ae7983 */ /* 0x002ee80000300800 */
[----:B------:R1:W-:Y:S01]  /*207b0*/  STL [R1+0x640], R211 ;  /* 0x000640d301007387 */ /* 0x0003e20000100800 */
[----:B------:R-:W-:Y:S02]  /*207c0*/  IMAD R214, R214, UR38, RZ ;  /* 0x00000026d6d67c24 */ /* 0x000fe4000f8e02ff */
[----:B------:R-:W-:Y:S01]  /*207d0*/  IMAD R219, R219, UR38, RZ ;  /* 0x00000026dbdb7c24 */ /* 0x000fe2000f8e02ff */
[----:B-1----:R-:W4:Y:S04]  /*207e0*/  LDL.LU R211, [R1+0x19e8] ;  /* 0x0019e80001d37983 */ /* 0x002f280000300800 */
[----:B------:R1:W-:Y:S01]  /*207f0*/  STL [R1+0x654], R212 ;  /* 0x000654d401007387 */ /* 0x0003e20000100800 */
[----:B------:R-:W-:-:S02]  /*20800*/  IMAD R221, R221, UR38, RZ ;  /* 0x00000026dddd7c24 */ /* 0x000fc4000f8e02ff */
[----:B------:R-:W-:Y:S01]  /*20810*/  IMAD R222, R222, UR38, RZ ;  /* 0x00000026dede7c24 */ /* 0x000fe2000f8e02ff */
[----:B-1----:R-:W3:Y:S01]  /*20820*/  LDL.LU R212, [R1+0x19e4] ;  /* 0x0019e40001d47983 */ /* 0x002ee20000300800 */
[----:B------:R-:W-:-:S03]  /*20830*/  IMAD R230, R230, UR38, RZ ;  /* 0x00000026e6e67c24 */ /* 0x000fc6000f8e02ff */
[----:B------:R1:W-:Y:S01]  /*20840*/  STL [R1+0x670], R214 ;  /* 0x000670d601007387 */ /* 0x0003e20000100800 */
[----:B------:R-:W-:-:S03]  /*20850*/  IMAD R231, R231, UR38, RZ ;  /* 0x00000026e7e77c24 */ /* 0x000fc6000f8e02ff */
[----:B-1----:R-:W4:Y:S04]  /*20860*/  LDL.LU R214, [R1+0x19e0] ;  /* 0x0019e00001d67983 */ /* 0x002f280000300800 */
[----:B------:R1:W-:Y:S01]  /*20870*/  STL [R1+0x674], R219 ;  /* 0x000674db01007387 */ /* 0x0003e20000100800 */
[----:B------:R-:W-:Y:S02]  /*20880*/  IMAD R239, R239, UR38, RZ ;  /* 0x00000026efef7c24 */ /* 0x000fe4000f8e02ff */
[----:B------:R-:W-:Y:S01]  /*20890*/  IMAD R241, R241, UR38, RZ ;  /* 0x00000026f1f17c24 */ /* 0x000fe2000f8e02ff */
[----:B-1----:R-:W3:Y:S04]  /*208a0*/  LDL.LU R219, [R1+0x19dc] ;  /* 0x0019dc0001db7983 */ /* 0x002ee80000300800 */
[----:B------:R1:W-:Y:S01]  /*208b0*/  STL [R1+0x684], R221 ;  /* 0x000684dd01007387 */ /* 0x0003e20000100800 */
[----:B------:R-:W-:-:S03]  /*208c0*/  IMAD R243, R243, UR38, RZ ;  /* 0x00000026f3f37c24 */ /* 0x000fc6000f8e02ff */
[----:B-1----:R-:W4:Y:S04]  /*208d0*/  LDL.LU R221, [R1+0x19d8] ;  /* 0x0019d80001dd7983 */ /* 0x002f280000300800 */
[----:B------:R1:W-:Y:S01]  /*208e0*/  STL [R1+0x688], R222 ;  /* 0x000688de01007387 */ /* 0x0003e20000100800 */
[----:B------:R-:W-:-:S03]  /*208f0*/  IMAD R244, R244, UR38, RZ ;  /* 0x00000026f4f47c24 */ /* 0x000fc6000f8e02ff */
[----:B-1----:R-:W3:Y:S04]  /*20900*/  LDL.LU R222, [R1+0x19d4] ;  /* 0x0019d40001de7983 */ /* 0x002ee80000300800 */
[----:B------:R1:W-:Y:S01]  /*20910*/  STL [R1+0x68c], R230 ;  /* 0x00068ce601007387 */ /* 0x0003e20000100800 */
[----:B------:R-:W-:-:S03]  /*20920*/  IMAD R246, R246, UR38, RZ ;  /* 0x00000026f6f67c24 */ /* 0x000fc6000f8e02ff */
[----:B-1----:R-:W4:Y:S04]  /*20930*/  LDL.LU R230, [R1+0x19d0] ;  /* 0x0019d00001e67983 */ /* 0x002f280000300800 */
[----:B------:R1:W-:Y:S04]  /*20940*/  STL [R1+0x698], R231 ;  /* 0x000698e701007387 */ /* 0x0003e80000100800 */
[----:B-1----:R-:W3:Y:S04]  /*20950*/  LDL.LU R231, [R1+0x19cc] ;  /* 0x0019cc0001e77983 */ /* 0x002ee80000300800 */
[----:B------:R1:W-:Y:S04]  /*20960*/  STL [R1+0x69c], R239 ;  /* 0x00069cef01007387 */ /* 0x0003e80000100800 */
        /* <DEDUP_REMOVED lines=8> */
[----:B-1----:R-:W3:Y:S01]  /*209f0*/  LDL.LU R246, [R1+0x19b8] ;  /* 0x0019b80001f67983 */ /* 0x002ee20000300800 */
[----:B--2---:R-:W-:-:S02]  /*20a00*/  IMAD R7, R7, UR38, RZ ;  /* 0x0000002607077c24 */ /* 0x004fc4000f8e02ff */
[----:B------:R-:W-:Y:S02]  /*20a10*/  IMAD R234, R234, UR38, RZ ;  /* 0x00000026eaea7c24 */ /* 0x000fe4000f8e02ff */
[----:B------:R-:W-:Y:S01]  /*20a20*/  IMAD R236, R236, UR38, RZ ;  /* 0x00000026ecec7c24 */ /* 0x000fe2000f8e02ff */
[----:B------:R1:W-:Y:S01]  /*20a30*/  STL [R1+0x6d4], R7 ;  /* 0x0006d40701007387 */ /* 0x0003e20000100800 */
[----:B------:R-:W-:-:S03]  /*20a40*/  IMAD R225, R225, UR38, RZ ;  /* 0x00000026e1e17c24 */ /* 0x000fc6000f8e02ff */
[----:B-1----:R-:W2:Y:S01]  /*20a50*/  LDL.LU R7, [R1+0x19b4] ;  /* 0x0019b40001077983 */ /* 0x002ea20000300800 */
[----:B------:R-:W-:Y:S02]  /*20a60*/  IMAD R233, R233, UR38, RZ ;  /* 0x00000026e9e97c24 */ /* 0x000fe4000f8e02ff */
[----:B----4-:R-:W-:Y:S02]  /*20a70*/  IMAD R243, R243, UR38, RZ ;  /* 0x00000026f3f37c24 */ /* 0x010fe4000f8e02ff */
[----:B---3--:R-:W-:Y:S02]  /*20a80*/  IMAD R244, R244, UR38, RZ ;  /* 0x00000026f4f47c24 */ /* 0x008fe4000f8e02ff */
[----:B------:R-:W-:-:S05]  /*20a90*/  IMAD R246, R246, UR38, RZ ;  /* 0x00000026f6f67c24 */ /* 0x000fca000f8e02ff */
[----:B------:R1:W-:Y:S02]  /*20aa0*/  STL [R1+0x1940], R246 ;  /* 0x001940f601007387 */ /* 0x0003e40000100800 */
[----:B-1----:R-:W-:Y:S02]  /*20ab0*/  IMAD.MOV.U32 R246, RZ, RZ, R234 ;  /* 0x000000fffff67224 */ /* 0x002fe400078e00ea */
[----:B------:R-:W3:Y:S04]  /*20ac0*/  LDL.LU R234, [R1+0x19b0] ;  /* 0x0019b00001ea7983 */ /* 0x000ee80000300800 */
[----:B------:R1:W-:Y:S02]  /*20ad0*/  STL [R1+0x1944], R244 ;  /* 0x001944f401007387 */ /* 0x0003e40000100800 */
[----:B-1----:R-:W-:-:S02]  /*20ae0*/  IMAD.MOV.U32 R244, RZ, RZ, R236 ;  /* 0x000000fffff47224 */ /* 0x002fc400078e00ec */
[----:B------:R-:W4:Y:S04]  /*20af0*/  LDL.LU R236, [R1+0x19ac] ;  /* 0x0019ac0001ec7983 */ /* 0x000f280000300800 */
[----:B------:R1:W-:Y:S02]  /*20b00*/  STL [R1+0x1948], R243 ;  /* 0x001948f301007387 */ /* 0x0003e40000100800 */
[----:B-1----:R-:W-:Y:S02]  /*20b10*/  IMAD.MOV.U32 R243, RZ, RZ, R225 ;  /* 0x000000fffff37224 */ /* 0x002fe400078e00e1 */
[----:B------:R-:W-:Y:S02]  /*20b20*/  IMAD R225, R241, UR38, RZ ;  /* 0x00000026f1e17c24 */ /* 0x000fe4000f8e02ff */
[----:B------:R-:W-:-:S02]  /*20b30*/  IMAD.MOV.U32 R241, RZ, RZ, R244 ;  /* 0x000000fffff17224 */ /* 0x000fc400078e00f4 */
[----:B------:R-:W-:Y:S02]  /*20b40*/  IMAD R244, R239, UR38, RZ ;  /* 0x00000026eff47c24 */ /* 0x000fe4000f8e02ff */
[----:B------:R-:W-:Y:S02]  /*20b50*/  IMAD.MOV.U32 R239, RZ, RZ, R233 ;  /* 0x000000ffffef7224 */ /* 0x000fe400078e00e9 */
[----:B------:R-:W2:Y:S04]  /*20b60*/  LDL.LU R233, [R1+0x19a8] ;  /* 0x0019a80001e97983 */ /* 0x000ea80000300800 */
[----:B------:R1:W-:Y:S01]  /*20b70*/  STL [R1+0x194c], R244 ;  /* 0x00194cf401007387 */ /* 0x0003e20000100800 */
[----:B------:R-:W-:Y:S02]  /*20b80*/  IMAD R224, R224, UR38, RZ ;  /* 0x00000026e0e07c24 */ /* 0x000fe4000f8e02ff */
[----:B-1----:R-:W-:-:S02]  /*20b90*/  IMAD.MOV.U32 R244, RZ, RZ, R241 ;  /* 0x000000fffff47224 */ /* 0x002fc400078e00f1 */
[----:B---3--:R-:W-:Y:S02]  /*20ba0*/  IMAD R234, R234, UR38, RZ ;  /* 0x00000026eaea7c24 */ /* 0x008fe4000f8e02ff */
[----:B----4-:R-:W-:Y:S02]  /*20bb0*/  IMAD R241, R236, UR38, RZ ;  /* 0x00000026ecf17c24 */ /* 0x010fe4000f8e02ff */
[----:B------:R-:W-:Y:S02]  /*20bc0*/  IMAD.MOV.U32 R236, RZ, RZ, R225 ;  /* 0x000000ffffec7224 */ /* 0x000fe400078e00e1 */
[----:B------:R-:W3:Y:S04]  /*20bd0*/  LDL.LU R225, [R1+0x19a4] ;  /* 0x0019a40001e17983 */ /* 0x000ee80000300800 */
[----:B------:R1:W-:Y:S02]  /*20be0*/  STL [R1+0x1950], R241 ;  /* 0x001950f101007387 */ /* 0x0003e40000100800 */
[----:B-1----:R-:W-:-:S02]  /*20bf0*/  IMAD.MOV.U32 R241, RZ, RZ, R224 ;  /* 0x000000fffff17224 */ /* 0x002fc400078e00e0 */
[----:B------:R-:W4:Y:S04]  /*20c00*/  LDL.LU R224, [R1+0x19a0] ;  /* 0x0019a00001e07983 */ /* 0x000f280000300800 */
[----:B------:R1:W-:Y:S02]  /*20c10*/  STL [R1+0x704], R234 ;  /* 0x000704ea01007387 */ /* 0x0003e40000100800 */
[----:B-1----:R-:W-:Y:S02]  /*20c20*/  IMAD.MOV.U32 R234, RZ, RZ, R236 ;  /* 0x000000ffffea7224 */ /* 0x002fe400078e00ec */
[----:B--2---:R-:W-:Y:S02]  /*20c30*/  IMAD R236, R233, UR38, RZ ;  /* 0x00000026e9ec7c24 */ /* 0x004fe4000f8e02ff */
[----:B------:R-:W-:-:S02]  /*20c40*/  IMAD R233, R231, UR38, RZ ;  /* 0x00000026e7e97c24 */ /* 0x000fc4000f8e02ff */
[----:B------:R-:W-:Y:S02]  /*20c50*/  IMAD.MOV.U32 R231, RZ, RZ, R243 ;  /* 0x000000ffffe77224 */ /* 0x000fe400078e00f3 */
[----:B------:R-:W-:Y:S02]  /*20c60*/  IMAD R243, R230, UR38, RZ ;  /* 0x00000026e6f37c24 */ /* 0x000fe4000f8e02ff */
[----:B------:R-:W-:Y:S02]  /*20c70*/  IMAD.MOV.U32 R230, RZ, RZ, R216 ;  /* 0x000000ffffe67224 */ /* 0x000fe400078e00d8 */
[----:B------:R-:W2:Y:S01]  /*20c80*/  LDL.LU R216, [R1+0x199c] ;  /* 0x00199c0001d87983 */ /* 0x000ea20000300800 */
[----:B------:R-:W-:Y:S02]  /*20c90*/  IMAD R8, R8, UR38, RZ ;  /* 0x0000002608087c24 */ /* 0x000fe4000f8e02ff */
[----:B------:R-:W-:Y:S02]  /*20ca0*/  IMAD R209, R209, UR38, RZ ;  /* 0x00000026d1d17c24 */ /* 0x000fe4000f8e02ff */
[----:B---3--:R-:W-:-:S05]  /*20cb0*/  IMAD R225, R225, UR38, RZ ;  /* 0x00000026e1e17c24 */ /* 0x008fca000f8e02ff */
[----:B------:R1:W-:Y:S02]  /*20cc0*/  STL [R1+0x724], R225 ;  /* 0x000724e101007387 */ /* 0x0003e40000100800 */
[----:B-1----:R-:W-:Y:S02]  /*20cd0*/  IMAD.MOV.U32 R225, RZ, RZ, R231 ;  /* 0x000000ffffe17224 */ /* 0x002fe400078e00e7 */
[----:B----4-:R-:W-:Y:S01]  /*20ce0*/  IMAD R231, R224, UR38, RZ ;  /* 0x00000026e0e77c24 */ /* 0x010fe2000f8e02ff */
[----:B------:R-:W-:Y:S01]  /*20cf0*/  MOV R224, R8 ;  /* 0x0000000800e07202 */ /* 0x000fe20000000f00 */
[----:B------:R-:W-:Y:S02]  /*20d00*/  IMAD R8, R222, UR38, RZ ;  /* 0x00000026de087c24 */ /* 0x000fe4000f8e02ff */
[----:B------:R-:W-:Y:S02]  /*20d10*/  IMAD.MOV.U32 R222, RZ, RZ, R246 ;  /* 0x000000ffffde7224 */ /* 0x000fe400078e00f6 */
[----:B------:R-:W-:-:S02]  /*20d20*/  IMAD R246, R221, UR38, RZ ;  /* 0x00000026ddf67c24 */ /* 0x000fc4000f8e02ff */
[----:B------:R-:W-:Y:S02]  /*20d30*/  IMAD.MOV.U32 R221, RZ, RZ, R244 ;  /* 0x000000ffffdd7224 */ /* 0x000fe400078e00f4 */
[----:B------:R-:W-:Y:S02]  /*20d40*/  IMAD R244, R219, UR38, RZ ;  /* 0x00000026dbf47c24 */ /* 0x000fe4000f8e02ff */
[----:B------:R-:W-:Y:S02]  /*20d50*/  IMAD.MOV.U32 R219, RZ, RZ, R241 ;  /* 0x000000ffffdb7224 */ /* 0x000fe400078e00f1 */
[----:B--2---:R-:W-:Y:S02]  /*20d60*/  IMAD R241, R216, UR38, RZ ;  /* 0x00000026d8f17c24 */ /* 0x004fe4000f8e02ff */
[----:B------:R-:W-:Y:S02]  /*20d70*/  IMAD.MOV.U32 R216, RZ, RZ, R209 ;  /* 0x000000ffffd87224 */ /* 0x000fe400078e00d1 */
[----:B------:R-:W2:Y:S01]  /*20d80*/  LDL.LU R209, [R1+0x1998] ;  /* 0x0019980001d17983 */ /* 0x000ea20000300800 */
[----:B------:R-:W-:-:S02]  /*20d90*/  IMAD R214, R214, UR38, RZ ;  /* 0x00000026d6d67c24 */ /* 0x000fc4000f8e02ff */
[----:B------:R-:W-:Y:S02]  /*20da0*/  IMAD R176, R176, UR38, RZ ;  /* 0x00000026b0b07c24 */ /* 0x000fe4000f8e02ff */
[----:B------:R-:W-:Y:S01]  /*20db0*/  IMAD R212, R212, UR38, RZ ;  /* 0x00000026d4d47c24 */ /* 0x000fe2000f8e02ff */
[----:B------:R1:W-:Y:S01]  /*20dc0*/  STL [R1+0x754], R214 ;  /* 0x000754d601007387 */ /* 0x0003e20000100800 */
[----:B------:R-:W-:Y:S02]  /*20dd0*/  IMAD R208, R208, UR38, RZ ;  /* 0x00000026d0d07c24 */ /* 0x000fe4000f8e02ff */
[----:B------:R-:W-:Y:S02]  /*20de0*/  IMAD R211, R211, UR38, RZ ;  /* 0x00000026d3d37c24 */ /* 0x000fe4000f8e02ff */
[----:B------:R-:W-:Y:S02]  /*20df0*/  IMAD R204, R204, UR38, RZ ;  /* 0x00000026cccc7c24 */ /* 0x000fe4000f8e02ff */
[----:B-1----:R-:W-:-:S02]  /*20e00*/  IMAD.MOV.U32 R214, RZ, RZ, R176 ;  /* 0x000000ffffd67224 */ /* 0x002fc400078e00b0 */
[----:B------:R-:W3:Y:S01]  /*20e10*/  LDL.LU R176, [R1+0x1994] ;  /* 0x0019940001b07983 */ /* 0x000ee20000300800 */
[----:B------:R-:W-:-:S03]  /*20e20*/  IMAD R206, R206, UR38, RZ ;  /* 0x00000026cece7c24 */ /* 0x000fc6000f8e02ff */
[----:B------:R1:W-:Y:S02]  /*20e30*/  STL [R1+0x760], R212 ;  /* 0x000760d401007387 */ /* 0x0003e40000100800 */
[----:B-1----:R-:W-:Y:S02]  /*20e40*/  IMAD.MOV.U32 R212, RZ, RZ, R208 ;  /* 0x000000ffffd47224 */ /* 0x002fe400078e00d0 */
[----:B------:R-:W4:Y:S04]  /*20e50*/  LDL.LU R208, [R1+0x1990] ;  /* 0x0019900001d07983 */ /* 0x000f280000300800 */
[----:B------:R1:W-:Y:S02]  /*20e60*/  STL [R1+0x764], R211 ;  /* 0x000764d301007387 */ /* 0x0003e40000100800 */
[----:B-1----:R-:W-:-:S02]  /*20e70*/  IMAD.MOV.U32 R211, RZ, RZ, R204 ;  /* 0x000000ffffd37224 */ /* 0x002fc400078e00cc */
[----:B------:R-:W3:Y:S01]  /*20e80*/  LDL.LU R204, [R1+0x198c] ;  /* 0x00198c0001cc7983 */ /* 0x000ee20000300800 */
[----:B--2---:R-:W-:Y:S01]  /*20e90*/  IMAD R209, R209, UR39, RZ ;  /* 0x00000027d1d17c24 */ /* 0x004fe2000f8e02ff */
[----:B------:R-:W-:-:S04]  /*20ea0*/  ULDC UR39, c[0x0][0x240] ;  /* 0x0000900000277ab9 */ /* 0x000fc80000000800 */
[----:B------:R1:W-:Y:S02]  /*20eb0*/  STL [R1+0x770], R209 ;  /* 0x000770d101007387 */ /* 0x0003e40000100800 */
[----:B-1----:R-:W-:Y:S02]  /*20ec0*/  IMAD.MOV.U32 R209, RZ, RZ, R206 ;  /* 0x000000ffffd17224 */ /* 0x002fe400078e00ce */
[----:B------:R-:W2:Y:S01]  /*20ed0*/  LDL.LU R206, [R1+0x1988] ;  /* 0x0019880001ce7983 */ /* 0x000ea20000300800 */
[----:B------:R-:W-:Y:S02]  /*20ee0*/  IMAD R202, R202, UR38, RZ ;  /* 0x00000026caca7c24 */ /* 0x000fe4000f8e02ff */
[----:B------:R-:W-:Y:S02]  /*20ef0*/  IMAD R198, R198, UR38, RZ ;  /* 0x00000026c6c67c24 */ /* 0x000fe4000f8e02ff */
[----:B----4-:R-:W-:Y:S01]  /*20f00*/  IMAD R208, R208, UR40, RZ ;  /* 0x00000028d0d07c24 */ /* 0x010fe2000f8e02ff */
[----:B------:R-:W-:-:S04]  /*20f10*/  ULDC UR40, c[0x0][0x240] ;  /* 0x0000900000287ab9 */ /* 0x000fc80000000800 */
[----:B------:R1:W-:Y:S02]  /*20f20*/  STL [R1+0x774], R208 ;  /* 0x000774d001007387 */ /* 0x0003e40000100800 */
[----:B-1----:R-:W-:Y:S02]  /*20f30*/  IMAD.MOV.U32 R208, RZ, RZ, R202 ;  /* 0x000000ffffd07224 */ /* 0x002fe400078e00ca */
[----:B---3--:R-:W-:Y:S01]  /*20f40*/  IMAD R204, R204, UR42, RZ ;  /* 0x0000002acccc7c24 */ /* 0x008fe2000f8e02ff */
[----:B------:R-:W3:Y:S01]  /*20f50*/  LDL.LU R202, [R1+0x1984] ;  /* 0x0019840001ca7983 */ /* 0x000ee20000300800 */
[----:B------:R-:W-:Y:S01]  /*20f60*/  IMAD R176, R176, UR56, RZ ;  /* 0x00000038b0b07c24 */ /* 0x000fe2000f8e02ff */
[----:B------:R-:W-:Y:S01]  /*20f70*/  ULDC UR42, c[0x0][0x240] ;  /* 0x00009000002a7ab9 */ /* 0x000fe20000000800 */
        /* <DEDUP_REMOVED lines=8> */
[----:B--2---:R-:W-:Y:S01]  /*21000*/  IMAD R206, R206, UR41, RZ ;  /* 0x00000029cece7c24 */ /* 0x004fe2000f8e02ff */
[----:B------:R-:W-:-:S04]  /*21010*/  ULDC UR41, c[0x0][0x240] ;  /* 0x0000900000297ab9 */ /* 0x000fc80000000800 */
[----:B------:R1:W-:Y:S02]  /*21020*/  STL [R1+0x780], R206 ;  /* 0x000780ce01007387 */ /* 0x0003e40000100800 */
[----:B-1----:R-:W-:Y:S02]  /*21030*/  IMAD.MOV.U32 R206, RZ, RZ, R200 ;  /* 0x000000ffffce7224 */ /* 0x002fe400078e00c8 */
[----:B------:R-:W2:Y:S04]  /*21040*/  LDL.LU R200, [R1+0x1980] ;  /* 0x0019800001c87983 */ /* 0x000ea80000300800 */
[----:B------:R1:W-:Y:S02]  /*21050*/  STL [R1+0x784], R204 ;  /* 0x000784cc01007387 */ /* 0x0003e40000100800 */
[----:B-1----:R-:W-:-:S02]  /*21060*/  IMAD.MOV.U32 R204, RZ, RZ, R198 ;  /* 0x000000ffffcc7224 */ /* 0x002fc400078e00c6 */
[----:B------:R-:W4:Y:S01]  /*21070*/  LDL.LU R198, [R1+0x197c] ;  /* 0x00197c0001c67983 */ /* 0x000f220000300800 */
[----:B---3--:R-:W-:Y:S01]  /*21080*/  IMAD R202, R202, UR43, RZ ;  /* 0x0000002bcaca7c24 */ /* 0x008fe2000f8e02ff */
[----:B------:R-:W-:-:S04]  /*21090*/  ULDC UR43, c[0x0][0x240] ;  /* 0x00009000002b7ab9 */ /* 0x000fc80000000800 */
[----:B------:R1:W-:Y:S02]  /*210a0*/  STL [R1+0x788], R202 ;  /* 0x000788ca01007387 */ /* 0x0003e40000100800 */
[----:B-1----:R-:W-:Y:S02]  /*210b0*/  IMAD.MOV.U32 R202, RZ, RZ, R196 ;  /* 0x000000ffffca7224 */ /* 0x002fe400078e00c4 */
[----:B------:R-:W3:Y:S01]  /*210c0*/  LDL.LU R196, [R1+0x1978] ;  /* 0x0019780001c47983 */ /* 0x000ee20000300800 */
[----:B--2---:R-:W-:Y:S01]  /*210d0*/  IMAD R200, R200, UR44, RZ ;  /* 0x0000002cc8c87c24 */ /* 0x004fe2000f8e02ff */
[----:B------:R-:W-:-:S04]  /*210e0*/  ULDC UR44, c[0x0][0x240] ;  /* 0x00009000002c7ab9 */ /* 0x000fc80000000800 */
[----:B------:R1:W-:Y:S01]  /*210f0*/  STL [R1+0x78c], R200 ;  /* 0x00078cc801007387 */ /* 0x0003e20000100800 */
[----:B----4-:R-:W-:Y:S01]  /*21100*/  IMAD R198, R198, UR45, RZ ;  /* 0x0000002dc6c67c24 */ /* 0x010fe2000f8e02ff */
[----:B------:R-:W-:Y:S01]  /*21110*/  ULDC UR45, c[0x0][0x240] ;  /* 0x00009000002d7ab9 */ /* 0x000fe20000000800 */
        /* <DEDUP_REMOVED lines=8> */
[----:B-1----:R-:W-:Y:S02]  /*211a0*/  MOV R196, R188 ;  /* 0x000000bc00c47202 */ /* 0x002fe40000000f00 */
[----:B------:R-:W3:Y:S01]  /*211b0*/  LDL.LU R188, [R1+0x196c] ;  /* 0x00196c0001bc7983 */ /* 0x000ee20000300800 */
[----:B----4-:R-:W-:Y:S01]  /*211c0*/  IMAD R195, R195, UR47, RZ ;  /* 0x0000002fc3c37c24 */ /* 0x010fe2000f8e02ff */
[----:B------:R-:W-:-:S04]  /*211d0*/  ULDC UR47, c[0x0][0x240] ;  /* 0x00009000002f7ab9 */ /* 0x000fc80000000800 */
[----:B------:R1:W-:Y:S02]  /*211e0*/  STL [R1+0x7b0], R195 ;  /* 0x0007b0c301007387 */ /* 0x0003e40000100800 */
[----:B-1----:R-:W-:Y:S02]  /*211f0*/  IMAD.MOV.U32 R195, RZ, RZ, R187 ;  /* 0x000000ffffc37224 */ /* 0x002fe400078e00bb */
[----:B------:R-:W4:Y:S01]  /*21200*/  LDL.LU R187, [R1+0x1968] ;  /* 0x0019680001bb7983 */ /* 0x000f220000300800 */
[----:B--2---:R-:W-:Y:S01]  /*21210*/  IMAD R190, R190, UR48, RZ ;  /* 0x00000030bebe7c24 */ /* 0x004fe2000f8e02ff */
[----:B------:R-:W-:Y:S01]  /*21220*/  ULDC UR48, c[0x0][0x240] ;  /* 0x0000900000307ab9 */ /* 0x000fe20000000800 */
[----:B---3--:R-:W-:Y:S01]  /*21230*/  IMAD R188, R188, UR49, RZ ;  /* 0x00000031bcbc7c24 */ /* 0x008fe2000f8e02ff */
[----:B------:R-:W-:Y:S02]  /*21240*/  ULDC UR49, c[0x0][0x240] ;  /* 0x0000900000317ab9 */ /* 0x000fe40000000800 */
[----:B------:R1:W-:Y:S02]  /*21250*/  STL [R1+0x7b4], R190 ;  /* 0x0007b4be01007387 */ /* 0x0003e40000100800 */
[----:B-1----:R-:W-:-:S02]  /*21260*/  IMAD.MOV.U32 R190, RZ, RZ, R182 ;  /* 0x000000ffffbe7224 */ /* 0x002fc400078e00b6 */
[----:B------:R-:W2:Y:S04]  /*21270*/  LDL.LU R182, [R1+0x1964] ;  /* 0x0019640001b67983 */ /* 0x000ea80000300800 */
[----:B------:R1:W-:Y:S02]  /*21280*/  STL [R1+0x7c0], R188 ;  /* 0x0007c0bc01007387 */ /* 0x0003e40000100800 */
[----:B-1----:R-:W-:Y:S02]  /*21290*/  IMAD.MOV.U32 R188, RZ, RZ, R186 ;  /* 0x000000ffffbc7224 */ /* 0x002fe400078e00ba */
[----:B------:R-:W3:Y:S01]  /*212a0*/  LDL.LU R186, [R1+0x1960] ;  /* 0x0019600001ba7983 */ /* 0x000ee20000300800 */
[----:B----4-:R-:W-:Y:S01]  /*212b0*/  IMAD R187, R187, UR50, RZ ;  /* 0x00000032bbbb7c24 */ /* 0x010fe2000f8e02ff */
[----:B------:R-:W-:-:S04]  /*212c0*/  ULDC UR50, c[0x0][0x240] ;  /* 0x0000900000327ab9 */ /* 0x000fc80000000800 */
[----:B------:R1:W-:Y:S02]  /*212d0*/  STL [R1+0x7c4], R187 ;  /* 0x0007c4bb01007387 */ /* 0x0003e40000100800 */
[----:B-1----:R-:W-:Y:S02]  /*212e0*/  IMAD.MOV.U32 R187, RZ, RZ, R183 ;  /* 0x000000ffffbb7224 */ /* 0x002fe400078e00b7 */
[----:B------:R-:W4:Y:S01]  /*212f0*/  LDL.LU R183, [R1+0x195c] ;  /* 0x00195c0001b77983 */ /* 0x000f220000300800 */
[----:B---3--:R-:W-:Y:S01]  /*21300*/  IMAD R186, R186, UR51, RZ ;  /* 0x00000033baba7c24 */ /* 0x008fe2000f8e02ff */
[----:B------:R-:W-:-:S04]  /*21310*/  ULDC UR51, c[0x0][0x240] ;  /* 0x0000900000337ab9 */ /* 0x000fc80000000800 */
        /* <DEDUP_REMOVED lines=8> */
[----:B--2---:R-:W-:Y:S01]  /*213a0*/  IMAD R182, R182, UR53, RZ ;  /* 0x00000035b6b67c24 */ /* 0x004fe2000f8e02ff */
[----:B------:R-:W-:-:S04]  /*213b0*/  ULDC UR53, c[0x0][0x240] ;  /* 0x0000900000357ab9 */ /* 0x000fc80000000800 */
[----:B------:R1:W-:Y:S01]  /*213c0*/  STL [R1+0x7e0], R182 ;  /* 0x0007e0b601007387 */ /* 0x0003e20000100800 */
[----:B---3--:R-:W-:Y:S01]  /*213d0*/  IMAD R179, R179, UR55, RZ ;  /* 0x00000037b3b37c24 */ /* 0x008fe2000f8e02ff */
[----:B------:R-:W-:Y:S01]  /*213e0*/  ULDC UR55, c[0x0][0x240] ;  /* 0x0000900000377ab9 */ /* 0x000fe20000000800 */
[----:B----4-:R-:W-:Y:S01]  /*213f0*/  IMAD R180, R180, UR54, RZ ;  /* 0x00000036b4b47c24 */ /* 0x010fe2000f8e02ff */
[----:B------:R-:W-:-:S04]  /*21400*/  ULDC UR54, c[0x0][0x240] ;  /* 0x0000900000367ab9 */ /* 0x000fc80000000800 */
[----:B------:R2:W-:Y:S04]  /*21410*/  STL [R1+0x7e4], R180 ;  /* 0x0007e4b401007387 */ /* 0x0005e80000100800 */
[----:B------:R-:W-:Y:S04]  /*21420*/  STL [R1+0x7f0], R179 ;  /* 0x0007f0b301007387 */ /* 0x000fe80000100800 */
[----:B------:R-:W-:Y:S04]  /*21430*/  STL [R1+0x7f4], R176 ;  /* 0x0007f4b001007387 */ /* 0x000fe80000100800 */
[----:B------:R-:W-:Y:S04]  /*21440*/  STL [R1+0x800], R174 ;  /* 0x000800ae01007387 */ /* 0x000fe80000100800 */
[----:B------:R-:W-:Y:S04]  /*21450*/  STL [R1+0x804], R169 ;  /* 0x000804a901007387 */ /* 0x000fe80000100800 */
[----:B------:R-:W-:Y:S04]  /*21460*/  STL [R1+0x810], R168 ;  /* 0x000810a801007387 */ /* 0x000fe80000100800 */
[----:B-1----:R-:W3:Y:S04]  /*21470*/  LDL.LU R182, [R1+0x824] ;  /* 0x0008240001b67983 */ /* 0x002ee80000300800 */
[----:B------:R-:W-:Y:S04]  /*21480*/  STL [R1+0x814], R166 ;  /* 0x000814a601007387 */ /* 0x000fe80000100800 */
[----:B--2---:R-:W2:Y:S04]  /*21490*/  LDL.LU R180, [R1+0x830] ;  /* 0x0008300001b47983 */ /* 0x004ea80000300800 */
[----:B------:R3:W-:Y:S02]  /*214a0*/  STL [R1+0x820], R160 ;  /* 0x000820a001007387 */ /* 0x0007e40000100800 */
[----:B---3--:R-:W-:Y:S01]  /*214b0*/  IMAD R160, R182, UR5, RZ ;  /* 0x00000005b6a07c24 */ /* 0x008fe2000f8e02ff */
[----:B------:R-:W-:Y:S01]  /*214c0*/  ULDC UR5, c[0x0][0x240] ;  /* 0x0000900000057ab9 */ /* 0x000fe20000000800 */
[----:B------:R-:W3:Y:S04]  /*214d0*/  LDL.LU R182, [R1+0x834] ;  /* 0x0008340001b67983 */ /* 0x000ee80000300800 */
[----:B------:R2:W-:Y:S02]  /*214e0*/  STL [R1+0x824], R160 ;  /* 0x000824a001007387 */ /* 0x0005e40000100800 */
[----:B--2---:R-:W-:Y:S01]  /*214f0*/  IMAD R160, R180, UR6, RZ ;  /* 0x00000006b4a07c24 */ /* 0x004fe2000f8e02ff */
[----:B------:R-:W-:Y:S01]  /*21500*/  ULDC UR6, c[0x0][0x240] ;  /* 0x0000900000067ab9 */ /* 0x000fe20000000800 */
[----:B------:R-:W2:Y:S04]  /*21510*/  LDL.LU R180, [R1+0x840] ;  /* 0x0008400001b47983 */ /* 0x000ea80000300800 */
        /* <DEDUP_REMOVED lines=100> */
[----:B------:R2:W-:Y:S04]  /*21b60*/  STL [R1+0x9b0], R160 ;  /* 0x0009b0a001007387 */ /* 0x0005e80000100800 */
[----:B------:R-:W4:Y:S01]  /*21b70*/  LDL.LU R179, [R1+0x9a4] ;  /* 0x0009a40001b37983 */ /* 0x000f220000300800 */
[----:B--2---:R-:W-:Y:S01]  /*21b80*/  IMAD R160, R180, UR32, RZ ;  /* 0x00000020b4a07c24 */ /* 0x004fe2000f8e02ff */
[----:B------:R-:W-:-:S04]  /*21b90*/  ULDC UR32, c[0x0][0x240] ;  /* 0x0000900000207ab9 */ /* 0x000fc80000000800 */
[----:B------:R3:W-:Y:S04]  /*21ba0*/  STL [R1+0x9ac], R160 ;  /* 0x0009aca001007387 */ /* 0x0007e80000100800 */
[----:B------:R-:W2:Y:S01]  /*21bb0*/  LDL.LU R180, [R1+0x9a0] ;  /* 0x0009a00001b47983 */ /* 0x000ea20000300800 */
[----:B---3--:R-:W-:Y:S01]  /*21bc0*/  IMAD R160, R182, UR33, RZ ;  /* 0x00000021b6a07c24 */ /* 0x008fe2000f8e02ff */
[----:B------:R-:W-:Y:S02]  /*21bd0*/  ULDC UR33, c[0x0][0x240] ;  /* 0x0000900000217ab9 */ /* 0x000fe40000000800 */
[----:B------:R-:W3:Y:S04]  /*21be0*/  LDL.LU R182, [R1+0x99c] ;  /* 0x00099c0001b67983 */ /* 0x000ee80000300800 */
[----:B------:R4:W-:Y:S02]  /*21bf0*/  STL [R1+0x9a8], R160 ;  /* 0x0009a8a001007387 */ /* 0x0009e40000100800 */
[----:B----4-:R-:W-:Y:S01]  /*21c00*/  IMAD R160, R179, UR34, RZ ;  /* 0x00000022b3a07c24 */ /* 0x010fe2000f8e02ff */
[----:B------:R-:W-:Y:S01]  /*21c10*/  ULDC UR34, c[0x0][0x240] ;  /* 0x0000900000227ab9 */ /* 0x000fe20000000800 */
[----:B--2---:R-:W-:-:S03]  /*21c20*/  IMAD R166, R180, UR35, RZ ;  /* 0x00000023b4a67c24 */ /* 0x004fc6000f8e02ff */
[----:B------:R3:W-:Y:S01]  /*21c30*/  STL [R1+0x9a4], R160 ;  /* 0x0009a4a001007387 */ /* 0x0007e20000100800 */
[----:B------:R-:W-:Y:S01]  /*21c40*/  IMAD R116, R116, UR38, RZ ;  /* 0x0000002674747c24 */ /* 0x000fe2000f8e02ff */
[----:B------:R-:W-:Y:S02]  /*21c50*/  ULDC UR35, c[0x0][0x240] ;  /* 0x0000900000237ab9 */ /* 0x000fe40000000800 */
[----:B------:R-:W-:Y:S04]  /*21c60*/  STL [R1+0x9a0], R166 ;  /* 0x0009a0a601007387 */ /* 0x000fe80000100800 */
[----:B------:R-:W2:Y:S01]  /*21c70*/  LDL.LU R180, [R1+0x998] ;  /* 0x0009980001b47983 */ /* 0x000ea20000300800 */
[----:B---3--:R-:W-:Y:S01]  /*21c80*/  IMAD R160, R182, UR36, RZ ;  /* 0x00000024b6a07c24 */ /* 0x008fe2000f8e02ff */
[----:B------:R-:W-:-:S04]  /*21c90*/  ULDC UR36, c[0x0][0x240] ;  /* 0x0000900000247ab9 */ /* 0x000fc80000000800 */
[----:B------:R2:W-:Y:S04]  /*21ca0*/  STL [R1+0x99c], R160 ;  /* 0x00099ca001007387 */ /* 0x0005e80000100800 */
[----:B------:R-:W3:Y:S01]  /*21cb0*/  LDL.LU R182, [R1+0x990] ;  /* 0x0009900001b67983 */ /* 0x000ee20000300800 */
[----:B------:R-:W-:Y:S02]  /*21cc0*/  IMAD R117, R117, UR38, RZ ;  /* 0x0000002675757c24 */ /* 0x000fe4000f8e02ff */
[----:B------:R-:W-:Y:S02]  /*21cd0*/  IMAD R161, R161, UR38, RZ ;  /* 0x00000026a1a17c24 */ /* 0x000fe4000f8e02ff */
[----:B------:R-:W-:Y:S02]  /*21ce0*/  IMAD R165, R165, UR38, RZ ;  /* 0x00000026a5a57c24 */ /* 0x000fe4000f8e02ff */
[----:B------:R-:W-:-:S02]  /*21cf0*/  IMAD R167, R167, UR38, RZ ;  /* 0x00000026a7a77c24 */ /* 0x000fc4000f8e02ff */
[----:B------:R-:W-:Y:S02]  /*21d00*/  IMAD R170, R170, UR38, RZ ;  /* 0x00000026aaaa7c24 */ /* 0x000fe4000f8e02ff */
[----:B------:R-:W-:Y:S02]  /*21d10*/  IMAD R171, R171, UR38, RZ ;  /* 0x00000026abab7c24 */ /* 0x000fe4000f8e02ff */
        /* <DEDUP_REMOVED lines=37> */
[----:B------:R-:W-:Y:S01]  /*21f70*/  IMAD R7, R7, UR38, RZ ;  /* 0x0000002607077c24 */ /* 0x000fe2000f8e02ff */
[----:B------:R-:W-:Y:S02]  /*21f80*/  ULDC UR38, c[0x0][0x240] ;  /* 0x0000900000267ab9 */ /* 0x000fe40000000800 */
        /* <DEDUP_REMOVED lines=88> */
[----:B------:R4:W-:Y:S01]  /*22510*/  STL [R1+0x8b4], R160 ;  /* 0x0008b4a001007387 */ /* 0x0009e20000100800 */
[----:B------:R-:W-:Y:S01]  /*22520*/  IMAD R100, R100, UR6, RZ ;  /* 0x0000000664647c24 */ /* 0x000fe2000f8e02ff */
[----:B------:R-:W-:Y:S01]  /*22530*/  ULDC UR6, c[0x0][0x240] ;  /* 0x0000900000067ab9 */ /* 0x000fe20000000800 */
[----:B----4-:R-:W-:Y:S01]  /*22540*/  IMAD R160, R179, UR60, RZ ;  /* 0x0000003cb3a07c24 */ /* 0x010fe2000f8e02ff */
[----:B------:R-:W-:Y:S01]  /*22550*/  ULDC UR60, c[0x0][0x240] ;  /* 0x00009000003c7ab9 */ /* 0x000fe20000000800 */
[----:B------:R-:W-:Y:S01]  /*22560*/  IMAD R99, R99, UR7, RZ ;  /* 0x0000000763637c24 */ /* 0x000fe2000f8e02ff */
[----:B------:R-:W-:-:S02]  /*22570*/  ULDC UR7, c[0x0][0x240] ;  /* 0x0000900000077ab9 */ /* 0x000fc40000000800 */
[----:B------:R3:W-:Y:S01]  /*22580*/  STL [R1+0x8b0], R160 ;  /* 0x0008b0a001007387 */ /* 0x0007e20000100800 */
        /* <DEDUP_REMOVED lines=52> */
[----:B------:R-:W-:Y:S01]  /*228d0*/  STL [R1+0x874], R166 ;  /* 0x000874a601007387 */ /* 0x000fe20000100800 */
        /* <DEDUP_REMOVED lines=8> */
[----:B---3--:R-:W-:Y:S01]  /*22960*/  IMAD R160, R182, UR5, RZ ;  /* 0x00000005b6a07c24 */ /* 0x008fe2000f8e02ff */
[----:B------:R-:W-:-:S04]  /*22970*/  ULDC UR5, c[0x0][0x240] ;  /* 0x0000900000057ab9 */ /* 0x000fc80000000800 */
        /* <DEDUP_REMOVED lines=28> */
[----:B------:R-:W-:Y:S01]  /*22b40*/  STL [R1+0xa3c], R67 ;  /* 0x000a3c4301007387 */ /* 0x000fe20000100800 */
[----:B-1----:R-:W-:-:S03]  /*22b50*/  IMAD R69, R65, UR41, RZ ;  /* 0x0000002941457c24 */ /* 0x002fc6000f8e02ff */
[----:B------:R-:W-:Y:S01]  /*22b60*/  STL [R1+0xa40], R66 ;  /* 0x000a404201007387 */ /* 0x000fe20000100800 */
[----:B------:R-:W-:Y:S01]  /*22b70*/  IMAD R65, R57, UR42, RZ ;  /* 0x0000002a39417c24 */ /* 0x000fe2000f8e02ff */
[----:B------:R-:W-:Y:S01]  /*22b80*/  ULDC UR41, c[0x0][0x240] ;  /* 0x0000900000297ab9 */ /* 0x000fe20000000800 */
[----:B------:R-:W-:Y:S01]  /*22b90*/  IMAD R57, R58, UR43, RZ ;  /* 0x0000002b3a397c24 */ /* 0x000fe2000f8e02ff */
[----:B------:R-:W-:Y:S01]  /*22ba0*/  ULDC UR42, c[0x0][0x240] ;  /* 0x00009000002a7ab9 */ /* 0x000fe20000000800 */
[----:B------:R-:W-:Y:S01]  /*22bb0*/  IMAD R58, R61, UR46, RZ ;  /* 0x0000002e3d3a7c24 */ /* 0x000fe2000f8e02ff */
[----:B------:R-:W-:Y:S01]  /*22bc0*/  STL [R1+0xa48], R65 ;  /* 0x000a484101007387 */ /* 0x000fe20000100800 */
[----:B------:R-:W-:Y:S01]  /*22bd0*/  IMAD.MOV.U32 R182, RZ, RZ, R187 ;  /* 0x000000ffffb67224 */ /* 0x000fe200078e00bb */
[----:B------:R-:W-:Y:S01]  /*22be0*/  ULDC UR43, c[0x0][0x240] ;  /* 0x00009000002b7ab9 */ /* 0x000fe20000000800 */
[----:B------:R-:W-:Y:S01]  /*22bf0*/  IMAD R87, R60, UR45, RZ ;  /* 0x0000002d3c577c24 */ /* 0x000fe2000f8e02ff */
[----:B------:R-:W-:Y:S01]  /*22c00*/  STL [R1+0xa4c], R57 ;  /* 0x000a4c3901007387 */ /* 0x000fe20000100800 */
[----:B------:R-:W-:Y:S01]  /*22c10*/  IMAD.MOV.U32 R187, RZ, RZ, R188 ;  /* 0x000000ffffbb7224 */ /* 0x000fe200078e00bc */
[----:B------:R-:W-:Y:S01]  /*22c20*/  ULDC UR46, c[0x0][0x240] ;  /* 0x00009000002e7ab9 */ /* 0x000fe20000000800 */
[----:B------:R-:W-:Y:S01]  /*22c30*/  IMAD R60, R119, UR30, RZ ;  /* 0x0000001e773c7c24 */ /* 0x000fe2000f8e02ff */
[----:B------:R1:W-:Y:S01]  /*22c40*/  STL [R1+0xa58], R58 ;  /* 0x000a583a01007387 */ /* 0x0003e20000100800 */
[----:B------:R-:W-:Y:S01]  /*22c50*/  IMAD.MOV.U32 R188, RZ, RZ, R190 ;  /* 0x000000ffffbc7224 */ /* 0x000fe200078e00be */
[-C--:B------:R-:W-:Y:S01]  /*22c60*/  LEA R92, P2, R54, R3.reuse, 0x2 ;  /* 0x00000003365c7211 */ /* 0x080fe200078410ff */
[----:B------:R-:W-:Y:S01]  /*22c70*/  IMAD.MOV.U32 R190, RZ, RZ, R195 ;  /* 0x000000ffffbe7224 */ /* 0x000fe200078e00c3 */
[-C--:B------:R-:W-:Y:S01]  /*22c80*/  LEA R90, P3, R52, R3.reuse, 0x2 ;  /* 0x00000003345a7211 */ /* 0x080fe200078610ff */
[----:B------:R-:W-:Y:S01]  /*22c90*/  IMAD.MOV.U32 R195, RZ, RZ, R196 ;  /* 0x000000ffffc37224 */ /* 0x000fe200078e00c4 */
[----:B------:R-:W-:Y:S01]  /*22ca0*/  LEA R94, P1, R45, R3, 0x2 ;  /* 0x000000032d5e7211 */ /* 0x000fe200078210ff */
[----:B------:R-:W-:Y:S01]  /*22cb0*/  IMAD R86, R84, UR22, RZ ;  /* 0x0000001654567c24 */ /* 0x000fe2000f8e02ff */
[----:B------:R-:W-:Y:S01]  /*22cc0*/  ULDC UR45, c[0x0][0x240] ;  /* 0x00009000002d7ab9 */ /* 0x000fe20000000800 */
[----:B-1----:R-:W-:-:S02]  /*22cd0*/  IMAD R58, R62, UR47, RZ ;  /* 0x0000002f3e3a7c24 */ /* 0x002fc4000f8e02ff */
[----:B------:R-:W-:Y:S01]  /*22ce0*/  IMAD R57, R59, UR44, RZ ;  /* 0x0000002c3b397c24 */ /* 0x000fe2000f8e02ff */
[----:B------:R-:W-:Y:S01]  /*22cf0*/  MOV R180, R187 ;  /* 0x000000bb00b47202 */ /* 0x000fe20000000f00 */
[----:B------:R-:W-:Y:S01]  /*22d00*/  IMAD.MOV.U32 R196, RZ, RZ, R206 ;  /* 0x000000ffffc47224 */ /* 0x000fe200078e00ce */
[----:B------:R1:W-:Y:S01]  /*22d10*/  STL [R1+0xa5c], R58 ;  /* 0x000a5c3a01007387 */ /* 0x0003e20000100800 */
[----:B------:R-:W-:Y:S01]  /*22d20*/  IMAD R59, R63, UR48, RZ ;  /* 0x000000303f3b7c24 */ /* 0x000fe2000f8e02ff */
[----:B------:R-:W-:Y:S01]  /*22d30*/  ULDC UR44, c[0x0][0x240] ;  /* 0x00009000002c7ab9 */ /* 0x000fe20000000800 */
[----:B------:R-:W-:Y:S01]  /*22d40*/  IMAD.MOV.U32 R206, RZ, RZ, R212 ;  /* 0x000000ffffce7224 */ /* 0x000fe200078e00d4 */
[----:B------:R-:W-:Y:S01]  /*22d50*/  ULDC UR48, c[0x0][0x240] ;  /* 0x0000900000307ab9 */ /* 0x000fe20000000800 */
[----:B------:R-:W-:Y:S01]  /*22d60*/  IMAD.MOV.U32 R212, RZ, RZ, R8 ;  /* 0x000000ffffd47224 */ /* 0x000fe200078e0008 */
[----:B------:R-:W-:Y:S01]  /*22d70*/  SEL R8, RZ, 0x4, !P0 ;  /* 0x00000004ff087807 */ /* 0x000fe20004000000 */
[----:B------:R-:W-:-:S02]  /*22d80*/  IMAD.MOV.U32 R176, RZ, RZ, R190 ;  /* 0x000000ffffb07224 */ /* 0x000fc400078e00be */
[----:B------:R-:W-:Y:S01]  /*22d90*/  IMAD.MOV.U32 R179, RZ, RZ, R188 ;  /* 0x000000ffffb37224 */ /* 0x000fe200078e00bc */
[-C--:B------:R-:W-:Y:S01]  /*22da0*/  LEA.HI.X.SX32 R93, R54, R0.reuse, 0x2, P2 ;  /* 0x00000000365d7211 */ /* 0x080fe200010f16ff */
[----:B-1----:R-:W-:Y:S01]  /*22db0*/  IMAD R58, R64, UR49, RZ ;  /* 0x00000031403a7c24 */ /* 0x002fe2000f8e02ff */
[----:B------:R-:W-:Y:S01]  /*22dc0*/  STL [R1+0xa60], R59 ;  /* 0x000a603b01007387 */ /* 0x000fe20000100800 */
[----:B------:R-:W-:Y:S01]  /*22dd0*/  IMAD.MOV.U32 R190, RZ, RZ, R198 ;  /* 0x000000ffffbe7224 */ /* 0x000fe200078e00c6 */
[-C--:B------:R-:W-:Y:S01]  /*22de0*/  LEA.HI.X.SX32 R91, R52, R0.reuse, 0x2, P3 ;  /* 0x00000000345b7211 */ /* 0x080fe200018f16ff */
[----:B------:R-:W-:Y:S01]  /*22df0*/  IMAD.MOV.U32 R188, RZ, RZ, R195 ;  /* 0x000000ffffbc7224 */ /* 0x000fe200078e00c3 */
[----:B------:R1:W-:Y:S01]  /*22e00*/  STL [R1+0xa64], R58 ;  /* 0x000a643a01007387 */ /* 0x0003e20000100800 */
[----:B------:R-:W-:Y:S01]  /*22e10*/  IMAD.MOV.U32 R187, RZ, RZ, R196 ;  /* 0x000000ffffbb7224 */ /* 0x000fe200078e00c4 */
[----:B------:R-:W-:Y:S01]  /*22e20*/  LEA.HI.X.SX32 R95, R45, R0, 0x2, P1 ;  /* 0x000000002d5f7211 */ /* 0x000fe200008f16ff */
[----:B------:R-:W-:Y:S01]  /*22e30*/  IMAD R88, R82, UR24, RZ ;  /* 0x0000001852587c24 */ /* 0x000fe2000f8e02ff */
[----:B------:R2:W-:Y:S01]  /*22e40*/  STL [R1+0x18b0], R8 ;  /* 0x0018b00801007387 */ /* 0x0005e20000100800 */
[----:B------:R-:W-:Y:S01]  /*22e50*/  ULDC UR47, c[0x0][0x240] ;  /* 0x00009000002f7ab9 */ /* 0x000fe20000000800 */
[----:B------:R-:W-:Y:S01]  /*22e60*/  IMAD R85, R81, UR25, RZ ;  /* 0x0000001951557c24 */ /* 0x000fe2000f8e02ff */
[----:B------:R-:W-:Y:S01]  /*22e70*/  ULDC UR22, c[0x0][0x240] ;  /* 0x0000900000167ab9 */ /* 0x000fe20000000800 */
[----:B------:R-:W-:Y:S01]  /*22e80*/  IMAD R70, R152, UR57, RZ ;  /* 0x0000003998467c24 */ /* 0x000fe2000f8e02ff */
[----:B------:R-:W-:Y:S01]  /*22e90*/  ULDC UR24, c[0x0][0x240] ;  /* 0x0000900000187ab9 */ /* 0x000fe20000000800 */
[----:B-1----:R-:W-:Y:S01]  /*22ea0*/  IMAD R58, R159, UR50, RZ ;  /* 0x000000329f3a7c24 */ /* 0x002fe2000f8e02ff */
[----:B------:R-:W-:Y:S01]  /*22eb0*/  ULDC UR25, c[0x0][0x240] ;  /* 0x0000900000197ab9 */ /* 0x000fe20000000800 */
[----:B------:R-:W-:Y:S01]  /*22ec0*/  IMAD R67, R148, UR61, RZ ;  /* 0x0000003d94437c24 */ /* 0x000fe2000f8e02ff */
[----:B------:R-:W-:Y:S01]  /*22ed0*/  ULDC UR49, c[0x0][0x240] ;  /* 0x0000900000317ab9 */ /* 0x000fe20000000800 */
[----:B--2---:R-:W-:Y:S01]  /*22ee0*/  IMAD R8, R158, UR51, RZ ;  /* 0x000000339e087c24 */ /* 0x004fe2000f8e02ff */
[----:B------:R-:W-:Y:S04]  /*22ef0*/  STL [R1+0xa68], R58 ;  /* 0x000a683a01007387 */ /* 0x000fe80000100800 */
[----:B------:R1:W-:Y:S01]  /*22f00*/  STL [R1+0xa6c], R8 ;  /* 0x000a6c0801007387 */ /* 0x0003e20000100800 */
[----:B------:R-:W-:-:S02]  /*22f10*/  IMAD R59, R156, UR53, RZ ;  /* 0x000000359c3b7c24 */ /* 0x000fc4000f8e02ff */
[----:B-1----:R-:W-:Y:S02]  /*22f20*/  IMAD R8, R157, UR52, RZ ;  /* 0x000000349d087c24 */ /* 0x002fe4000f8e02ff */
[----:B------:R-:W-:-:S03]  /*22f30*/  IMAD R58, R155, UR54, RZ ;  /* 0x000000369b3a7c24 */ /* 0x000fc6000f8e02ff */
[----:B------:R1:W-:Y:S04]  /*22f40*/  STL [R1+0xa70], R8 ;  /* 0x000a700801007387 */ /* 0x0003e80000100800 */
[----:B------:R-:W-:Y:S01]  /*22f50*/  STL [R1+0xa74], R59 ;  /* 0x000a743b01007387 */ /* 0x000fe20000100800 */
[----:B-1----:R-:W-:-:S03]  /*22f60*/  IMAD R8, R154, UR55, RZ ;  /* 0x000000379a087c24 */ /* 0x002fc6000f8e02ff */
[----:B------:R-:W-:Y:S04]  /*22f70*/  STL [R1+0xa78], R58 ;  /* 0x000a783a01007387 */ /* 0x000fe80000100800 */
[----:B------:R1:W-:Y:S02]  /*22f80*/  STL [R1+0xa7c], R8 ;  /* 0x000a7c0801007387 */ /* 0x0003e40000100800 */
[----:B-1----:R-:W-:Y:S02]  /*22f90*/  IMAD R8, R153, UR56, RZ ;  /* 0x0000003899087c24 */ /* 0x002fe4000f8e02ff */
[----:B------:R-:W-:-:S03]  /*22fa0*/  IMAD R58, R151, UR58, RZ ;  /* 0x0000003a973a7c24 */ /* 0x000fc6000f8e02ff */
[----:B------:R1:W-:Y:S04]  /*22fb0*/  STL [R1+0xa80], R8 ;  /* 0x000a800801007387 */ /* 0x0003e80000100800 */
[----:B------:R2:W-:Y:S01]  /*22fc0*/  STL [R1+0xa88], R58 ;  /* 0x000a883a01007387 */ /* 0x0005e20000100800 */
[----:B-1----:R-:W-:Y:S02]  /*22fd0*/  IMAD R8, R150, UR59, RZ ;  /* 0x0000003b96087c24 */ /* 0x002fe4000f8e02ff */
[----:B--2---:R-:W-:-:S03]  /*22fe0*/  IMAD R58, R144, UR8, RZ ;  /* 0x00000008903a7c24 */ /* 0x004fc6000f8e02ff */
[----:B------:R1:W-:Y:S04]  /*22ff0*/  STL [R1+0xa8c], R8 ;  /* 0x000a8c0801007387 */ /* 0x0003e80000100800 */
[----:B------:R2:W-:Y:S01]  /*23000*/  STL [R1+0xaa4], R58 ;  /* 0x000aa43a01007387 */ /* 0x0005e20000100800 */
[----:B-1----:R-:W-:-:S05]  /*23010*/  IMAD R8, R143, UR9, RZ ;  /* 0x000000098f087c24 */ /* 0x002fca000f8e02ff */
[----:B------:R1:W-:Y:S01]  /*23020*/  STL [R1+0xaa8], R8 ;  /* 0x000aa80801007387 */ /* 0x0003e20000100800 */
[----:B------:R-:W-:Y:S02]  /*23030*/  IMAD R59, R141, UR11, RZ ;  /* 0x0000000b8d3b7c24 */ /* 0x000fe4000f8e02ff */
[----:B--2---:R-:W-:Y:S02]  /*23040*/  IMAD R58, R140, UR12, RZ ;  /* 0x0000000c8c3a7c24 */ /* 0x004fe4000f8e02ff */
[----:B-1----:R-:W-:-:S05]  /*23050*/  IMAD R8, R142, UR10, RZ ;  /* 0x0000000a8e087c24 */ /* 0x002fca000f8e02ff */
[----:B------:R1:W-:Y:S04]  /*23060*/  STL [R1+0xaac], R8 ;  /* 0x000aac0801007387 */ /* 0x0003e80000100800 */
[----:B------:R2:W-:Y:S01]  /*23070*/  STL [R1+0xab0], R59 ;  /* 0x000ab03b01007387 */ /* 0x0005e20000100800 */
[----:B-1----:R-:W-:-:S03]  /*23080*/  IMAD R8, R139, UR13, RZ ;  /* 0x0000000d8b087c24 */ /* 0x002fc6000f8e02ff */
[----:B------:R-:W-:Y:S04]  /*23090*/  STL [R1+0xab4], R58 ;  /* 0x000ab43a01007387 */ /* 0x000fe80000100800 */
[----:B------:R1:W-:Y:S01]  /*230a0*/  STL [R1+0xab8], R8 ;  /* 0x000ab80801007387 */ /* 0x0003e20000100800 */
[----:B--2---:R-:W-:Y:S02]  /*230b0*/  IMAD R59, R137, UR15, RZ ;  /* 0x0000000f893b7c24 */ /* 0x004fe4000f8e02ff */
[----:B-1----:R-:W-:Y:S02]  /*230c0*/  IMAD R8, R138, UR14, RZ ;  /* 0x0000000e8a087c24 */ /* 0x002fe4000f8e02ff */
[----:B------:R-:W-:-:S03]  /*230d0*/  IMAD R58, R136, UR16, RZ ;  /* 0x00000010883a7c24 */ /* 0x000fc6000f8e02ff */
        /* <DEDUP_REMOVED lines=11> */
[----:B------:R-:W-:Y:S01]  /*23190*/  STL [R1+0xad4], R58 ;  /* 0x000ad43a01007387 */ /* 0x000fe20000100800 */
[----:B--2---:R-:W-:-:S03]  /*231a0*/  IMAD R59, R123, UR27, RZ ;  /* 0x0000001b7b3b7c24 */ /* 0x004fc6000f8e02ff */
[----:B------:R1:W-:Y:S04]  /*231b0*/  STL [R1+0xad8], R8 ;  /* 0x000ad80801007387 */ /* 0x0003e80000100800 */
[----:B------:R2:W-:Y:S01]  /*231c0*/  STL [R1+0xaf0], R59 ;  /* 0x000af03b01007387 */ /* 0x0005e20000100800 */
[----:B-1----:R-:W-:-:S05]  /*231d0*/  IMAD R8, R122, UR28, RZ ;  /* 0x0000001c7a087c24 */ /* 0x002fca000f8e02ff */
[----:B------:R1:W-:Y:S01]  /*231e0*/  STL [R1+0xaf4], R8 ;  /* 0x000af40801007387 */ /* 0x0003e20000100800 */
        /* <DEDUP_REMOVED lines=18> */
[----:B------:R1:W-:Y:S01]  /*23310*/  STL [R1+0xb18], R8 ;  /* 0x000b180801007387 */ /* 0x0003e20000100800 */
[----:B------:R-:W-:-:S03]  /*23320*/  IMAD.MOV.U32 R198, RZ, RZ, R6 ;  /* 0x000000ffffc67224 */ /* 0x000fc600078e0006 */
[----:B------:R-:W-:Y:S01]  /*23330*/  STL [R1+0xb20], R60 ;  /* 0x000b203c01007387 */ /* 0x000fe20000100800 */
[----:B-1----:R-:W-:-:S03]  /*23340*/  IMAD R8, R106, UR40, RZ ;  /* 0x000000286a087c24 */ /* 0x002fc6000f8e02ff */
[----:B------:R-:W-:Y:S01]  /*23350*/  STL [R1+0xb28], R59 ;  /* 0x000b283b01007387 */ /* 0x000fe20000100800 */
[----:B------:R-:W-:-:S03]  /*23360*/  IMAD R6, R104, UR42, RZ ;  /* 0x0000002a68067c24 */ /* 0x000fc6000f8e02ff */
[----:B------:R1:W-:Y:S01]  /*23370*/  STL [R1+0xb30], R8 ;  /* 0x000b300801007387 */ /* 0x0003e20000100800 */
[----:B------:R-:W-:Y:S02]  /*23380*/  IMAD.MOV.U32 R195, RZ, RZ, R202 ;  /* 0x000000ffffc37224 */ /* 0x000fe400078e00ca */
[----:B------:R-:W-:Y:S02]  /*23390*/  IMAD.MOV.U32 R196, RZ, RZ, R230 ;  /* 0x000000ffffc47224 */ /* 0x000fe400078e00e6 */
[----:B------:R-:W-:Y:S02]  /*233a0*/  IMAD.MOV.U32 R202, RZ, RZ, R2 ;  /* 0x000000ffffca7224 */ /* 0x000fe400078e0002 */
[----:B-1----:R-:W-:Y:S02]  /*233b0*/  IMAD R8, R105, UR41, RZ ;  /* 0x0000002969087c24 */ /* 0x002fe4000f8e02ff */
[----:B------:R-:W-:Y:S02]  /*233c0*/  IMAD.MOV.U32 R230, RZ, RZ, R7 ;  /* 0x000000ffffe67224 */ /* 0x000fe400078e0007 */
[----:B------:R-:W-:Y:S01]  /*233d0*/  IMAD R2, R103, UR43, RZ ;  /* 0x0000002b67027c24 */ /* 0x000fe2000f8e02ff */
[----:B------:R1:W-:Y:S01]  /*233e0*/  STL [R1+0x18cc], R8 ;  /* 0x0018cc0801007387 */ /* 0x0003e20000100800 */
[----:B------:R-:W-:Y:S01]  /*233f0*/  IMAD R7, R102, UR44, RZ ;  /* 0x0000002c66077c24 */ /* 0x000fe2000f8e02ff */
[----:B------:R-:W-:-:S02]  /*23400*/  LEA R60, P0, R121, R3, 0x2 ;  /* 0x00000003793c7211 */ /* 0x000fc400078010ff */
[----:B------:R2:W-:Y:S01]  /*23410*/  STL [R1+0x18c8], R6 ;  /* 0x0018c80601007387 */ /* 0x0005e20000100800 */
[----:B-1----:R-:W-:-:S03]  /*23420*/  IMAD R8, R164, UR46, RZ ;  /* 0x0000002ea4087c24 */ /* 0x002fc6000f8e02ff */
[----:B------:R-:W-:Y:S01]  /*23430*/  STL [R1+0x18c4], R2 ;  /* 0x0018c40201007387 */ /* 0x000fe20000100800 */
[----:B--2---:R-:W-:-:S03]  /*23440*/  IMAD R6, R162, UR48, RZ ;  /* 0x00000030a2067c24 */ /* 0x004fc6000f8e02ff */
[----:B------:R-:W-:Y:S01]  /*23450*/  STL [R1+0x18c0], R7 ;  /* 0x0018c00701007387 */ /* 0x000fe20000100800 */
[----:B------:R-:W-:-:S03]  /*23460*/  LEA.HI.X.SX32 R61, R121, R0, 0x2, P0 ;  /* 0x00000000793d7211 */ /* 0x000fc600000f16ff */
[----:B------:R-:W-:Y:S04]  /*23470*/  STL [R1+0x18f0], R8 ;  /* 0x0018f00801007387 */ /* 0x000fe80000100800 */
[----:B------:R1:W-:Y:S01]  /*23480*/  STL [R1+0x18f4], R6 ;  /* 0x0018f40601007387 */ /* 0x0003e20000100800 */
[----:B------:R-:W-:-:S03]  /*23490*/  LEA R96, P0, R47, R3, 0x2 ;  /* 0x000000032f607211 */ /* 0x000fc600078010ff */
[----:B------:R2:W-:Y:S01]  /*234a0*/  STL.64 [R1+0x590], R60 ;  /* 0x0005903c01007387 */ /* 0x0005e20000100a00 */
[----:B-1----:R-:W-:-:S03]  /*234b0*/  LEA R6, P4, R51, R3, 0x2 ;  /* 0x0000000333067211 */ /* 0x002fc600078810ff */
[----:B------:R1:W-:Y:S01]  /*234c0*/  STL.64 [R1+0x588], R92 ;  /* 0x0005885c01007387 */ /* 0x0003e20000100a00 */
[-C--:B------:R-:W-:Y:S02]  /*234d0*/  LEA.HI.X.SX32 R7, R51, R0.reuse, 0x2, P4 ;  /* 0x0000000033077211 */ /* 0x080fe400020f16ff */
[-C--:B--2---:R-:W-:Y:S01]  /*234e0*/  LEA R60, P5, R49, R3.reuse, 0x2 ;  /* 0x00000003313c7211 */ /* 0x084fe200078a10ff */
[----:B------:R2:W-:Y:S01]  /*234f0*/  STL.64 [R1+0x580], R90 ;  /* 0x0005805a01007387 */ /* 0x0005e20000100a00 */
[-C--:B------:R-:W-:Y:S02]  /*23500*/  LEA.HI.X.SX32 R97, R47, R0.reuse, 0x2, P0 ;  /* 0x000000002f617211 */ /* 0x080fe400000f16ff */
[----:B------:R-:W-:Y:S01]  /*23510*/  LEA.HI.X.SX32 R61, R49, R0, 0x2, P5 ;  /* 0x00000000313d7211 */ /* 0x000fe200028f16ff */
[----:B------:R3:W-:Y:S01]  /*23520*/  STL.64 [R1+0x578], R6 ;  /* 0x0005780601007387 */ /* 0x0007e20000100a00 */
[-C--:B-1----:R-:W-:Y:S02]  /*23530*/  LEA R92, P2, R44, R3.reuse, 0x2 ;  /* 0x000000032c5c7211 */ /* 0x082fe400078410ff */
[----:B--2---:R-:W-:-:S02]  /*23540*/  LEA R90, P3, R43, R3, 0x2 ;  /* 0x000000032b5a7211 */ /* 0x004fc400078610ff */
[-C--:B------:R-:W-:Y:S02]  /*23550*/  LEA.HI.X.SX32 R93, R44, R0.reuse, 0x2, P2 ;  /* 0x000000002c5d7211 */ /* 0x080fe400010f16ff */
[CC--:B---3--:R-:W-:Y:S01]  /*23560*/  LEA R6, P4, R42.reuse, R3.reuse, 0x2 ;  /* 0x000000032a067211 */ /* 0x0c8fe200078810ff */
[----:B------:R1:W-:Y:S01]  /*23570*/  STL.64 [R1+0x570], R60 ;  /* 0x0005703c01007387 */ /* 0x0003e20000100a00 */
[-C--:B------:R-:W-:Y:S02]  /*23580*/  LEA.HI.X.SX32 R91, R43, R0.reuse, 0x2, P3 ;  /* 0x000000002b5b7211 */ /* 0x080fe400018f16ff */
[----:B------:R-:W-:Y:S01]  /*23590*/  LEA.HI.X.SX32 R7, R42, R0, 0x2, P4 ;  /* 0x000000002a077211 */ /* 0x000fe200020f16ff */
[----:B------:R2:W-:Y:S04]  /*235a0*/  STL.64 [R1+0x568], R96 ;  /* 0x0005686001007387 */ /* 0x0005e80000100a00 */
[----:B------:R3:W-:Y:S01]  /*235b0*/  STL.64 [R1+0x560], R94 ;  /* 0x0005605e01007387 */ /* 0x0007e20000100a00 */
[----:B-1----:R-:W-:-:S03]  /*235c0*/  LEA R60, P5, R41, R3, 0x2 ;  /* 0x00000003293c7211 */ /* 0x002fc600078a10ff */
[----:B------:R1:W-:Y:S01]  /*235d0*/  STL.64 [R1+0x558], R92 ;  /* 0x0005585c01007387 */ /* 0x0003e20000100a00 */
[----:B--2---:R-:W-:-:S03]  /*235e0*/  LEA R96, P0, R40, R3, 0x2 ;  /* 0x0000000328607211 */ /* 0x004fc600078010ff */
[----:B------:R2:W-:Y:S01]  /*235f0*/  STL.64 [R1+0x550], R90 ;  /* 0x0005505a01007387 */ /* 0x0005e20000100a00 */
[-C--:B------:R-:W-:Y:S02]  /*23600*/  LEA.HI.X.SX32 R61, R41, R0.reuse, 0x2, P5 ;  /* 0x00000000293d7211 */ /* 0x080fe400028f16ff */
[CC--:B---3--:R-:W-:Y:S01]  /*23610*/  LEA R94, P1, R39.reuse, R3.reuse, 0x2 ;  /* 0x00000003275e7211 */ /* 0x0c8fe200078210ff */
[----:B------:R3:W-:Y:S01]  /*23620*/  STL.64 [R1+0x548], R6 ;  /* 0x0005480601007387 */ /* 0x0007e20000100a00 */
[-C--:B------:R-:W-:Y:S02]  /*23630*/  LEA.HI.X.SX32 R97, R40, R0.reuse, 0x2, P0 ;  /* 0x0000000028617211 */ /* 0x080fe400000f16ff */
[-C--:B-1----:R-:W-:Y:S02]  /*23640*/  LEA R92, P2, R38, R3.reuse, 0x2 ;  /* 0x00000003265c7211 */ /* 0x082fe400078410ff */
[----:B------:R-:W-:Y:S02]  /*23650*/  LEA.HI.X.SX32 R95, R39, R0, 0x2, P1 ;  /* 0x00000000275f7211 */ /* 0x000fe400008f16ff */
[----:B--2---:R-:W-:-:S02]  /*23660*/  LEA R90, P3, R37, R3, 0x2 ;  /* 0x00000003255a7211 */ /* 0x004fc400078610ff */
[-C--:B------:R-:W-:Y:S02]  /*23670*/  LEA.HI.X.SX32 R93, R38, R0.reuse, 0x2, P2 ;  /* 0x00000000265d7211 */ /* 0x080fe400010f16ff */
[CC--:B---3--:R-:W-:Y:S01]  /*23680*/  LEA R6, P4, R36.reuse, R3.reuse, 0x2 ;  /* 0x0000000324067211 */ /* 0x0c8fe200078810ff */
[----:B------:R1:W-:Y:S01]  /*23690*/  STL.64 [R1+0x540], R60 ;  /* 0x0005403c01007387 */ /* 0x0003e20000100a00 */
[-C--:B------:R-:W-:Y:S02]  /*236a0*/  LEA.HI.X.SX32 R91, R37, R0.reuse, 0x2, P3 ;  /* 0x00000000255b7211 */ /* 0x080fe400018f16ff */
[----:B------:R-:W-:Y:S01]  /*236b0*/  LEA.HI.X.SX32 R7, R36, R0, 0x2, P4 ;  /* 0x0000000024077211 */ /* 0x000fe200020f16ff */
[----:B------:R-:W-:Y:S01]  /*236c0*/  STL.64 [R1+0x538], R96 ;  /* 0x0005386001007387 */ /* 0x000fe20000100a00 */
[-C--:B------:R-:W-:Y:S02]  /*236d0*/  LEA R44, P0, R34, R3.reuse, 0x2 ;  /* 0x00000003222c7211 */ /* 0x080fe400078010ff */
[-C--:B------:R-:W-:Y:S01]  /*236e0*/  LEA R42, P1, R33, R3.reuse, 0x2 ;  /* 0x00000003212a7211 */ /* 0x080fe200078210ff */
[----:B------:R-:W-:Y:S01]  /*236f0*/  STL.64 [R1+0x530], R94 ;  /* 0x0005305e01007387 */ /* 0x000fe20000100a00 */
[----:B------:R-:W-:-:S02]  /*23700*/  LEA R40, P2, R32, R3, 0x2 ;  /* 0x0000000320287211 */ /* 0x000fc400078410ff */
[-C--:B-1----:R-:W-:Y:S01]  /*23710*/  LEA R60, P5, R35, R3.reuse, 0x2 ;  /* 0x00000003233c7211 */ /* 0x082fe200078a10ff */
[----:B------:R-:W-:Y:S01]  /*23720*/  STL.64 [R1+0x528], R92 ;  /* 0x0005285c01007387 */ /* 0x000fe20000100a00 */
[----:B------:R-:W-:Y:S02]  /*23730*/  LEA R38, P3, R31, R3, 0x2 ;  /* 0x000000031f267211 */ /* 0x000fe400078610ff */
[-C--:B------:R-:W-:Y:S01]  /*23740*/  LEA.HI.X.SX32 R61, R35, R0.reuse, 0x2, P5 ;  /* 0x00000000233d7211 */ /* 0x080fe200028f16ff */
[----:B------:R-:W-:Y:S01]  /*23750*/  STL.64 [R1+0x520], R90 ;  /* 0x0005205a01007387 */ /* 0x000fe20000100a00 */
[----:B------:R-:W-:-:S03]  /*23760*/  LEA.HI.X.SX32 R45, R34, R0, 0x2, P0 ;  /* 0x00000000222d7211 */ /* 0x000fc600000f16ff */
[----:B------:R1:W-:Y:S01]  /*23770*/  STL.64 [R1+0x518], R6 ;  /* 0x0005180601007387 */ /* 0x0003e20000100a00 */
[-C--:B------:R-:W-:Y:S02]  /*23780*/  LEA.HI.X.SX32 R43, R33, R0.reuse, 0x2, P1 ;  /* 0x00000000212b7211 */ /* 0x080fe400008f16ff */
[-C--:B------:R-:W-:Y:S01]  /*23790*/  LEA.HI.X.SX32 R41, R32, R0.reuse, 0x2, P2 ;  /* 0x0000000020297211 */ /* 0x080fe200010f16ff */
[----:B------:R-:W-:Y:S01]  /*237a0*/  STL.64 [R1+0x510], R60 ;  /* 0x0005103c01007387 */ /* 0x000fe20000100a00 */
[-C--:B------:R-:W-:Y:S02]  /*237b0*/  LEA.HI.X.SX32 R39, R31, R0.reuse, 0x2, P3 ;  /* 0x000000001f277211 */ /* 0x080fe400018f16ff */
[CC--:B------:R-:W-:Y:S02]  /*237c0*/  LEA R36, P5, R29.reuse, R3.reuse, 0x2 ;  /* 0x000000031d247211 */ /* 0x0c0fe400078a10ff */
[C---:B-1----:R-:W-:Y:S01]  /*237d0*/  LEA R6, P4, R30.reuse, R3, 0x2 ;  /* 0x000000031e067211 */ /* 0x042fe200078810ff */
[----:B------:R1:W-:Y:S03]  /*237e0*/  STL.64 [R1+0x508], R44 ;  /* 0x0005082c01007387 */ /* 0x0003e60000100a00 */
[-C--:B------:R-:W-:Y:S01]  /*237f0*/  LEA.HI.X.SX32 R7, R30, R0.reuse, 0x2, P4 ;  /* 0x000000001e077211 */ /* 0x080fe200020f16ff */
[----:B------:R2:W-:Y:S01]  /*23800*/  STL.64 [R1+0x500], R42 ;  /* 0x0005002a01007387 */ /* 0x0005e20000100a00 */
[----:B------:R-:W-:-:S03]  /*23810*/  LEA.HI.X.SX32 R37, R29, R0, 0x2, P5 ;  /* 0x000000001d257211 */ /* 0x000fc600028f16ff */
[----:B------:R3:W-:Y:S01]  /*23820*/  STL.64 [R1+0x4f8], R40 ;  /* 0x0004f82801007387 */ /* 0x0007e20000100a00 */
[----:B-1----:R-:W-:-:S03]  /*23830*/  LEA R44, P0, R28, R3, 0x2 ;  /* 0x000000031c2c7211 */ /* 0x002fc600078010ff */
[----:B------:R1:W-:Y:S01]  /*23840*/  STL.64 [R1+0x4f0], R38 ;  /* 0x0004f02601007387 */ /* 0x0003e20000100a00 */
[----:B--2---:R-:W-:-:S03]  /*23850*/  LEA R42, P1, R27, R3, 0x2 ;  /* 0x000000031b2a7211 */ /* 0x004fc600078210ff */
[----:B------:R2:W-:Y:S01]  /*23860*/  STL.64 [R1+0x4e8], R6 ;  /* 0x0004e80601007387 */ /* 0x0005e20000100a00 */
[-C--:B------:R-:W-:Y:S02]  /*23870*/  LEA.HI.X.SX32 R45, R28, R0.reuse, 0x2, P0 ;  /* 0x000000001c2d7211 */ /* 0x080fe400000f16ff */
[CC--:B---3--:R-:W-:Y:S02]  /*23880*/  LEA R40, P2, R26.reuse, R3.reuse, 0x2 ;  /* 0x000000031a287211 */ /* 0x0c8fe400078410ff */
[-C--:B------:R-:W-:Y:S02]  /*23890*/  LEA.HI.X.SX32 R43, R27, R0.reuse, 0x2, P1 ;  /* 0x000000001b2b7211 */ /* 0x080fe400008f16ff */
[CC--:B-1----:R-:W-:Y:S02]  /*238a0*/  LEA R38, P3, R25.reuse, R3.reuse, 0x2 ;  /* 0x0000000319267211 */ /* 0x0c2fe400078610ff */
[-C--:B------:R-:W-:Y:S02]  /*238b0*/  LEA.HI.X.SX32 R41, R26, R0.reuse, 0x2, P2 ;  /* 0x000000001a297211 */ /* 0x080fe400010f16ff */
[----:B--2---:R-:W-:Y:S01]  /*238c0*/  LEA R6, P4, R24, R3, 0x2 ;  /* 0x0000000318067211 */ /* 0x004fe200078810ff */
[----:B------:R1:W-:Y:S01]  /*238d0*/  STL.64 [R1+0x4e0], R36 ;  /* 0x0004e02401007387 */ /* 0x0003e20000100a00 */
[----:B------:R-:W-:-:S02]  /*238e0*/  LEA.HI.X.SX32 R39, R25, R0, 0x2, P3 ;  /* 0x0000000019277211 */ /* 0x000fc400018f16ff */
[----:B------:R-:W-:Y:S01]  /*238f0*/  LEA.HI.X.SX32 R7, R24, R0, 0x2, P4 ;  /* 0x0000000018077211 */ /* 0x000fe200020f16ff */
[----:B------:R-:W-:Y:S01]  /*23900*/  STL.64 [R1+0x4d8], R44 ;  /* 0x0004d82c01007387 */ /* 0x000fe20000100a00 */
[-C--:B------:R-:W-:Y:S02]  /*23910*/  LEA R34, P0, R22, R3.reuse, 0x2 ;  /* 0x0000000316227211 */ /* 0x080fe400078010ff */
[-C--:B------:R-:W-:Y:S01]  /*23920*/  LEA R32, P1, R21, R3.reuse, 0x2 ;  /* 0x0000000315207211 */ /* 0x080fe200078210ff */
[----:B------:R-:W-:Y:S01]  /*23930*/  STL.64 [R1+0x4d0], R42 ;  /* 0x0004d02a01007387 */ /* 0x000fe20000100a00 */
[-C--:B------:R-:W-:Y:S02]  /*23940*/  LEA R30, P2, R20, R3.reuse, 0x2 ;  /* 0x00000003141e7211 */ /* 0x080fe400078410ff */
[-C--:B-1----:R-:W-:Y:S01]  /*23950*/  LEA R36, P5, R23, R3.reuse, 0x2 ;  /* 0x0000000317247211 */ /* 0x082fe200078a10ff */
[----:B------:R-:W-:Y:S01]  /*23960*/  STL.64 [R1+0x4c8], R40 ;  /* 0x0004c82801007387 */ /* 0x000fe20000100a00 */
[----:B------:R-:W-:-:S02]  /*23970*/  LEA R28, P3, R19, R3, 0x2 ;  /* 0x00000003131c7211 */ /* 0x000fc400078610ff */
[-C--:B------:R-:W-:Y:S01]  /*23980*/  LEA.HI.X.SX32 R37, R23, R0.reuse, 0x2, P5 ;  /* 0x0000000017257211 */ /* 0x080fe200028f16ff */
[----:B------:R-:W-:Y:S01]  /*23990*/  STL.64 [R1+0x4c0], R38 ;  /* 0x0004c02601007387 */ /* 0x000fe20000100a00 */
[----:B------:R-:W-:-:S03]  /*239a0*/  LEA.HI.X.SX32 R35, R22, R0, 0x2, P0 ;  /* 0x0000000016237211 */ /* 0x000fc600000f16ff */
[----:B------:R1:W-:Y:S01]  /*239b0*/  STL.64 [R1+0x4b8], R6 ;  /* 0x0004b80601007387 */ /* 0x0003e20000100a00 */
[-C--:B------:R-:W-:Y:S02]  /*239c0*/  LEA.HI.X.SX32 R33, R21, R0.reuse, 0x2, P1 ;  /* 0x0000000015217211 */ /* 0x080fe400008f16ff */
[-C--:B------:R-:W-:Y:S01]  /*239d0*/  LEA.HI.X.SX32 R31, R20, R0.reuse, 0x2, P2 ;  /* 0x00000000141f7211 */ /* 0x080fe200010f16ff */
[----:B------:R-:W-:Y:S01]  /*239e0*/  STL.64 [R1+0x4b0], R36 ;  /* 0x0004b02401007387 */ /* 0x000fe20000100a00 */
[----:B------:R-:W-:Y:S02]  /*239f0*/  LEA.HI.X.SX32 R29, R19, R0, 0x2, P3 ;  /* 0x00000000131d7211 */ /* 0x000fe400018f16ff */
[-C--:B------:R-:W-:Y:S02]  /*23a00*/  LEA R26, P5, R17, R3.reuse, 0x2 ;  /* 0x00000003111a7211 */ /* 0x080fe400078a10ff */
[-C--:B-1----:R-:W-:Y:S01]  /*23a10*/  LEA R6, P4, R18, R3.reuse, 0x2 ;  /* 0x0000000312067211 */ /* 0x082fe200078810ff */
[----:B------:R-:W-:Y:S01]  /*23a20*/  STL.64 [R1+0x4a8], R34 ;  /* 0x0004a82201007387 */ /* 0x000fe20000100a00 */
[----:B------:R-:W-:-:S02]  /*23a30*/  LEA R24, P0, R16, R3, 0x2 ;  /* 0x0000000310187211 */ /* 0x000fc400078010ff */
[----:B------:R-:W-:Y:S01]  /*23a40*/  LEA.HI.X.SX32 R7, R18, R0, 0x2, P4 ;  /* 0x0000000012077211 */ /* 0x000fe200020f16ff */
[----:B------:R-:W-:Y:S01]  /*23a50*/  STL.64 [R1+0x4a0], R32 ;  /* 0x0004a02001007387 */ /* 0x000fe20000100a00 */
[----:B------:R-:W-:-:S03]  /*23a60*/  LEA R22, P1, R15, R3, 0x2 ;  /* 0x000000030f167211 */ /* 0x000fc600078210ff */
[----:B------:R1:W-:Y:S01]  /*23a70*/  STL.64 [R1+0x498], R30 ;  /* 0x0004981e01007387 */ /* 0x0003e20000100a00 */
[----:B------:R-:W-:-:S03]  /*23a80*/  LEA.HI.X.SX32 R27, R17, R0, 0x2, P5 ;  /* 0x00000000111b7211 */ /* 0x000fc600028f16ff */
[----:B------:R2:W-:Y:S01]  /*23a90*/  STL.64 [R1+0x490], R28 ;  /* 0x0004901c01007387 */ /* 0x0005e20000100a00 */
[----:B------:R-:W-:-:S03]  /*23aa0*/  LEA.HI.X.SX32 R25, R16, R0, 0x2, P0 ;  /* 0x0000000010197211 */ /* 0x000fc600000f16ff */
[----:B------:R3:W-:Y:S01]  /*23ab0*/  STL.64 [R1+0x488], R6 ;  /* 0x0004880601007387 */ /* 0x0007e20000100a00 */
[-C--:B------:R-:W-:Y:S02]  /*23ac0*/  LEA.HI.X.SX32 R23, R15, R0.reuse, 0x2, P1 ;  /* 0x000000000f177211 */ /* 0x080fe400008f16ff */
[CC--:B-1----:R-:W-:Y:S02]  /*23ad0*/  LEA R30, P2, R14.reuse, R3.reuse, 0x2 ;  /* 0x000000030e1e7211 */ /* 0x0c2fe400078410ff */
[CC--:B--2---:R-:W-:Y:S02]  /*23ae0*/  LEA R28, P3, R13.reuse, R3.reuse, 0x2 ;  /* 0x000000030d1c7211 */ /* 0x0c4fe400078610ff */
[-C--:B------:R-:W-:Y:S02]  /*23af0*/  LEA.HI.X.SX32 R31, R14, R0.reuse, 0x2, P2 ;  /* 0x000000000e1f7211 */ /* 0x080fe400010f16ff */
[----:B---3--:R-:W-:Y:S01]  /*23b00*/  LEA R6, P4, R12, R3, 0x2 ;  /* 0x000000030c067211 */ /* 0x008fe200078810ff */
[----:B------:R1:W-:Y:S01]  /*23b10*/  STL.64 [R1+0x480], R26 ;  /* 0x0004801a01007387 */ /* 0x0003e20000100a00 */
[----:B------:R-:W-:-:S02]  /*23b20*/  LEA.HI.X.SX32 R29, R13, R0, 0x2, P3 ;  /* 0x000000000d1d7211 */ /* 0x000fc400018f16ff */
[----:B------:R-:W-:Y:S01]  /*23b30*/  LEA.HI.X.SX32 R7, R12, R0, 0x2, P4 ;  /* 0x000000000c077211 */ /* 0x000fe200020f16ff */
[----:B------:R2:W-:Y:S01]  /*23b40*/  STL.64 [R1+0x478], R24 ;  /* 0x0004781801007387 */ /* 0x0005e20000100a00 */
[----:B------:R-:W-:-:S03]  /*23b50*/  LEA R20, P2, R5, R3, 0x2 ;  /* 0x0000000305147211 */ /* 0x000fc600078410ff */
[----:B------:R3:W-:Y:S01]  /*23b60*/  STL.64 [R1+0x470], R22 ;  /* 0x0004701601007387 */ /* 0x0007e20000100a00 */
[----:B-1----:R-:W-:-:S03]  /*23b70*/  LEA R26, P5, R11, R3, 0x2 ;  /* 0x000000030b1a7211 */ /* 0x002fc600078a10ff */
[----:B------:R-:W-:Y:S01]  /*23b80*/  STL.64 [R1+0x468], R30 ;  /* 0x0004681e01007387 */ /* 0x000fe20000100a00 */
[----:B--2---:R-:W-:-:S03]  /*23b90*/  LEA R24, P0, R10, R3, 0x2 ;  /* 0x000000030a187211 */ /* 0x004fc600078010ff */
[----:B------:R-:W-:Y:S01]  /*23ba0*/  STL.64 [R1+0x460], R28 ;  /* 0x0004601c01007387 */ /* 0x000fe20000100a00 */
[-C--:B------:R-:W-:Y:S02]  /*23bb0*/  LEA R18, P3, R4, R3.reuse, 0x2 ;  /* 0x0000000304127211 */ /* 0x080fe400078610ff */
[-C--:B---3--:R-:W-:Y:S01]  /*23bc0*/  LEA R22, P1, R9, R3.reuse, 0x2 ;  /* 0x0000000309167211 */ /* 0x088fe200078210ff */
[----:B------:R1:W-:Y:S01]  /*23bd0*/  STL.64 [R1+0x458], R6 ;  /* 0x0004580601007387 */ /* 0x0003e20000100a00 */
[-C--:B------:R-:W-:Y:S02]  /*23be0*/  LEA.HI.X.SX32 R27, R11, R0.reuse, 0x2, P5 ;  /* 0x000000000b1b7211 */ /* 0x080fe400028f16ff */
[-C--:B------:R-:W-:Y:S02]  /*23bf0*/  LEA.HI.X.SX32 R25, R10, R0.reuse, 0x2, P0 ;  /* 0x000000000a197211 */ /* 0x080fe400000f16ff */
[-C--:B------:R-:W-:Y:S02]  /*23c00*/  LEA.HI.X.SX32 R23, R9, R0.reuse, 0x2, P1 ;  /* 0x0000000009177211 */ /* 0x080fe400008f16ff */
[----:B------:R-:W-:Y:S01]  /*23c10*/  LEA.HI.X.SX32 R21, R5, R0, 0x2, P2 ;  /* 0x0000000005157211 */ /* 0x000fe200010f16ff */
[----:B------:R-:W-:Y:S01]  /*23c20*/  STL.64 [R1+0x450], R26 ;  /* 0x0004501a01007387 */ /* 0x000fe20000100a00 */
[----:B------:R-:W-:-:S02]  /*23c30*/  LEA R16, P5, R48, R3, 0x2 ;  /* 0x0000000330107211 */ /* 0x000fc400078a10ff */
[-C--:B-1----:R-:W-:Y:S02]  /*23c40*/  LEA R6, P4, R46, R3.reuse, 0x2 ;  /* 0x000000032e067211 */ /* 0x082fe400078810ff */
[-C--:B------:R-:W-:Y:S01]  /*23c50*/  LEA.HI.X.SX32 R19, R4, R0.reuse, 0x2, P3 ;  /* 0x0000000004137211 */ /* 0x080fe200018f16ff */
[----:B------:R-:W-:Y:S01]  /*23c60*/  STL.64 [R1+0x448], R24 ;  /* 0x0004481801007387 */ /* 0x000fe20000100a00 */
[-C--:B------:R-:W-:Y:S02]  /*23c70*/  LEA R14, P0, R50, R3.reuse, 0x2 ;  /* 0x00000003320e7211 */ /* 0x080fe400078010ff */
[-C--:B------:R-:W-:Y:S01]  /*23c80*/  LEA.HI.X.SX32 R7, R46, R0.reuse, 0x2, P4 ;  /* 0x000000002e077211 */ /* 0x080fe200020f16ff */
[----:B------:R-:W-:Y:S01]  /*23c90*/  STL.64 [R1+0x440], R22 ;  /* 0x0004401601007387 */ /* 0x000fe20000100a00 */
[-C--:B------:R-:W-:Y:S02]  /*23ca0*/  LEA R12, P1, R53, R3.reuse, 0x2 ;  /* 0x00000003350c7211 */ /* 0x080fe400078210ff */
[----:B------:R-:W-:Y:S01]  /*23cb0*/  LEA.HI.X.SX32 R17, R48, R0, 0x2, P5 ;  /* 0x0000000030117211 */ /* 0x000fe200028f16ff */
[----:B------:R-:W-:Y:S01]  /*23cc0*/  STL.64 [R1+0x438], R20 ;  /* 0x0004381401007387 */ /* 0x000fe20000100a00 */
[----:B------:R-:W-:-:S02]  /*23cd0*/  LEA R10, P2, R55, R3, 0x2 ;  /* 0x00000003370a7211 */ /* 0x000fc400078410ff */
[-C--:B------:R-:W-:Y:S01]  /*23ce0*/  LEA.HI.X.SX32 R15, R50, R0.reuse, 0x2, P0 ;  /* 0x00000000320f7211 */ /* 0x080fe200000f16ff */
[----:B------:R-:W-:Y:S01]  /*23cf0*/  STL.64 [R1+0x430], R18 ;  /* 0x0004301201007387 */ /* 0x000fe20000100a00 */
[-C--:B------:R-:W-:Y:S02]  /*23d00*/  LEA R8, P3, R56, R3.reuse, 0x2 ;  /* 0x0000000338087211 */ /* 0x080fe400078610ff */
[-C--:B------:R-:W-:Y:S01]  /*23d10*/  LEA.HI.X.SX32 R13, R53, R0.reuse, 0x2, P1 ;  /* 0x00000000350d7211 */ /* 0x080fe200008f16ff */
[----:B------:R1:W-:Y:S01]  /*23d20*/  STL.64 [R1+0x428], R6 ;  /* 0x0004280601007387 */ /* 0x0003e20000100a00 */
[----:B------:R-:W-:Y:S02]  /*23d30*/  LEA R4, P5, R116, R3, 0x2 ;  /* 0x0000000374047211 */ /* 0x000fe400078a10ff */
[-C--:B------:R-:W-:Y:S01]  /*23d40*/  LEA.HI.X.SX32 R11, R55, R0.reuse, 0x2, P2 ;  /* 0x00000000370b7211 */ /* 0x080fe200010f16ff */
[----:B------:R-:W-:Y:S01]  /*23d50*/  STL.64 [R1+0x420], R16 ;  /* 0x0004201001007387 */ /* 0x000fe20000100a00 */
[----:B------:R-:W-:-:S03]  /*23d60*/  LEA.HI.X.SX32 R9, R56, R0, 0x2, P3 ;  /* 0x0000000038097211 */ /* 0x000fc600018f16ff */
[----:B------:R2:W-:Y:S01]  /*23d70*/  STL.64 [R1+0x418], R14 ;  /* 0x0004180e01007387 */ /* 0x0005e20000100a00 */
[----:B-1----:R-:W-:-:S03]  /*23d80*/  LEA R6, P4, R113, R3, 0x2 ;  /* 0x0000000371067211 */ /* 0x002fc600078810ff */
[----:B------:R1:W-:Y:S01]  /*23d90*/  STL.64 [R1+0x410], R12 ;  /* 0x0004100c01007387 */ /* 0x0003e20000100a00 */
[-C--:B------:R-:W-:Y:S02]  /*23da0*/  LEA.HI.X.SX32 R5, R116, R0.reuse, 0x2, P5 ;  /* 0x0000000074057211 */ /* 0x080fe400028f16ff */
[----:B------:R-:W-:Y:S01]  /*23db0*/  LEA.HI.X.SX32 R7, R113, R0, 0x2, P4 ;  /* 0x0000000071077211 */ /* 0x000fe200020f16ff */
[----:B------:R3:W-:Y:S01]  /*23dc0*/  STL.64 [R1+0x408], R10 ;  /* 0x0004080a01007387 */ /* 0x0007e20000100a00 */
[----:B--2---:R-:W-:-:S03]  /*23dd0*/  LEA R14, P0, R117, R3, 0x2 ;  /* 0x00000003750e7211 */ /* 0x004fc600078010ff */
[----:B------:R2:W-:Y:S01]  /*23de0*/  STL.64 [R1+0x400], R8 ;  /* 0x0004000801007387 */ /* 0x0005e20000100a00 */
[----:B-1----:R-:W-:-:S03]  /*23df0*/  LEA R12, P1, R126, R3, 0x2 ;  /* 0x000000037e0c7211 */ /* 0x002fc600078210ff */
[----:B------:R1:W-:Y:S01]  /*23e00*/  STL.64 [R1+0x3f8], R6 ;  /* 0x0003f80601007387 */ /* 0x0003e20000100a00 */
[-C--:B------:R-:W-:Y:S02]  /*23e10*/  LEA.HI.X.SX32 R15, R117, R0.reuse, 0x2, P0 ;  /* 0x00000000750f7211 */ /* 0x080fe400000f16ff */
[-C--:B---3--:R-:W-:Y:S01]  /*23e20*/  LEA R10, P2, R127, R3.reuse, 0x2 ;  /* 0x000000037f0a7211 */ /* 0x088fe200078410ff */
[----:B------:R3:W-:Y:S01]  /*23e30*/  STL.64 [R1+0x3f0], R4 ;  /* 0x0003f00401007387 */ /* 0x0007e20000100a00 */
[-C--:B------:R-:W-:Y:S02]  /*23e40*/  LEA.HI.X.SX32 R13, R126, R0.reuse, 0x2, P1 ;  /* 0x000000007e0d7211 */ /* 0x080fe400008f16ff */
[-C--:B--2---:R-:W-:Y:S01]  /*23e50*/  LEA R8, P3, R161, R3.reuse, 0x2 ;  /* 0x00000003a1087211 */ /* 0x084fe200078610ff */
[----:B------:R2:W-:Y:S01]  /*23e60*/  STL.64 [R1+0x3e8], R14 ;  /* 0x0003e80e01007387 */ /* 0x0005e20000100a00 */
[----:B------:R-:W-:Y:S02]  /*23e70*/  LEA.HI.X.SX32 R11, R127, R0, 0x2, P2 ;  /* 0x000000007f0b7211 */ /* 0x000fe400010f16ff */
[----:B-1----:R-:W-:-:S02]  /*23e80*/  LEA R6, P4, R165, R3, 0x2 ;  /* 0x00000003a5067211 */ /* 0x002fc400078810ff */
[-C--:B------:R-:W-:Y:S02]  /*23e90*/  LEA.HI.X.SX32 R9, R161, R0.reuse, 0x2, P3 ;  /* 0x00000000a1097211 */ /* 0x080fe400018f16ff */
[-C--:B---3--:R-:W-:Y:S01]  /*23ea0*/  LEA R4, P5, R167, R3.reuse, 0x2 ;  /* 0x00000003a7047211 */ /* 0x088fe200078a10ff */
[----:B------:R1:W-:Y:S01]  /*23eb0*/  STL.64 [R1+0x3e0], R12 ;  /* 0x0003e00c01007387 */ /* 0x0003e20000100a00 */
[-C--:B------:R-:W-:Y:S02]  /*23ec0*/  LEA.HI.X.SX32 R7, R165, R0.reuse, 0x2, P4 ;  /* 0x00000000a5077211 */ /* 0x080fe400020f16ff */
[CC--:B--2---:R-:W-:Y:S01]  /*23ed0*/  LEA R14, P0, R170.reuse, R3.reuse, 0x2 ;  /* 0x00000003aa0e7211 */ /* 0x0c4fe200078010ff */
[----:B------:R2:W-:Y:S01]  /*23ee0*/  STL.64 [R1+0x3d8], R10 ;  /* 0x0003d80a01007387 */ /* 0x0005e20000100a00 */
[-C--:B------:R-:W-:Y:S02]  /*23ef0*/  LEA.HI.X.SX32 R5, R167, R0.reuse, 0x2, P5 ;  /* 0x00000000a7057211 */ /* 0x080fe400028f16ff */
[----:B------:R-:W-:Y:S01]  /*23f00*/  LEA.HI.X.SX32 R15, R170, R0, 0x2, P0 ;  /* 0x00000000aa0f7211 */ /* 0x000fe200000f16ff */
[----:B------:R3:W-:Y:S01]  /*23f10*/  STL.64 [R1+0x3d0], R8 ;  /* 0x0003d00801007387 */ /* 0x0007e20000100a00 */
[----:B-1----:R-:W-:-:S03]  /*23f20*/  LEA R12, P1, R171, R3, 0x2 ;  /* 0x00000003ab0c7211 */ /* 0x002fc600078210ff */
[----:B------:R1:W-:Y:S01]  /*23f30*/  STL.64 [R1+0x3c8], R6 ;  /* 0x0003c80601007387 */ /* 0x0003e20000100a00 */
[----:B--2---:R-:W-:-:S03]  /*23f40*/  LEA R10, P2, R172, R3, 0x2 ;  /* 0x00000003ac0a7211 */ /* 0x004fc600078410ff */
[----:B------:R2:W-:Y:S01]  /*23f50*/  STL.64 [R1+0x3c0], R4 ;  /* 0x0003c00401007387 */ /* 0x0005e20000100a00 */
[-C--:B------:R-:W-:Y:S02]  /*23f60*/  LEA.HI.X.SX32 R13, R171, R0.reuse, 0x2, P1 ;  /* 0x00000000ab0d7211 */ /* 0x080fe400008f16ff */
[-C--:B---3--:R-:W-:Y:S01]  /*23f70*/  LEA R8, P3, R173, R3.reuse, 0x2 ;  /* 0x00000003ad087211 */ /* 0x088fe200078610ff */
[----:B------:R3:W-:Y:S01]  /*23f80*/  STL.64 [R1+0x3b8], R14 ;  /* 0x0003b80e01007387 */ /* 0x0007e20000100a00 */
[-C--:B------:R-:W-:Y:S02]  /*23f90*/  LEA.HI.X.SX32 R11, R172, R0.reuse, 0x2, P2 ;  /* 0x00000000ac0b7211 */ /* 0x080fe400010f16ff */
[-C--:B-1----:R-:W-:Y:S02]  /*23fa0*/  LEA R6, P4, R175, R3.reuse, 0x2 ;  /* 0x00000003af067211 */ /* 0x082fe400078810ff */
[-C--:B------:R-:W-:Y:S02]  /*23fb0*/  LEA.HI.X.SX32 R9, R173, R0.reuse, 0x2, P3 ;  /* 0x00000000ad097211 */ /* 0x080fe400018f16ff */
[----:B--2---:R-:W-:Y:S01]  /*23fc0*/  LEA R4, P5, R177, R3, 0x2 ;  /* 0x00000003b1047211 */ /* 0x004fe200078a10ff */
[----:B------:R1:W-:Y:S01]  /*23fd0*/  STL.64 [R1+0x3b0], R12 ;  /* 0x0003b00c01007387 */ /* 0x0003e20000100a00 */
[----:B------:R-:W-:-:S02]  /*23fe0*/  LEA.HI.X.SX32 R7, R175, R0, 0x2, P4 ;  /* 0x00000000af077211 */ /* 0x000fc400020f16ff */
[CC--:B---3--:R-:W-:Y:S01]  /*23ff0*/  LEA R14, P0, R178.reuse, R3.reuse, 0x2 ;  /* 0x00000003b20e7211 */ /* 0x0c8fe200078010ff */
        /* <DEDUP_REMOVED lines=35> */
[-C--:B---3--:R-:W-:Y:S01]  /*24230*/  LEA R14, P0, R203, R3.reuse, 0x2 ;  /* 0x00000003cb0e7211 */ /* 0x088fe200078010ff */
        /* <DEDUP_REMOVED lines=30> */
[CC--:B-1----:R-:W-:Y:S02]  /*24420*/  LEA R6, P4, R226.reuse, R3.reuse, 0x2 ;  /* 0x00000003e2067211 */ /* 0x0c2fe400078810ff */
        /* <DEDUP_REMOVED lines=12> */
[----:B------:R-:W2:Y:S01]  /*244f0*/  LDL.LU R94, [R1] ;  /* 0x00000000015e7983 */ /* 0x000ea20000300800 */
[-C--:B------:R-:W-:Y:S02]  /*24500*/  LEA.HI.X.SX32 R13, R229, R0.reuse, 0x2, P1 ;  /* 0x00000000e50d7211 */ /* 0x080fe400008f16ff */
[-C--:B---3--:R-:W-:Y:S01]  /*24510*/  LEA R8, P3, R235, R3.reuse, 0x2 ;  /* 0x00000003eb087211 */ /* 0x088fe200078610ff */
[----:B------:R3:W-:Y:S01]  /*24520*/  STL.64 [R1+0x2d0], R4 ;  /* 0x0002d00401007387 */ /* 0x0007e20000100a00 */
[-C--:B------:R-:W-:Y:S02]  /*24530*/  LEA.HI.X.SX32 R11, R232, R0.reuse, 0x2, P2 ;  /* 0x00000000e80b7211 */ /* 0x080fe400010f16ff */
[----:B-1----:R-:W-:Y:S01]  /*24540*/  LEA R6, P4, R237, R3, 0x2 ;  /* 0x00000003ed067211 */ /* 0x002fe200078810ff */
[----:B------:R-:W4:Y:S01]  /*24550*/  LDL.LU R95, [R1+0x4] ;  /* 0x00000400015f7983 */ /* 0x000f220000300800 */
[----:B------:R-:W-:-:S03]  /*24560*/  LEA.HI.X.SX32 R9, R235, R0, 0x2, P3 ;  /* 0x00000000eb097211 */ /* 0x000fc600018f16ff */
[----:B------:R1:W-:Y:S01]  /*24570*/  STL.64 [R1+0x2c8], R14 ;  /* 0x0002c80e01007387 */ /* 0x0003e20000100a00 */
[-C--:B------:R-:W-:Y:S02]  /*24580*/  LEA.HI.X.SX32 R7, R237, R0.reuse, 0x2, P4 ;  /* 0x00000000ed077211 */ /* 0x080fe400020f16ff */
[C---:B---3--:R-:W-:Y:S01]  /*24590*/  LEA R4, P5, R238.reuse, R3, 0x2 ;  /* 0x00000003ee047211 */ /* 0x048fe200078a10ff */
[----:B------:R-:W3:Y:S04]  /*245a0*/  LDL.LU R96, [R1+0x8] ;  /* 0x0000080001607983 */ /* 0x000ee80000300800 */
[----:B------:R1:W-:Y:S01]  /*245b0*/  STL.64 [R1+0x2c0], R12 ;  /* 0x0002c00c01007387 */ /* 0x0003e20000100a00 */
[----:B------:R-:W-:-:S03]  /*245c0*/  LEA.HI.X.SX32 R5, R238, R0, 0x2, P5 ;  /* 0x00000000ee057211 */ /* 0x000fc600028f16ff */
[----:B------:R-:W3:Y:S01]  /*245d0*/  LDL.LU R97, [R1+0xc] ;  /* 0x00000c0001617983 */ /* 0x000ee20000300800 */
[----:B-1----:R-:W-:-:S03]  /*245e0*/  LEA R14, P0, R240, R3, 0x2 ;  /* 0x00000003f00e7211 */ /* 0x002fc600078010ff */
[----:B------:R1:W-:Y:S04]  /*245f0*/  STL.64 [R1+0x2b8], R10 ;  /* 0x0002b80a01007387 */ /* 0x0003e80000100a00 */
[----:B------:R-:W3:Y:S04]  /*24600*/  LDL.LU R98, [R1+0x10] ;  /* 0x0000100001627983 */ /* 0x000ee80000300800 */
[----:B------:R1:W-:Y:S01]  /*24610*/  STL.64 [R1+0x2b0], R8 ;  /* 0x0002b00801007387 */ /* 0x0003e20000100a00 */
[----:B------:R-:W-:-:S03]  /*24620*/  LEA.HI.X.SX32 R15, R240, R0, 0x2, P0 ;  /* 0x00000000f00f7211 */ /* 0x000fc600000f16ff */
[----:B------:R-:W3:Y:S04]  /*24630*/  LDL.LU R99, [R1+0x14] ;  /* 0x0000140001637983 */ /* 0x000ee80000300800 */
[----:B------:R1:W-:Y:S04]  /*24640*/  STL.64 [R1+0x2a8], R6 ;  /* 0x0002a80601007387 */ /* 0x0003e80000100a00 */
[----:B------:R-:W3:Y:S04]  /*24650*/  LDL.LU R90, [R1+0x18] ;  /* 0x00001800015a7983 */ /* 0x000ee80000300800 */
[----:B------:R1:W-:Y:S04]  /*24660*/  STL.64 [R1+0x2a0], R4 ;  /* 0x0002a00401007387 */ /* 0x0003e80000100a00 */
[----:B------:R-:W3:Y:S04]  /*24670*/  LDL.LU R100, [R1+0x1c] ;  /* 0x00001c0001647983 */ /* 0x000ee80000300800 */
[----:B------:R1:W-:Y:S04]  /*24680*/  STL.64 [R1+0x298], R14 ;  /* 0x0002980e01007387 */ /* 0x0003e80000100a00 */
[----:B------:R-:W3:Y:S01]  /*24690*/  LDL.LU R160, [R1+0x20] ;  /* 0x0000200001a07983 */ /* 0x000ee20000300800 */
[----:B------:R-:W-:-:S02]  /*246a0*/  LEA R12, P1, R242, R3, 0x2 ;  /* 0x00000003f20c7211 */ /* 0x000fc400078210ff */
[-C--:B-1----:R-:W-:Y:S02]  /*246b0*/  LEA R10, P2, R245, R3.reuse, 0x2 ;  /* 0x00000003f50a7211 */ /* 0x082fe400078410ff */
[-C--:B------:R-:W-:Y:S02]  /*246c0*/  LEA R8, P3, R247, R3.reuse, 0x2 ;  /* 0x00000003f7087211 */ /* 0x080fe400078610ff */
[-C--:B------:R-:W-:Y:S02]  /*246d0*/  LEA.HI.X.SX32 R13, R242, R0.reuse, 0x2, P1 ;  /* 0x00000000f20d7211 */ /* 0x080fe400008f16ff */
[-C--:B------:R-:W-:Y:S02]  /*246e0*/  LEA R6, P4, R248, R3.reuse, 0x2 ;  /* 0x00000003f8067211 */ /* 0x080fe400078810ff */
[----:B------:R-:W-:Y:S01]  /*246f0*/  LEA.HI.X.SX32 R11, R245, R0, 0x2, P2 ;  /* 0x00000000f50b7211 */ /* 0x000fe200010f16ff */
[----:B------:R1:W-:Y:S01]  /*24700*/  STL.64 [R1+0x290], R12 ;  /* 0x0002900c01007387 */ /* 0x0003e20000100a00 */
[----:B------:R-:W-:-:S02]  /*24710*/  LEA R4, P5, R249, R3, 0x2 ;  /* 0x00000003f9047211 */ /* 0x000fc400078a10ff */
[-C--:B------:R-:W-:Y:S01]  /*24720*/  LEA.HI.X.SX32 R9, R247, R0.reuse, 0x2, P3 ;  /* 0x00000000f7097211 */ /* 0x080fe200018f16ff */
[----:B------:R-:W3:Y:S01]  /*24730*/  LDL.LU R166, [R1+0x24] ;  /* 0x0000240001a67983 */ /* 0x000ee20000300800 */
[-C--:B------:R-:W-:Y:S02]  /*24740*/  LEA R14, P0, R250, R3.reuse, 0x2 ;  /* 0x00000003fa0e7211 */ /* 0x080fe400078010ff */
[-C--:B------:R-:W-:Y:S01]  /*24750*/  LEA.HI.X.SX32 R7, R248, R0.reuse, 0x2, P4 ;  /* 0x00000000f8077211 */ /* 0x080fe200020f16ff */
[----:B------:R2:W-:Y:S01]  /*24760*/  STL.64 [R1+0x288], R10 ;  /* 0x0002880a01007387 */ /* 0x0005e20000100a00 */
[-C--:B------:R-:W-:Y:S02]  /*24770*/  LEA.HI.X.SX32 R5, R249, R0.reuse, 0x2, P5 ;  /* 0x00000000f9057211 */ /* 0x080fe400028f16ff */
[----:B-1----:R-:W-:Y:S01]  /*24780*/  LEA R12, P1, R252, R3, 0x2 ;  /* 0x00000003fc0c7211 */ /* 0x002fe200078210ff */
[----:B------:R-:W3:Y:S01]  /*24790*/  LDL.LU R168, [R1+0x28] ;  /* 0x0000280001a87983 */ /* 0x000ee20000300800 */
[----:B------:R-:W-:-:S03]  /*247a0*/  LEA.HI.X.SX32 R15, R250, R0, 0x2, P0 ;  /* 0x00000000fa0f7211 */ /* 0x000fc600000f16ff */
        /* <DEDUP_REMOVED lines=8> */
[----:B------:R-:W3:Y:S04]  /*24830*/  LDL.LU R169, [R1+0x5c] ;  /* 0x00005c0001a97983 */ /* 0x000ee80000300800 */
[----:B------:R1:W-:Y:S04]  /*24840*/  STL.64 [R1+0x260], R12 ;  /* 0x0002600c01007387 */ /* 0x0003e80000100a00 */
[----:B------:R-:W3:Y:S01]  /*24850*/  LDL.LU R93, [R1+0x60] ;  /* 0x00006000015d7983 */ /* 0x000ee20000300800 */
[----:B--2---:R-:W-:-:S04]  /*24860*/  LEA R10, P2, R94, R3, 0x2 ;  /* 0x000000035e0a7211 */ /* 0x004fc800078410ff */
[----:B------:R-:W-:Y:S02]  /*24870*/  LEA.HI.X.SX32 R11, R94, R0, 0x2, P2 ;  /* 0x000000005e0b7211 */ /* 0x000fe400010f16ff */
[----:B----4-:R-:W-:-:S03]  /*24880*/  LEA R8, P3, R95, R3, 0x2 ;  /* 0x000000035f087211 */ /* 0x010fc600078610ff */
[----:B------:R2:W-:Y:S01]  /*24890*/  STL.64 [R1+0x258], R10 ;  /* 0x0002580a01007387 */ /* 0x0005e20000100a00 */
[----:B------:R-:W-:-:S03]  /*248a0*/  LEA.HI.X.SX32 R9, R95, R0, 0x2, P3 ;  /* 0x000000005f097211 */ /* 0x000fc600018f16ff */
[----:B------:R-:W4:Y:S01]  /*248b0*/  LDL.LU R94, [R1+0x64] ;  /* 0x00006400015e7983 */ /* 0x000f220000300800 */
[----:B---3--:R-:W-:-:S03]  /*248c0*/  LEA R6, P4, R96, R3, 0x2 ;  /* 0x0000000360067211 */ /* 0x008fc600078810ff */
[----:B------:R3:W-:Y:S01]  /*248d0*/  STL.64 [R1+0x250], R8 ;  /* 0x0002500801007387 */ /* 0x0007e20000100a00 */
[----:B------:R-:W-:-:S03]  /*248e0*/  LEA.HI.X.SX32 R7, R96, R0, 0x2, P4 ;  /* 0x0000000060077211 */ /* 0x000fc600020f16ff */
[----:B------:R-:W4:Y:S01]  /*248f0*/  LDL.LU R95, [R1+0x68] ;  /* 0x00006800015f7983 */ /* 0x000f220000300800 */
[----:B-1----:R-:W-:-:S03]  /*24900*/  LEA R4, P5, R97, R3, 0x2 ;  /* 0x0000000361047211 */ /* 0x002fc600078a10ff */
[----:B------:R1:W-:Y:S01]  /*24910*/  STL.64 [R1+0x248], R6 ;  /* 0x0002480601007387 */ /* 0x0003e20000100a00 */
[----:B------:R-:W-:-:S03]  /*24920*/  LEA.HI.X.SX32 R5, R97, R0, 0x2, P5 ;  /* 0x0000000061057211 */ /* 0x000fc600028f16ff */
[----:B------:R-:W4:Y:S01]  /*24930*/  LDL.LU R96, [R1+0x6c] ;  /* 0x00006c0001607983 */ /* 0x000f220000300800 */
[----:B------:R-:W-:-:S03]  /*24940*/  LEA R14, P0, R98, R3, 0x2 ;  /* 0x00000003620e7211 */ /* 0x000fc600078010ff */
[----:B------:R1:W-:Y:S01]  /*24950*/  STL.64 [R1+0x240], R4 ;  /* 0x0002400401007387 */ /* 0x0003e20000100a00 */
[----:B------:R-:W-:-:S03]  /*24960*/  LEA.HI.X.SX32 R15, R98, R0, 0x2, P0 ;  /* 0x00000000620f7211 */ /* 0x000fc600000f16ff */
[----:B------:R-:W4:Y:S01]  /*24970*/  LDL.LU R97, [R1+0x70] ;  /* 0x0000700001617983 */ /* 0x000f220000300800 */
[----:B------:R-:W-:-:S03]  /*24980*/  LEA R12, P1, R99, R3, 0x2 ;  /* 0x00000003630c7211 */ /* 0x000fc600078210ff */
[----:B------:R1:W-:Y:S01]  /*24990*/  STL.64 [R1+0x238], R14 ;  /* 0x0002380e01007387 */ /* 0x0003e20000100a00 */
[----:B------:R-:W-:-:S03]  /*249a0*/  LEA.HI.X.SX32 R13, R99, R0, 0x2, P1 ;  /* 0x00000000630d7211 */ /* 0x000fc600008f16ff */
[----:B------:R-:W4:Y:S01]  /*249b0*/  LDL.LU R98, [R1+0x74] ;  /* 0x0000740001627983 */ /* 0x000f220000300800 */
[----:B--2---:R-:W-:-:S03]  /*249c0*/  LEA R10, P2, R90, R3, 0x2 ;  /* 0x000000035a0a7211 */ /* 0x004fc600078410ff */
        /* <DEDUP_REMOVED lines=10> */
[----:B------:R-:W4:Y:S04]  /*24a70*/  LDL.LU R100, [R1+0x88] ;  /* 0x0000880001647983 */ /* 0x000f280000300800 */
[----:B------:R1:W-:Y:S04]  /*24a80*/  STL.64 [R1+0x218], R6 ;  /* 0x0002180601007387 */ /* 0x0003e80000100a00 */
[----:B------:R-:W4:Y:S01]  /*24a90*/  LDL.LU R160, [R1+0x90] ;  /* 0x0000900001a07983 */ /* 0x000f220000300800 */
[----:B------:R-:W-:-:S04]  /*24aa0*/  LEA R4, P5, R166, R3, 0x2 ;  /* 0x00000003a6047211 */ /* 0x000fc800078a10ff */
[----:B------:R-:W-:Y:S02]  /*24ab0*/  LEA.HI.X.SX32 R5, R166, R0, 0x2, P5 ;  /* 0x00000000a6057211 */ /* 0x000fe400028f16ff */
[----:B------:R-:W-:-:S03]  /*24ac0*/  LEA R14, P0, R168, R3, 0x2 ;  /* 0x00000003a80e7211 */ /* 0x000fc600078010ff */
[----:B------:R1:W-:Y:S01]  /*24ad0*/  STL.64 [R1+0x210], R4 ;  /* 0x0002100401007387 */ /* 0x0003e20000100a00 */
[----:B------:R-:W-:-:S03]  /*24ae0*/  LEA.HI.X.SX32 R15, R168, R0, 0x2, P0 ;  /* 0x00000000a80f7211 */ /* 0x000fc600000f16ff */
[----:B------:R-:W4:Y:S01]  /*24af0*/  LDL.LU R166, [R1+0x94] ;  /* 0x0000940001a67983 */ /* 0x000f220000300800 */
[----:B--2---:R-:W-:-:S03]  /*24b00*/  LEA R12, P1, R91, R3, 0x2 ;  /* 0x000000035b0c7211 */ /* 0x004fc600078210ff */
[----:B------:R4:W-:Y:S01]  /*24b10*/  STL.64 [R1+0x208], R14 ;  /* 0x0002080e01007387 */ /* 0x0009e20000100a00 */
[----:B------:R-:W-:-:S03]  /*24b20*/  LEA.HI.X.SX32 R13, R91, R0, 0x2, P1 ;  /* 0x000000005b0d7211 */ /* 0x000fc600008f16ff */
[----:B------:R-:W2:Y:S01]  /*24b30*/  LDL.LU R168, [R1+0x98] ;  /* 0x0000980001a87983 */ /* 0x000ea20000300800 */
[----:B---3--:R-:W-:-:S03]  /*24b40*/  LEA R10, P2, R92, R3, 0x2 ;  /* 0x000000035c0a7211 */ /* 0x008fc600078410ff */
[----:B------:R3:W-:Y:S01]  /*24b50*/  STL.64 [R1+0x200], R12 ;  /* 0x0002000c01007387 */ /* 0x0007e20000100a00 */
[----:B------:R-:W-:-:S03]  /*24b60*/  LEA.HI.X.SX32 R11, R92, R0, 0x2, P2 ;  /* 0x000000005c0b7211 */ /* 0x000fc600010f16ff */
[----:B------:R-:W2:Y:S01]  /*24b70*/  LDL.LU R90, [R1+0xa4] ;  /* 0x0000a400015a7983 */ /* 0x000ea20000300800 */
[----:B-1----:R-:W-:-:S03]  /*24b80*/  LEA R8, P3, R174, R3, 0x2 ;  /* 0x00000003ae087211 */ /* 0x002fc600078610ff */
[----:B------:R1:W-:Y:S01]  /*24b90*/  STL.64 [R1+0x1f8], R10 ;  /* 0x0001f80a01007387 */ /* 0x0003e20000100a00 */
[----:B------:R-:W-:-:S03]  /*24ba0*/  LEA.HI.X.SX32 R9, R174, R0, 0x2, P3 ;  /* 0x00000000ae097211 */ /* 0x000fc600018f16ff */
[----:B------:R-:W2:Y:S01]  /*24bb0*/  LDL.LU R91, [R1+0xa8] ;  /* 0x0000a800015b7983 */ /* 0x000ea20000300800 */
[----:B------:R-:W-:-:S03]  /*24bc0*/  LEA R6, P4, R169, R3, 0x2 ;  /* 0x00000003a9067211 */ /* 0x000fc600078810ff */
[----:B------:R1:W-:Y:S01]  /*24bd0*/  STL.64 [R1+0x1f0], R8 ;  /* 0x0001f00801007387 */ /* 0x0003e20000100a00 */
[----:B------:R-:W-:-:S03]  /*24be0*/  LEA.HI.X.SX32 R7, R169, R0, 0x2, P4 ;  /* 0x00000000a9077211 */ /* 0x000fc600020f16ff */
[----:B------:R-:W2:Y:S01]  /*24bf0*/  LDL.LU R174, [R1+0xac] ;  /* 0x0000ac0001ae7983 */ /* 0x000ea20000300800 */
[----:B------:R-:W-:-:S03]  /*24c00*/  LEA R4, P5, R93, R3, 0x2 ;  /* 0x000000035d047211 */ /* 0x000fc600078a10ff */
[----:B------:R1:W-:Y:S01]  /*24c10*/  STL.64 [R1+0x1e8], R6 ;  /* 0x0001e80601007387 */ /* 0x0003e20000100a00 */
[----:B------:R-:W-:-:S03]  /*24c20*/  LEA.HI.X.SX32 R5, R93, R0, 0x2, P5 ;  /* 0x000000005d057211 */ /* 0x000fc600028f16ff */
[----:B------:R-:W2:Y:S04]  /*24c30*/  LDL.LU R169, [R1+0xb4] ;  /* 0x0000b40001a97983 */ /* 0x000ea80000300800 */
[----:B------:R1:W-:Y:S04]  /*24c40*/  STL.64 [R1+0x1e0], R4 ;  /* 0x0001e00401007387 */ /* 0x0003e80000100a00 */
[----:B------:R-:W2:Y:S01]  /*24c50*/  LDL.LU R92, [R1+0xb8] ;  /* 0x0000b800015c7983 */ /* 0x000ea20000300800 */
[----:B----4-:R-:W-:-:S04]  /*24c60*/  LEA R14, P0, R94, R3, 0x2 ;  /* 0x000000035e0e7211 */ /* 0x010fc800078010ff */
[----:B------:R-:W-:Y:S02]  /*24c70*/  LEA.HI.X.SX32 R15, R94, R0, 0x2, P0 ;  /* 0x000000005e0f7211 */ /* 0x000fe400000f16ff */
[----:B---3--:R-:W-:-:S03]  /*24c80*/  LEA R12, P1, R95, R3, 0x2 ;  /* 0x000000035f0c7211 */ /* 0x008fc600078210ff */
[----:B------:R-:W-:Y:S01]  /*24c90*/  STL.64 [R1+0x1d8], R14 ;  /* 0x0001d80e01007387 */ /* 0x000fe20000100a00 */
[----:B------:R-:W-:-:S03]  /*24ca0*/  LEA.HI.X.SX32 R13, R95, R0, 0x2, P1 ;  /* 0x000000005f0d7211 */ /* 0x000fc600008f16ff */
[----:B------:R-:W3:Y:S01]  /*24cb0*/  LDL.LU R93, [R1+0xbc] ;  /* 0x0000bc00015d7983 */ /* 0x000ee20000300800 */
        /* <DEDUP_REMOVED lines=12> */
[-C--:B------:R-:W-:Y:S02]  /*24d80*/  LEA R4, P5, R99, R3.reuse, 0x2 ;  /* 0x0000000363047211 */ /* 0x080fe400078a10ff */
[----:B-1----:R-:W-:-:S04]  /*24d90*/  LEA R12, P1, R100, R3, 0x2 ;  /* 0x00000003640c7211 */ /* 0x002fc800078210ff */
[-C--:B------:R-:W-:Y:S01]  /*24da0*/  LEA.HI.X.SX32 R13, R100, R0.reuse, 0x2, P1 ;  /* 0x00000000640d7211 */ /* 0x080fe200008f16ff */
[----:B------:R-:W-:Y:S02]  /*24db0*/  IMAD.MOV.U32 R100, RZ, RZ, R176 ;  /* 0x000000ffff647224 */ /* 0x000fe400078e00b0 */
[----:B------:R-:W-:Y:S01]  /*24dc0*/  IMAD.MOV.U32 R176, RZ, RZ, R179 ;  /* 0x000000ffffb07224 */ /* 0x000fe200078e00b3 */
[C---:B------:R-:W-:Y:S01]  /*24dd0*/  LEA R10, P2, R160.reuse, R3, 0x2 ;  /* 0x00000003a00a7211 */ /* 0x040fe200078410ff */
[----:B------:R-:W-:Y:S02]  /*24de0*/  IMAD.MOV.U32 R179, RZ, RZ, R180 ;  /* 0x000000ffffb37224 */ /* 0x000fe400078e00b4 */
[----:B------:R-:W-:Y:S01]  /*24df0*/  IMAD.MOV.U32 R180, RZ, RZ, R182 ;  /* 0x000000ffffb47224 */ /* 0x000fe200078e00b6 */
[----:B------:R-:W-:Y:S01]  /*24e00*/  MOV R182, R183 ;  /* 0x000000b700b67202 */ /* 0x000fe20000000f00 */
[----:B------:R-:W-:Y:S01]  /*24e10*/  IMAD.MOV.U32 R183, RZ, RZ, R186 ;  /* 0x000000ffffb77224 */ /* 0x000fe200078e00ba */
[----:B------:R-:W-:Y:S01]  /*24e20*/  LEA.HI.X.SX32 R11, R160, R0, 0x2, P2 ;  /* 0x00000000a00b7211 */ /* 0x000fe200010f16ff */
[----:B------:R-:W-:Y:S01]  /*24e30*/  IMAD.MOV.U32 R160, RZ, RZ, R176 ;  /* 0x000000ffffa07224 */ /* 0x000fe200078e00b0 */
[----:B------:R-:W-:Y:S01]  /*24e40*/  LEA R14, P0, R89, R3, 0x2 ;  /* 0x00000003590e7211 */ /* 0x000fe200078010ff */
[----:B------:R-:W-:-:S02]  /*24e50*/  IMAD.MOV.U32 R186, RZ, RZ, R187 ;  /* 0x000000ffffba7224 */ /* 0x000fc400078e00bb */
[----:B------:R-:W-:Y:S02]  /*24e60*/  IMAD.MOV.U32 R176, RZ, RZ, R179 ;  /* 0x000000ffffb07224 */ /* 0x000fe400078e00b3 */
[----:B------:R-:W-:Y:S02]  /*24e70*/  IMAD.MOV.U32 R187, RZ, RZ, R188 ;  /* 0x000000ffffbb7224 */ /* 0x000fe400078e00bc */
[----:B------:R-:W-:Y:S01]  /*24e80*/  IMAD.MOV.U32 R179, RZ, RZ, R180 ;  /* 0x000000ffffb37224 */ /* 0x000fe200078e00b4 */
[----:B------:R-:W-:Y:S01]  /*24e90*/  MOV R180, R182 ;  /* 0x000000b600b47202 */ /* 0x000fe20000000f00 */
[----:B------:R-:W-:Y:S01]  /*24ea0*/  IMAD.MOV.U32 R188, RZ, RZ, R190 ;  /* 0x000000ffffbc7224 */ /* 0x000fe200078e00be */
[-C--:B------:R-:W-:Y:S01]  /*24eb0*/  LEA.HI.X.SX32 R5, R99, R0.reuse, 0x2, P5 ;  /* 0x0000000063057211 */ /* 0x080fe200028f16ff */
[----:B------:R-:W-:Y:S02]  /*24ec0*/  IMAD.MOV.U32 R190, RZ, RZ, R195 ;  /* 0x000000ffffbe7224 */ /* 0x000fe400078e00c3 */
[----:B------:R-:W-:Y:S01]  /*24ed0*/  IMAD.MOV.U32 R182, RZ, RZ, R183 ;  /* 0x000000ffffb67224 */ /* 0x000fe200078e00b7 */
[----:B------:R2:W-:Y:S01]  /*24ee0*/  STL.64 [R1+0x1b8], R6 ;  /* 0x0001b80601007387 */ /* 0x0005e20000100a00 */
[----:B------:R-:W-:Y:S01]  /*24ef0*/  IMAD.MOV.U32 R195, RZ, RZ, R196 ;  /* 0x000000ffffc37224 */ /* 0x000fe200078e00c4 */
[----:B------:R-:W-:Y:S01]  /*24f00*/  LEA.HI.X.SX32 R15, R89, R0, 0x2, P0 ;  /* 0x00000000590f7211 */ /* 0x000fe200000f16ff */
[----:B------:R-:W-:Y:S01]  /*24f10*/  IMAD.MOV.U32 R183, RZ, RZ, R186 ;  /* 0x000000ffffb77224 */ /* 0x000fe200078e00ba */
[----:B------:R-:W4:Y:S01]  /*24f20*/  LDL.LU R97, [R1+0xcc] ;  /* 0x0000cc0001617983 */ /* 0x000f220000300800 */
[----:B------:R-:W-:-:S02]  /*24f30*/  IMAD.MOV.U32 R196, RZ, RZ, R198 ;  /* 0x000000ffffc47224 */ /* 0x000fc400078e00c6 */
[----:B------:R-:W-:Y:S01]  /*24f40*/  IMAD.MOV.U32 R186, RZ, RZ, R187 ;  /* 0x000000ffffba7224 */ /* 0x000fe200078e00bb */
[----:B------:R-:W4:Y:S01]  /*24f50*/  LDL.LU R98, [R1+0xd0] ;  /* 0x0000d00001627983 */ /* 0x000f220000300800 */
[----:B------:R-:W-:Y:S02]  /*24f60*/  IMAD.MOV.U32 R198, RZ, RZ, R200 ;  /* 0x000000ffffc67224 */ /* 0x000fe400078e00c8 */
[----:B------:R-:W-:Y:S01]  /*24f70*/  IMAD.MOV.U32 R187, RZ, RZ, R188 ;  /* 0x000000ffffbb7224 */ /* 0x000fe200078e00bc */
[----:B------:R1:W-:Y:S01]  /*24f80*/  STL.64 [R1+0x1b0], R4 ;  /* 0x0001b00401007387 */ /* 0x0003e20000100a00 */
[----:B------:R-:W-:Y:S02]  /*24f90*/  IMAD.MOV.U32 R200, RZ, RZ, R202 ;  /* 0x000000ffffc87224 */ /* 0x000fe400078e00ca */
[----:B------:R-:W-:Y:S01]  /*24fa0*/  IMAD.MOV.U32 R188, RZ, RZ, R190 ;  /* 0x000000ffffbc7224 */ /* 0x000fe200078e00be */
[----:B------:R-:W4:Y:S01]  /*24fb0*/  LDL.LU R99, [R1+0xd4] ;  /* 0x0000d40001637983 */ /* 0x000f220000300800 */
[----:B------:R-:W-:-:S02]  /*24fc0*/  IMAD.MOV.U32 R202, RZ, RZ, R224 ;  /* 0x000000ffffca7224 */ /* 0x000fc400078e00e0 */
[----:B------:R-:W-:Y:S01]  /*24fd0*/  IMAD.MOV.U32 R190, RZ, RZ, R195 ;  /* 0x000000ffffbe7224 */ /* 0x000fe200078e00c3 */
[----:B------:R-:W-:Y:S01]  /*24fe0*/  STL.64 [R1+0x1a8], R14 ;  /* 0x0001a80e01007387 */ /* 0x000fe20000100a00 */
        /* <DEDUP_REMOVED lines=8> */
[----:B------:R3:W-:Y:S04]  /*25070*/  STL.64 [R1+0x198], R10 ;  /* 0x0001980a01007387 */ /* 0x0007e80000100a00 */
[----:B------:R-:W2:Y:S01]  /*25080*/  LDL.LU R204, [R1+0x604] ;  /* 0x0006040001cc7983 */ /* 0x000ea20000300800 */
[----:B------:R-:W-:-:S04]  /*25090*/  LEA R8, P3, R166, R3, 0x2 ;  /* 0x00000003a6087211 */ /* 0x000fc800078610ff */
[----:B------:R-:W-:Y:S01]  /*250a0*/  LEA.HI.X.SX32 R9, R166, R0, 0x2, P3 ;  /* 0x00000000a6097211 */ /* 0x000fe200018f16ff */
[----:B------:R-:W-:Y:S02]  /*250b0*/  IMAD.MOV.U32 R166, RZ, RZ, R176 ;  /* 0x000000ffffa67224 */ /* 0x000fe400078e00b0 */
[----:B------:R-:W-:Y:S02]  /*250c0*/  IMAD.MOV.U32 R176, RZ, RZ, R179 ;  /* 0x000000ffffb07224 */ /* 0x000fe400078e00b3 */
[----:B------:R-:W-:Y:S01]  /*250d0*/  IMAD.MOV.U32 R179, RZ, RZ, R180 ;  /* 0x000000ffffb37224 */ /* 0x000fe200078e00b4 */
[----:B------:R-:W-:Y:S01]  /*250e0*/  MOV R180, R182 ;  /* 0x000000b600b47202 */ /* 0x000fe20000000f00 */
[----:B------:R-:W-:Y:S02]  /*250f0*/  IMAD.MOV.U32 R182, RZ, RZ, R183 ;  /* 0x000000ffffb67224 */ /* 0x000fe400078e00b7 */
[----:B------:R-:W-:Y:S02]  /*25100*/  IMAD.MOV.U32 R183, RZ, RZ, R186 ;  /* 0x000000ffffb77224 */ /* 0x000fe400078e00ba */
[----:B------:R-:W-:-:S02]  /*25110*/  IMAD.MOV.U32 R186, RZ, RZ, R187 ;  /* 0x000000ffffba7224 */ /* 0x000fc400078e00bb */
[----:B------:R-:W-:Y:S02]  /*25120*/  IMAD.MOV.U32 R187, RZ, RZ, R188 ;  /* 0x000000ffffbb7224 */ /* 0x000fe400078e00bc */
[----:B------:R-:W-:Y:S02]  /*25130*/  IMAD.MOV.U32 R188, RZ, RZ, R190 ;  /* 0x000000ffffbc7224 */ /* 0x000fe400078e00be */
[----:B------:R-:W-:Y:S02]  /*25140*/  IMAD.MOV.U32 R190, RZ, RZ, R195 ;  /* 0x000000ffffbe7224 */ /* 0x000fe400078e00c3 */
[----:B------:R-:W-:Y:S02]  /*25150*/  IMAD.MOV.U32 R195, RZ, RZ, R196 ;  /* 0x000000ffffc37224 */ /* 0x000fe400078e00c4 */
[----:B------:R-:W-:Y:S02]  /*25160*/  IMAD.MOV.U32 R196, RZ, RZ, R198 ;  /* 0x000000ffffc47224 */ /* 0x000fe400078e00c6 */
[----:B------:R-:W-:Y:S01]  /*25170*/  IMAD.MOV.U32 R198, RZ, RZ, R200 ;  /* 0x000000ffffc67224 */ /* 0x000fe200078e00c8 */
[----:B------:R4:W-:Y:S01]  /*25180*/  STL.64 [R1+0x190], R8 ;  /* 0x0001900801007387 */ /* 0x0009e20000100a00 */
[----:B------:R-:W-:-:S02]  /*25190*/  IMAD.MOV.U32 R200, RZ, RZ, R202 ;  /* 0x000000ffffc87224 */ /* 0x000fc400078e00ca */
[----:B--2---:R-:W-:Y:S02]  /*251a0*/  IMAD.MOV.U32 R202, RZ, RZ, R204 ;  /* 0x000000ffffca7224 */ /* 0x004fe400078e00cc */
        /* <DEDUP_REMOVED lines=12> */
[----:B------:R-:W-:Y:S01]  /*25270*/  IMAD.MOV.U32 R190, RZ, RZ, R195 ;  /* 0x000000ffffbe7224 */ /* 0x000fe200078e00c3 */
[----:B-1----:R-:W-:Y:S01]  /*25280*/  LEA R4, P5, R90, R3, 0x2 ;  /* 0x000000035a047211 */ /* 0x002fe200078a10ff */
[----:B------:R-:W-:Y:S02]  /*25290*/  IMAD.MOV.U32 R195, RZ, RZ, R196 ;  /* 0x000000ffffc37224 */ /* 0x000fe400078e00c4 */
[----:B------:R-:W-:Y:S02]  /*252a0*/  IMAD.MOV.U32 R196, RZ, RZ, R198 ;  /* 0x000000ffffc47224 */ /* 0x000fe400078e00c6 */
[----:B------:R-:W-:-:S02]  /*252b0*/  IMAD.MOV.U32 R198, RZ, RZ, R200 ;  /* 0x000000ffffc67224 */ /* 0x000fc400078e00c8 */
[----:B------:R-:W-:Y:S02]  /*252c0*/  IMAD.MOV.U32 R200, RZ, RZ, R202 ;  /* 0x000000ffffc87224 */ /* 0x000fe400078e00ca */
[----:B------:R-:W-:Y:S01]  /*252d0*/  IMAD.MOV.U32 R84, RZ, RZ, R176 ;  /* 0x000000ffff547224 */ /* 0x000fe200078e00b0 */
[----:B------:R-:W-:Y:S01]  /*252e0*/  MOV R176, R180 ;  /* 0x000000b400b07202 */ /* 0x000fe20000000f00 */
[----:B------:R-:W-:Y:S01]  /*252f0*/  IMAD.MOV.U32 R180, RZ, RZ, R183 ;  /* 0x000000ffffb47224 */ /* 0x000fe200078e00b7 */
[----:B------:R-:W-:Y:S01]  /*25300*/  LEA.HI.X.SX32 R5, R90, R0, 0x2, P5 ;  /* 0x000000005a057211 */ /* 0x000fe200028f16ff */
[----:B------:R-:W-:Y:S01]  /*25310*/  IMAD.MOV.U32 R183, RZ, RZ, R187 ;  /* 0x000000ffffb77224 */ /* 0x000fe200078e00bb */
[----:B------:R1:W-:Y:S01]  /*25320*/  STL.64 [R1+0x188], R6 ;  /* 0x0001880601007387 */ /* 0x0003e20000100a00 */
[----:B------:R-:W-:Y:S02]  /*25330*/  IMAD.MOV.U32 R187, RZ, RZ, R190 ;  /* 0x000000ffffbb7224 */ /* 0x000fe400078e00be */
[----:B------:R-:W-:-:S02]  /*25340*/  IMAD.MOV.U32 R190, RZ, RZ, R196 ;  /* 0x000000ffffbe7224 */ /* 0x000fc400078e00c4 */
[----:B------:R-:W-:Y:S02]  /*25350*/  IMAD.MOV.U32 R196, RZ, RZ, R200 ;  /* 0x000000ffffc47224 */ /* 0x000fe400078e00c8 */
[----:B--2---:R-:W-:Y:S02]  /*25360*/  IMAD.MOV.U32 R202, RZ, RZ, R204 ;  /* 0x000000ffffca7224 */ /* 0x004fe400078e00cc */
[----:B------:R-:W-:Y:S02]  /*25370*/  IMAD.MOV.U32 R204, RZ, RZ, R221 ;  /* 0x000000ffffcc7224 */ /* 0x000fe400078e00dd */
[----:B------:R-:W2:Y:S02]  /*25380*/  LDL.LU R221, [R1+0x724] ;  /* 0x0007240001dd7983 */ /* 0x000ea40000300800 */
[----:B------:R-:W-:Y:S02]  /*25390*/  IMAD.MOV.U32 R200, RZ, RZ, R204 ;  /* 0x000000ffffc87224 */ /* 0x000fe400078e00cc */
[----:B------:R2:W-:Y:S04]  /*253a0*/  STL.64 [R1+0x180], R4 ;  /* 0x0001800401007387 */ /* 0x0005e80000100a00 */
[----:B------:R-:W4:Y:S01]  /*253b0*/  LDL.LU R204, [R1+0x624] ;  /* 0x0006240001cc7983 */ /* 0x000f220000300800 */
[----:B---3--:R-:W-:Y:S01]  /*253c0*/  LEA R12, P1, R174, R3, 0x2 ;  /* 0x00000003ae0c7211 */ /* 0x008fe200078210ff */
[----:B------:R-:W-:-:S02]  /*253d0*/  IMAD.MOV.U32 R89, RZ, RZ, R179 ;  /* 0x000000ffff597224 */ /* 0x000fc400078e00b3 */
[----:B------:R-:W-:Y:S01]  /*253e0*/  IMAD.MOV.U32 R179, RZ, RZ, R182 ;  /* 0x000000ffffb37224 */ /* 0x000fe200078e00b6 */
[----:B------:R-:W-:Y:S01]  /*253f0*/  LEA.HI.X.SX32 R13, R174, R0, 0x2, P1 ;  /* 0x00000000ae0d7211 */ /* 0x000fe200008f16ff */
[----:B------:R-:W-:Y:S01]  /*25400*/  IMAD.MOV.U32 R182, RZ, RZ, R186 ;  /* 0x000000ffffb67224 */ /* 0x000fe200078e00ba */
[----:B------:R-:W-:Y:S01]  /*25410*/  MOV R174, R176 ;  /* 0x000000b000ae7202 */ /* 0x000fe20000000f00 */
[----:B------:R-:W-:Y:S01]  /*25420*/  IMAD.MOV.U32 R186, RZ, RZ, R188 ;  /* 0x000000ffffba7224 */ /* 0x000fe200078e00bc */
[----:B------:R-:W-:Y:S01]  /*25430*/  LEA R10, P2, R169, R3, 0x2 ;  /* 0x00000003a90a7211 */ /* 0x000fe200078410ff */
[----:B------:R-:W-:Y:S02]  /*25440*/  IMAD.MOV.U32 R176, RZ, RZ, R179 ;  /* 0x000000ffffb07224 */ /* 0x000fe400078e00b3 */
[----:B------:R-:W-:Y:S02]  /*25450*/  IMAD.MOV.U32 R179, RZ, RZ, R180 ;  /* 0x000000ffffb37224 */ /* 0x000fe400078e00b4 */
[----:B------:R-:W-:-:S02]  /*25460*/  IMAD.MOV.U32 R188, RZ, RZ, R195 ;  /* 0x000000ffffbc7224 */ /* 0x000fc400078e00c3 */
[----:B------:R-:W-:Y:S01]  /*25470*/  IMAD.MOV.U32 R180, RZ, RZ, R182 ;  /* 0x000000ffffb47224 */ /* 0x000fe200078e00b6 */
[----:B------:R-:W-:Y:S01]  /*25480*/  LEA.HI.X.SX32 R11, R169, R0, 0x2, P2 ;  /* 0x00000000a90b7211 */ /* 0x000fe200010f16ff */
[----:B------:R-:W-:Y:S02]  /*25490*/  IMAD.MOV.U32 R182, RZ, RZ, R183 ;  /* 0x000000ffffb67224 */ /* 0x000fe400078e00b7 */
[----:B------:R-:W-:Y:S02]  /*254a0*/  IMAD.MOV.U32 R195, RZ, RZ, R198 ;  /* 0x000000ffffc37224 */ /* 0x000fe400078e00c6 */
[----:B------:R-:W-:Y:S02]  /*254b0*/  IMAD.MOV.U32 R183, RZ, RZ, R186 ;  /* 0x000000ffffb77224 */ /* 0x000fe400078e00ba */
[----:B------:R-:W-:Y:S02]  /*254c0*/  IMAD.MOV.U32 R186, RZ, RZ, R187 ;  /* 0x000000ffffba7224 */ /* 0x000fe400078e00bb */
[----:B------:R-:W-:Y:S01]  /*254d0*/  IMAD.MOV.U32 R169, RZ, RZ, R179 ;  /* 0x000000ffffa97224 */ /* 0x000fe200078e00b3 */
[----:B------:R-:W-:Y:S01]  /*254e0*/  LEA R14, P0, R91, R3, 0x2 ;  /* 0x000000035b0e7211 */ /* 0x000fe200078010ff */
[----:B------:R-:W-:-:S02]  /*254f0*/  IMAD.MOV.U32 R198, RZ, RZ, R202 ;  /* 0x000000ffffc67224 */ /* 0x000fc400078e00ca */
[----:B------:R-:W-:Y:S02]  /*25500*/  IMAD.MOV.U32 R187, RZ, RZ, R188 ;  /* 0x000000ffffbb7224 */ /* 0x000fe400078e00bc */
[----:B------:R-:W-:Y:S02]  /*25510*/  IMAD.MOV.U32 R179, RZ, RZ, R180 ;  /* 0x000000ffffb37224 */ /* 0x000fe400078e00b4 */
[----:B------:R-:W-:Y:S02]  /*25520*/  IMAD.MOV.U32 R188, RZ, RZ, R190 ;  /* 0x000000ffffbc7224 */ /* 0x000fe400078e00be */
[----:B------:R-:W-:Y:S02]  /*25530*/  IMAD.MOV.U32 R180, RZ, RZ, R182 ;  /* 0x000000ffffb47224 */ /* 0x000fe400078e00b6 */
[----:B------:R-:W-:Y:S02]  /*25540*/  IMAD.MOV.U32 R202, RZ, RZ, R214 ;  /* 0x000000ffffca7224 */ /* 0x000fe400078e00d6 */
[----:B------:R-:W-:-:S02]  /*25550*/  IMAD.MOV.U32 R190, RZ, RZ, R195 ;  /* 0x000000ffffbe7224 */ /* 0x000fc400078e00c3 */
[----:B------:R-:W-:Y:S02]  /*25560*/  IMAD.MOV.U32 R182, RZ, RZ, R183 ;  /* 0x000000ffffb67224 */ /* 0x000fe400078e00b7 */
[----:B------:R-:W-:Y:S02]  /*25570*/  IMAD.MOV.U32 R195, RZ, RZ, R196 ;  /* 0x000000ffffc37224 */ /* 0x000fe400078e00c4 */
[----:B------:R-:W-:Y:S01]  /*25580*/  IMAD.MOV.U32 R183, RZ, RZ, R186 ;  /* 0x000000ffffb77224 */ /* 0x000fe200078e00ba */
[----:B------:R-:W-:Y:S01]  /*25590*/  LEA.HI.X.SX32 R15, R91, R0, 0x2, P0 ;  /* 0x000000005b0f7211 */ /* 0x000fe200000f16ff */
        /* <DEDUP_REMOVED lines=9> */
[----:B------:R-:W3:Y:S01]  /*25630*/  LDL.LU R241, [R1+0x1950] ;  /* 0x0019500001f17983 */ /* 0x000ee20000300800 */
[----:B------:R-:W-:-:S02]  /*25640*/  IMAD.MOV.U32 R196, RZ, RZ, R198 ;  /* 0x000000ffffc47224 */ /* 0x000fc400078e00c6 */
[----:B------:R-:W-:Y:S01]  /*25650*/  IMAD.MOV.U32 R198, RZ, RZ, R200 ;  /* 0x000000ffffc67224 */ /* 0x000fe200078e00c8 */
[----:B------:R3:W-:Y:S04]  /*25660*/  STL.64 [R1+0x178], R14 ;  /* 0x0001780e01007387 */ /* 0x0007e80000100a00 */
[----:B------:R3:W-:Y:S01]  /*25670*/  STL.64 [R1+0x170], R12 ;  /* 0x0001700c01007387 */ /* 0x0007e20000100a00 */
[----:B----4-:R-:W-:Y:S01]  /*25680*/  IMAD.MOV.U32 R202, RZ, RZ, R204 ;  /* 0x000000ffffca7224 */ /* 0x010fe200078e00cc */
[----:B------:R-:W-:Y:S01]  /*25690*/  MOV R204, R211 ;  /* 0x000000d300cc7202 */ /* 0x000fe20000000f00 */
[----:B------:R-:W-:Y:S02]  /*256a0*/  IMAD.MOV.U32 R211, RZ, RZ, R244 ;  /* 0x000000ffffd37224 */ /* 0x000fe400078e00f4 */
[----:B------:R-:W-:Y:S01]  /*256b0*/  IMAD.MOV.U32 R200, RZ, RZ, R202 ;  /* 0x000000ffffc87224 */ /* 0x000fe200078e00ca */
[----:B------:R-:W4:Y:S01]  /*256c0*/  LDL.LU R244, [R1+0x194c] ;  /* 0x00194c0001f47983 */ /* 0x000f220000300800 */
[----:B------:R-:W-:Y:S01]  /*256d0*/  MOV R202, R204 ;  /* 0x000000cc00ca7202 */ /* 0x000fe20000000f00 */
[----:B------:R-:W-:-:S02]  /*256e0*/  IMAD.MOV.U32 R204, RZ, RZ, R206 ;  /* 0x000000ffffcc7224 */ /* 0x000fc400078e00ce */
[----:B------:R4:W-:Y:S04]  /*256f0*/  STL.64 [R1+0x168], R10 ;  /* 0x0001680a01007387 */ /* 0x0009e80000100a00 */
[----:B------:R-:W2:Y:S01]  /*25700*/  LDL.LU R206, [R1+0x640] ;  /* 0x0006400001ce7983 */ /* 0x000ea20000300800 */
[----:B------:R-:W-:Y:S02]  /*25710*/  IMAD.MOV.U32 R90, RZ, RZ, R169 ;  /* 0x000000ffff5a7224 */ /* 0x000fe400078e00a9 */
[----:B------:R-:W-:Y:S02]  /*25720*/  IMAD.MOV.U32 R169, RZ, RZ, R179 ;  /* 0x000000ffffa97224 */ /* 0x000fe400078e00b3 */
[----:B------:R-:W-:Y:S02]  /*25730*/  IMAD.MOV.U32 R179, RZ, RZ, R180 ;  /* 0x000000ffffb37224 */ /* 0x000fe400078e00b4 */
[----:B------:R-:W-:-:S02]  /*25740*/  IMAD.MOV.U32 R180, RZ, RZ, R182 ;  /* 0x000000ffffb47224 */ /* 0x000fc400078e00b6 */
[----:B------:R-:W-:Y:S02]  /*25750*/  IMAD.MOV.U32 R182, RZ, RZ, R183 ;  /* 0x000000ffffb67224 */ /* 0x000fe400078e00b7 */
[----:B------:R-:W-:Y:S01]  /*25760*/  IMAD.MOV.U32 R183, RZ, RZ, R186 ;  /* 0x000000ffffb77224 */ /* 0x000fe200078e00ba */
[CC--:B------:R-:W-:Y:S01]  /*25770*/  LEA R8, P3, R92.reuse, R3.reuse, 0x2 ;  /* 0x000000035c087211 */ /* 0x0c0fe200078610ff */
[----:B------:R-:W-:Y:S01]  /*25780*/  IMAD.MOV.U32 R186, RZ, RZ, R187 ;  /* 0x000000ffffba7224 */ /* 0x000fe200078e00bb */
[C---:B-1----:R-:W-:Y:S01]  /*25790*/  LEA R6, P4, R93.reuse, R3, 0x2 ;  /* 0x000000035d067211 */ /* 0x042fe200078810ff */
[----:B------:R-:W-:Y:S02]  /*257a0*/  IMAD.MOV.U32 R187, RZ, RZ, R188 ;  /* 0x000000ffffbb7224 */ /* 0x000fe400078e00bc */
[----:B------:R-:W-:Y:S02]  /*257b0*/  IMAD.MOV.U32 R188, RZ, RZ, R190 ;  /* 0x000000ffffbc7224 */ /* 0x000fe400078e00be */
[----:B------:R-:W-:Y:S01]  /*257c0*/  IMAD.MOV.U32 R190, RZ, RZ, R195 ;  /* 0x000000ffffbe7224 */ /* 0x000fe200078e00c3 */
[-C--:B------:R-:W-:Y:S01]  /*257d0*/  LEA.HI.X.SX32 R9, R92, R0.reuse, 0x2, P3 ;  /* 0x000000005c097211 */ /* 0x080fe200018f16ff */
[----:B------:R-:W-:Y:S01]  /*257e0*/  IMAD.MOV.U32 R195, RZ, RZ, R196 ;  /* 0x000000ffffc37224 */ /* 0x000fe200078e00c4 */
[----:B------:R-:W-:Y:S01]  /*257f0*/  LEA.HI.X.SX32 R7, R93, R0, 0x2, P4 ;  /* 0x000000005d077211 */ /* 0x000fe200020f16ff */
[----:B------:R-:W-:-:S02]  /*25800*/  IMAD.MOV.U32 R196, RZ, RZ, R198 ;  /* 0x000000ffffc47224 */ /* 0x000fc400078e00c6 */
[----:B------:R-:W-:Y:S01]  /*25810*/  IMAD.MOV.U32 R198, RZ, RZ, R200 ;  /* 0x000000ffffc67224 */ /* 0x000fe200078e00c8 */
[----:B------:R-:W-:Y:S01]  /*25820*/  MOV R200, R202 ;  /* 0x000000ca00c87202 */ /* 0x000fe20000000f00 */
[----:B------:R-:W-:Y:S01]  /*25830*/  IMAD.MOV.U32 R202, RZ, RZ, R204 ;  /* 0x000000ffffca7224 */ /* 0x000fe200078e00cc */
[----:B------:R1:W-:Y:S04]  /*25840*/  STL.64 [R1+0x160], R8 ;  /* 0x0001600801007387 */ /* 0x0003e80000100a00 */
[----:B------:R1:W-:Y:S01]  /*25850*/  STL.64 [R1+0x158], R6 ;  /* 0x0001580601007387 */ /* 0x0003e20000100a00 */
[----:B--2---:R-:W-:Y:S02]  /*25860*/  IMAD.MOV.U32 R204, RZ, RZ, R206 ;  /* 0x000000ffffcc7224 */ /* 0x004fe400078e00ce */
[----:B------:R-:W-:-:S02]  /*25870*/  IMAD.MOV.U32 R206, RZ, RZ, R208 ;  /* 0x000000ffffce7224 */ /* 0x000fc400078e00d0 */
[----:B------:R-:W-:Y:S02]  /*25880*/  IMAD.MOV.U32 R208, RZ, RZ, R209 ;  /* 0x000000ffffd07224 */ /* 0x000fe400078e00d1 */
[----:B------:R-:W2:Y:S01]  /*25890*/  LDL.LU R209, [R1+0x6b0] ;  /* 0x0006b00001d17983 */ /* 0x000ea20000300800 */
[C---:B------:R-:W-:Y:S01]  /*258a0*/  LEA R4, P5, R94.reuse, R3, 0x2 ;  /* 0x000000035e047211 */ /* 0x040fe200078a10ff */
[----:B------:R-:W-:Y:S02]  /*258b0*/  IMAD.MOV.U32 R91, RZ, RZ, R169 ;  /* 0x000000ffff5b7224 */ /* 0x000fe400078e00a9 */
[----:B------:R-:W-:Y:S02]  /*258c0*/  IMAD.MOV.U32 R92, RZ, RZ, R179 ;  /* 0x000000ffff5c7224 */ /* 0x000fe400078e00b3 */
[----:B------:R-:W-:Y:S02]  /*258d0*/  IMAD.MOV.U32 R169, RZ, RZ, R180 ;  /* 0x000000ffffa97224 */ /* 0x000fe400078e00b4 */
[----:B------:R-:W-:Y:S01]  /*258e0*/  IMAD.MOV.U32 R179, RZ, RZ, R182 ;  /* 0x000000ffffb37224 */ /* 0x000fe200078e00b6 */
[----:B------:R-:W-:Y:S01]  /*258f0*/  LEA.HI.X.SX32 R5, R94, R0, 0x2, P5 ;  /* 0x000000005e057211 */ /* 0x000fe200028f16ff */
[----:B------:R-:W-:-:S02]  /*25900*/  IMAD.MOV.U32 R180, RZ, RZ, R183 ;  /* 0x000000ffffb47224 */ /* 0x000fc400078e00b7 */
[----:B------:R-:W-:Y:S02]  /*25910*/  IMAD.MOV.U32 R182, RZ, RZ, R186 ;  /* 0x000000ffffb67224 */ /* 0x000fe400078e00ba */
[----:B------:R-:W-:Y:S02]  /*25920*/  IMAD.MOV.U32 R183, RZ, RZ, R187 ;  /* 0x000000ffffb77224 */ /* 0x000fe400078e00bb */
[----:B------:R-:W-:Y:S02]  /*25930*/  IMAD.MOV.U32 R186, RZ, RZ, R188 ;  /* 0x000000ffffba7224 */ /* 0x000fe400078e00bc */
[----:B------:R-:W-:Y:S01]  /*25940*/  IMAD.MOV.U32 R187, RZ, RZ, R190 ;  /* 0x000000ffffbb7224 */ /* 0x000fe200078e00be */
[----:B------:R-:W-:Y:S01]  /*25950*/  MOV R190, R196 ;  /* 0x000000c400be7202 */ /* 0x000fe20000000f00 */
[----:B------:R-:W-:Y:S02]  /*25960*/  IMAD.MOV.U32 R188, RZ, RZ, R195 ;  /* 0x000000ffffbc7224 */ /* 0x000fe400078e00c3 */
[----:B------:R-:W-:-:S02]  /*25970*/  IMAD.MOV.U32 R195, RZ, RZ, R198 ;  /* 0x000000ffffc37224 */ /* 0x000fc400078e00c6 */
[----:B------:R-:W-:Y:S02]  /*25980*/  IMAD.MOV.U32 R196, RZ, RZ, R200 ;  /* 0x000000ffffc47224 */ /* 0x000fe400078e00c8 */
[----:B------:R-:W-:Y:S01]  /*25990*/  IMAD.MOV.U32 R198, RZ, RZ, R202 ;  /* 0x000000ffffc67224 */ /* 0x000fe200078e00ca */
[----:B------:R1:W-:Y:S01]  /*259a0*/  STL.64 [R1+0x150], R4 ;  /* 0x0001500401007387 */ /* 0x0003e20000100a00 */
[----:B------:R-:W-:Y:S02]  /*259b0*/  IMAD.MOV.U32 R200, RZ, RZ, R204 ;  /* 0x000000ffffc87224 */ /* 0x000fe400078e00cc */
[----:B------:R-:W-:Y:S02]  /*259c0*/  IMAD.MOV.U32 R202, RZ, RZ, R206 ;  /* 0x000000ffffca7224 */ /* 0x000fe400078e00ce */
[----:B------:R-:W-:Y:S02]  /*259d0*/  IMAD.MOV.U32 R204, RZ, RZ, R208 ;  /* 0x000000ffffcc7224 */ /* 0x000fe400078e00d0 */
[----:B------:R-:W-:-:S02]  /*259e0*/  IMAD.MOV.U32 R208, RZ, RZ, R222 ;  /* 0x000000ffffd07224 */ /* 0x000fc400078e00de */
[----:B--2---:R-:W-:Y:S02]  /*259f0*/  IMAD.MOV.U32 R206, RZ, RZ, R209 ;  /* 0x000000ffffce7224 */ /* 0x004fe400078e00d1 */
[----:B------:R-:W2:Y:S04]  /*25a00*/  LDL.LU R209, [R1+0x688] ;  /* 0x0006880001d17983 */ /* 0x000ea80000300800 */
[----:B------:R-:W4:Y:S01]  /*25a10*/  LDL.LU R222, [R1+0x674] ;  /* 0x0006740001de7983 */ /* 0x000f220000300800 */
[----:B------:R-:W-:Y:S02]  /*25a20*/  IMAD.MOV.U32 R93, RZ, RZ, R169 ;  /* 0x000000ffff5d7224 */ /* 0x000fe400078e00a9 */
[----:B------:R-:W-:Y:S02]  /*25a30*/  IMAD.MOV.U32 R169, RZ, RZ, R179 ;  /* 0x000000ffffa97224 */ /* 0x000fe400078e00b3 */
[----:B------:R-:W-:-:S02]  /*25a40*/  IMAD.MOV.U32 R179, RZ, RZ, R180 ;  /* 0x000000ffffb37224 */ /* 0x000fc400078e00b4 */
[----:B------:R-:W-:Y:S02]  /*25a50*/  IMAD.MOV.U32 R180, RZ, RZ, R182 ;  /* 0x000000ffffb47224 */ /* 0x000fe400078e00b6 */
[----:B------:R-:W-:Y:S02]  /*25a60*/  IMAD.MOV.U32 R182, RZ, RZ, R183 ;  /* 0x000000ffffb67224 */ /* 0x000fe400078e00b7 */
[----:B------:R-:W-:Y:S01]  /*25a70*/  IMAD.MOV.U32 R183, RZ, RZ, R186 ;  /* 0x000000ffffb77224 */ /* 0x000fe200078e00ba */
[----:B------:R-:W-:Y:S01]  /*25a80*/  MOV R186, R187 ;  /* 0x000000bb00ba7202 */ /* 0x000fe20000000f00 */
[----:B------:R-:W-:Y:S02]  /*25a90*/  IMAD.MOV.U32 R94, RZ, RZ, R169 ;  /* 0x000000ffff5e7224 */ /* 0x000fe400078e00a9 */
[----:B------:R-:W-:Y:S02]  /*25aa0*/  IMAD.MOV.U32 R169, RZ, RZ, R179 ;  /* 0x000000ffffa97224 */ /* 0x000fe400078e00b3 */
[----:B------:R-:W-:-:S02]  /*25ab0*/  IMAD.MOV.U32 R187, RZ, RZ, R188 ;  /* 0x000000ffffbb7224 */ /* 0x000fc400078e00bc */
[----:B------:R-:W-:Y:S01]  /*25ac0*/  IMAD.MOV.U32 R179, RZ, RZ, R180 ;  /* 0x000000ffffb37224 */ /* 0x000fe200078e00b4 */
[----:B------:R-:W-:Y:S01]  /*25ad0*/  MOV R180, R182 ;  /* 0x000000b600b47202 */ /* 0x000fe20000000f00 */
[----:B------:R-:W-:Y:S02]  /*25ae0*/  IMAD.MOV.U32 R188, RZ, RZ, R190 ;  /* 0x000000ffffbc7224 */ /* 0x000fe400078e00be */
[----:B------:R-:W-:Y:S02]  /*25af0*/  IMAD.MOV.U32 R190, RZ, RZ, R195 ;  /* 0x000000ffffbe7224 */ /* 0x000fe400078e00c3 */
[----:B------:R-:W-:Y:S01]  /*25b00*/  IMAD.MOV.U32 R182, RZ, RZ, R183 ;  /* 0x000000ffffb67224 */ /* 0x000fe200078e00b7 */
[----:B---3--:R-:W-:Y:S01]  /*25b10*/  LEA R14, P0, R95, R3, 0x2 ;  /* 0x000000035f0e7211 */ /* 0x008fe200078010ff */
[----:B------:R-:W-:Y:S02]  /*25b20*/  IMAD.MOV.U32 R195, RZ, RZ, R196 ;  /* 0x000000ffffc37224 */ /* 0x000fe400078e00c4 */
[----:B------:R-:W-:-:S02]  /*25b30*/  IMAD.MOV.U32 R183, RZ, RZ, R186 ;  /* 0x000000ffffb77224 */ /* 0x000fc400078e00ba */
[----:B------:R-:W-:Y:S02]  /*25b40*/  IMAD.MOV.U32 R196, RZ, RZ, R198 ;  /* 0x000000ffffc47224 */ /* 0x000fe400078e00c6 */
[----:B------:R-:W-:Y:S01]  /*25b50*/  IMAD.MOV.U32 R186, RZ, RZ, R187 ;  /* 0x000000ffffba7224 */ /* 0x000fe200078e00bb */
[----:B------:R-:W-:Y:S01]  /*25b60*/  LEA R12, P1, R96, R3, 0x2 ;  /* 0x00000003600c7211 */ /* 0x000fe200078210ff */
        /* <DEDUP_REMOVED lines=8> */
[----:B------:R-:W-:Y:S01]  /*25bf0*/  IMAD.MOV.U32 R195, RZ, RZ, R196 ;  /* 0x000000ffffc37224 */ /* 0x000fe200078e00c4 */
[----:B------:R-:W-:Y:S01]  /*25c00*/  LEA.HI.X.SX32 R13, R96, R0, 0x2, P1 ;  /* 0x00000000600d7211 */ /* 0x000fe200008f16ff */
[----:B------:R-:W-:Y:S02]  /*25c10*/  IMAD.MOV.U32 R196, RZ, RZ, R198 ;  /* 0x000000ffffc47224 */ /* 0x000fe400078e00c6 */
[----:B------:R-:W-:Y:S02]  /*25c20*/  IMAD.MOV.U32 R198, RZ, RZ, R200 ;  /* 0x000000ffffc67224 */ /* 0x000fe400078e00c8 */
[----:B------:R-:W-:Y:S01]  /*25c30*/  IMAD.MOV.U32 R200, RZ, RZ, R204 ;  /* 0x000000ffffc87224 */ /* 0x000fe200078e00cc */
[----:B------:R3:W-:Y:S01]  /*25c40*/  STL.64 [R1+0x148], R14 ;  /* 0x0001480e01007387 */ /* 0x0007e20000100a00 */
[----:B------:R-:W-:-:S02]  /*25c50*/  IMAD.MOV.U32 R204, RZ, RZ, R206 ;  /* 0x000000ffffcc7224 */ /* 0x000fc400078e00ce */
[----:B--2---:R-:W-:Y:S02]  /*25c60*/  IMAD.MOV.U32 R208, RZ, RZ, R209 ;  /* 0x000000ffffd07224 */ /* 0x004fe400078e00d1 */
[----:B----4-:R-:W-:Y:S02]  /*25c70*/  IMAD.MOV.U32 R209, RZ, RZ, R222 ;  /* 0x000000ffffd17224 */ /* 0x010fe400078e00de */
[----:B------:R-:W-:Y:S01]  /*25c80*/  IMAD.MOV.U32 R206, RZ, RZ, R208 ;  /* 0x000000ffffce7224 */ /* 0x000fe200078e00d0 */
[----:B------:R-:W2:Y:S01]  /*25c90*/  LDL.LU R222, [R1+0x704] ;  /* 0x0007040001de7983 */ /* 0x000ea20000300800 */
[----:B------:R-:W-:Y:S02]  /*25ca0*/  IMAD.MOV.U32 R208, RZ, RZ, R209 ;  /* 0x000000ffffd07224 */ /* 0x000fe400078e00d1 */
[----:B------:R-:W-:Y:S01]  /*25cb0*/  IMAD.MOV.U32 R209, RZ, RZ, R230 ;  /* 0x000000ffffd17224 */ /* 0x000fe200078e00e6 */
[----:B------:R4:W-:Y:S04]  /*25cc0*/  STL.64 [R1+0x140], R12 ;  /* 0x0001400c01007387 */ /* 0x0009e80000100a00 */
[----:B------:R-:W3:Y:S01]  /*25cd0*/  LDL.LU R230, [R1+0x670] ;  /* 0x0006700001e67983 */ /* 0x000ee20000300800 */
[----:B------:R-:W-:Y:S01]  /*25ce0*/  MOV R95, R169 ;  /* 0x000000a9005f7202 */ /* 0x000fe20000000f00 */
        /* <DEDUP_REMOVED lines=22> */
[----:B------:R-:W-:Y:S01]  /*25e50*/  IMAD.MOV.U32 R187, RZ, RZ, R188 ;  /* 0x000000ffffbb7224 */ /* 0x000fe200078e00bc */
[-C--:B------:R-:W-:Y:S01]  /*25e60*/  LEA.HI.X.SX32 R11, R97, R0.reuse, 0x2, P2 ;  /* 0x00000000610b7211 */ /* 0x080fe200010f16ff */
[----:B------:R-:W-:Y:S01]  /*25e70*/  IMAD.MOV.U32 R204, RZ, RZ, R208 ;  /* 0x000000ffffcc7224 */ /* 0x000fe200078e00d0 */
[----:B------:R-:W-:Y:S01]  /*25e80*/  MOV R208, R209 ;  /* 0x000000d100d07202 */ /* 0x000fe20000000f00 */
[----:B------:R-:W-:Y:S02]  /*25e90*/  IMAD.MOV.U32 R188, RZ, RZ, R190 ;  /* 0x000000ffffbc7224 */ /* 0x000fe400078e00be */
[----:B------:R-:W-:Y:S01]  /*25ea0*/  IMAD.MOV.U32 R190, RZ, RZ, R195 ;  /* 0x000000ffffbe7224 */ /* 0x000fe200078e00c3 */
[----:B------:R-:W-:Y:S01]  /*25eb0*/  LEA.HI.X.SX32 R9, R98, R0, 0x2, P3 ;  /* 0x0000000062097211 */ /* 0x000fe200018f16ff */
[----:B------:R-:W-:Y:S02]  /*25ec0*/  IMAD.MOV.U32 R195, RZ, RZ, R196 ;  /* 0x000000ffffc37224 */ /* 0x000fe400078e00c4 */
[----:B------:R-:W-:Y:S01]  /*25ed0*/  IMAD.MOV.U32 R196, RZ, RZ, R198 ;  /* 0x000000ffffc47224 */ /* 0x000fe200078e00c6 */
[----:B------:R-:W-:Y:S01]  /*25ee0*/  MOV R198, R200 ;  /* 0x000000c800c67202 */ /* 0x000fe20000000f00 */
[----:B------:R-:W-:Y:S01]  /*25ef0*/  IMAD.MOV.U32 R200, RZ, RZ, R204 ;  /* 0x000000ffffc87224 */ /* 0x000fe200078e00cc */
[----:B------:R1:W-:Y:S01]  /*25f00*/  STL.64 [R1+0x138], R10 ;  /* 0x0001380a01007387 */ /* 0x0003e20000100a00 */
[----:B------:R-:W-:-:S02]  /*25f10*/  IMAD.MOV.U32 R204, RZ, RZ, R208 ;  /* 0x000000ffffcc7224 */ /* 0x000fc400078e00d0 */
[----:B---3--:R-:W-:Y:S02]  /*25f20*/  IMAD.MOV.U32 R209, RZ, RZ, R230 ;  /* 0x000000ffffd17224 */ /* 0x008fe400078e00e6 */
[----:B------:R-:W-:Y:S02]  /*25f30*/  IMAD.MOV.U32 R230, RZ, RZ, R234 ;  /* 0x000000ffffe67224 */ /* 0x000fe400078e00ea */
[----:B------:R-:W3:Y:S01]  /*25f40*/  LDL.LU R234, [R1+0x68c] ;  /* 0x00068c0001ea7983 */ /* 0x000ee20000300800 */
[----:B------:R-:W-:Y:S02]  /*25f50*/  IMAD.MOV.U32 R208, RZ, RZ, R209 ;  /* 0x000000ffffd07224 */ /* 0x000fe400078e00d1 */
[----:B------:R-:W-:Y:S01]  /*25f60*/  IMAD.MOV.U32 R209, RZ, RZ, R216 ;  /* 0x000000ffffd17224 */ /* 0x000fe200078e00d8 */
[----:B------:R-:W-:Y:S04]  /*25f70*/  STL.64 [R1+0x130], R8 ;  /* 0x0001300801007387 */ /* 0x000fe80000100a00 */
[----:B------:R-:W4:Y:S01]  /*25f80*/  LDL.LU R216, [R1+0x654] ;  /* 0x0006540001d87983 */ /* 0x000f220000300800 */
[----:B------:R-:W-:-:S02]  /*25f90*/  LEA R6, P4, R99, R3, 0x2 ;  /* 0x0000000363067211 */ /* 0x000fc400078810ff */
[C---:B------:R-:W-:Y:S01]  /*25fa0*/  LEA R4, P5, R100.reuse, R3, 0x2 ;  /* 0x0000000364047211 */ /* 0x040fe200078a10ff */
[----:B------:R-:W-:Y:S01]  /*25fb0*/  IMAD.MOV.U32 R98, RZ, RZ, R179 ;  /* 0x000000ffff627224 */ /* 0x000fe200078e00b3 */
[-C--:B------:R-:W-:Y:S01]  /*25fc0*/  LEA.HI.X.SX32 R7, R99, R0.reuse, 0x2, P4 ;  /* 0x0000000063077211 */ /* 0x080fe200020f16ff */
[----:B------:R-:W-:Y:S01]  /*25fd0*/  IMAD.MOV.U32 R179, RZ, RZ, R182 ;  /* 0x000000ffffb37224 */ /* 0x000fe200078e00b6 */
[----:B------:R-:W-:Y:S01]  /*25fe0*/  LEA.HI.X.SX32 R5, R100, R0, 0x2, P5 ;  /* 0x0000000064057211 */ /* 0x000fe200028f16ff */
[----:B------:R-:W-:Y:S02]  /*25ff0*/  IMAD.MOV.U32 R182, RZ, RZ, R186 ;  /* 0x000000ffffb67224 */ /* 0x000fe400078e00ba */
[----:B------:R-:W-:Y:S02]  /*26000*/  IMAD.MOV.U32 R186, RZ, RZ, R188 ;  /* 0x000000ffffba7224 */ /* 0x000fe400078e00bc */
[----:B------:R-:W-:Y:S01]  /*26010*/  IMAD.MOV.U32 R188, RZ, RZ, R195 ;  /* 0x000000ffffbc7224 */ /* 0x000fe200078e00c3 */
[----:B------:R-:W-:Y:S01]  /*26020*/  STL.64 [R1+0x128], R6 ;  /* 0x0001280601007387 */ /* 0x000fe20000100a00 */
[----:B------:R-:W-:-:S02]  /*26030*/  IMAD.MOV.U32 R195, RZ, RZ, R198 ;  /* 0x000000ffffc37224 */ /* 0x000fc400078e00c6 */
[----:B------:R-:W-:Y:S01]  /*26040*/  IMAD.MOV.U32 R198, RZ, RZ, R208 ;  /* 0x000000ffffc67224 */ /* 0x000fe200078e00d0 */
[----:B------:R2:W-:Y:S01]  /*26050*/  STL.64 [R1+0x120], R4 ;  /* 0x0001200401007387 */ /* 0x0005e20000100a00 */
[----:B----4-:R-:W-:-:S03]  /*26060*/  IMAD.MOV.U32 R208, RZ, RZ, R216 ;  /* 0x000000ffffd07224 */ /* 0x010fc600078e00d8 */
[----:B------:R-:W4:Y:S01]  /*26070*/  LDL.LU R216, [R1+0x6d0] ;  /* 0x0006d00001d87983 */ /* 0x000f220000300800 */
[----:B------:R-:W-:Y:S02]  /*26080*/  IMAD.MOV.U32 R97, RZ, RZ, R169 ;  /* 0x000000ffff617224 */ /* 0x000fe400078e00a9 */
[----:B------:R-:W-:Y:S02]  /*26090*/  IMAD.MOV.U32 R169, RZ, RZ, R180 ;  /* 0x000000ffffa97224 */ /* 0x000fe400078e00b4 */
[----:B------:R-:W-:Y:S02]  /*260a0*/  IMAD.MOV.U32 R180, RZ, RZ, R183 ;  /* 0x000000ffffb47224 */ /* 0x000fe400078e00b7 */
[----:B------:R-:W-:Y:S02]  /*260b0*/  IMAD.MOV.U32 R183, RZ, RZ, R187 ;  /* 0x000000ffffb77224 */ /* 0x000fe400078e00bb */
[----:B------:R-:W-:Y:S01]  /*260c0*/  IMAD.MOV.U32 R187, RZ, RZ, R190 ;  /* 0x000000ffffbb7224 */ /* 0x000fe200078e00be */
[----:B------:R-:W-:Y:S01]  /*260d0*/  MOV R190, R196 ;  /* 0x000000c400be7202 */ /* 0x000fe20000000f00 */
[----:B------:R-:W-:Y:S01]  /*260e0*/  IMAD.MOV.U32 R99, RZ, RZ, R169 ;  /* 0x000000ffff637224 */ /* 0x000fe200078e00a9 */
[----:B------:R-:W-:Y:S01]  /*260f0*/  LEA R14, P0, R160, R3, 0x2 ;  /* 0x00000003a00e7211 */ /* 0x000fe200078010ff */
[----:B------:R-:W-:-:S02]  /*26100*/  IMAD.MOV.U32 R196, RZ, RZ, R204 ;  /* 0x000000ffffc47224 */ /* 0x000fc400078e00cc */
        /* <DEDUP_REMOVED lines=8> */
[----:B------:R-:W-:Y:S01]  /*26190*/  IMAD.MOV.U32 R183, RZ, RZ, R187 ;  /* 0x000000ffffb77224 */ /* 0x000fe200078e00bb */
[----:B------:R-:W-:Y:S01]  /*261a0*/  MOV R187, R190 ;  /* 0x000000be00bb7202 */ /* 0x000fe20000000f00 */
[----:B------:R-:W-:Y:S01]  /*261b0*/  IMAD.MOV.U32 R186, RZ, RZ, R188 ;  /* 0x000000ffffba7224 */ /* 0x000fe200078e00bc */
[-C--:B------:R-:W-:Y:S01]  /*261c0*/  LEA.HI.X.SX32 R15, R160, R0.reuse, 0x2, P0 ;  /* 0x00000000a00f7211 */ /* 0x080fe200000f16ff */
[----:B------:R-:W-:Y:S01]  /*261d0*/  IMAD.MOV.U32 R188, RZ, RZ, R195 ;  /* 0x000000ffffbc7224 */ /* 0x000fe200078e00c3 */
[----:B------:R-:W-:Y:S01]  /*261e0*/  LEA.HI.X.SX32 R13, R166, R0, 0x2, P1 ;  /* 0x00000000a60d7211 */ /* 0x000fe200008f16ff */
[----:B------:R-:W-:Y:S01]  /*261f0*/  IMAD.MOV.U32 R190, RZ, RZ, R196 ;  /* 0x000000ffffbe7224 */ /* 0x000fe200078e00c4 */
[----:B------:R-:W3:Y:S01]  /*26200*/  LDL.LU R224, [R1+0x6c0] ;  /* 0x0006c00001e07983 */ /* 0x000ee20000300800 */
[----:B------:R-:W-:-:S02]  /*26210*/  IMAD.MOV.U32 R196, RZ, RZ, R204 ;  /* 0x000000ffffc47224 */ /* 0x000fc400078e00cc */
[----:B------:R-:W-:Y:S02]  /*26220*/  IMAD.MOV.U32 R160, RZ, RZ, R169 ;  /* 0x000000ffffa07224 */ /* 0x000fe400078e00a9 */
[----:B------:R-:W-:Y:S02]  /*26230*/  IMAD.MOV.U32 R204, RZ, RZ, R209 ;  /* 0x000000ffffcc7224 */ /* 0x000fe400078e00d1 */
[----:B------:R-:W-:Y:S01]  /*26240*/  IMAD.MOV.U32 R169, RZ, RZ, R180 ;  /* 0x000000ffffa97224 */ /* 0x000fe200078e00b4 */
[----:B------:R-:W-:Y:S01]  /*26250*/  MOV R180, R183 ;  /* 0x000000b700b47202 */ /* 0x000fe20000000f00 */
[----:B------:R-:W-:Y:S02]  /*26260*/  IMAD.MOV.U32 R195, RZ, RZ, R198 ;  /* 0x000000ffffc37224 */ /* 0x000fe400078e00c6 */
[----:B------:R-:W-:Y:S01]  /*26270*/  IMAD.MOV.U32 R209, RZ, RZ, R219 ;  /* 0x000000ffffd17224 */ /* 0x000fe200078e00db */
[----:B------:R2:W-:Y:S01]  /*26280*/  STL.64 [R1+0x118], R14 ;  /* 0x0001180e01007387 */ /* 0x0005e20000100a00 */
[----:B------:R-:W-:-:S02]  /*26290*/  IMAD.MOV.U32 R198, RZ, RZ, R208 ;  /* 0x000000ffffc67224 */ /* 0x000fc400078e00d0 */
[----:B------:R-:W-:Y:S02]  /*262a0*/  IMAD.MOV.U32 R183, RZ, RZ, R188 ;  /* 0x000000ffffb77224 */ /* 0x000fe400078e00bc */
[----:B------:R-:W-:Y:S02]  /*262b0*/  IMAD.MOV.U32 R219, RZ, RZ, R243 ;  /* 0x000000ffffdb7224 */ /* 0x000fe400078e00f3 */
[----:B------:R-:W-:Y:S01]  /*262c0*/  IMAD.MOV.U32 R188, RZ, RZ, R190 ;  /* 0x000000ffffbc7224 */ /* 0x000fe200078e00be */
[----:B------:R-:W3:Y:S01]  /*262d0*/  LDL.LU R243, [R1+0x1948] ;  /* 0x0019480001f37983 */ /* 0x000ee20000300800 */
[----:B------:R-:W-:Y:S02]  /*262e0*/  IMAD.MOV.U32 R190, RZ, RZ, R196 ;  /* 0x000000ffffbe7224 */ /* 0x000fe400078e00c4 */
[----:B------:R-:W-:Y:S02]  /*262f0*/  IMAD.MOV.U32 R196, RZ, RZ, R204 ;  /* 0x000000ffffc47224 */ /* 0x000fe400078e00cc */
[----:B------:R-:W-:-:S02]  /*26300*/  IMAD.MOV.U32 R204, RZ, RZ, R209 ;  /* 0x000000ffffcc7224 */ /* 0x000fc400078e00d1 */
[----:B----4-:R-:W-:Y:S02]  /*26310*/  IMAD.MOV.U32 R208, RZ, RZ, R216 ;  /* 0x000000ffffd07224 */ /* 0x010fe400078e00d8 */
[----:B------:R-:W-:Y:S02]  /*26320*/  IMAD.MOV.U32 R216, RZ, RZ, R244 ;  /* 0x000000ffffd87224 */ /* 0x000fe400078e00f4 */
[----:B------:R-:W4:Y:S04]  /*26330*/  LDL.LU R244, [R1+0x1944] ;  /* 0x0019440001f47983 */ /* 0x000f280000300800 */
[----:B------:R3:W-:Y:S04]  /*26340*/  STL.64 [R1+0x110], R12 ;  /* 0x0001100c01007387 */ /* 0x0007e80000100a00 */
[----:B------:R-:W3:Y:S01]  /*26350*/  LDL.LU R209, [R1+0x6c4] ;  /* 0x0006c40001d17983 */ /* 0x000ee20000300800 */
[----:B-1----:R-:W-:Y:S01]  /*26360*/  LEA R10, P2, R168, R3, 0x2 ;  /* 0x00000003a80a7211 */ /* 0x002fe200078410ff */
[----:B------:R-:W-:-:S02]  /*26370*/  IMAD.MOV.U32 R166, RZ, RZ, R179 ;  /* 0x000000ffffa67224 */ /* 0x000fc400078e00b3 */
[----:B------:R-:W-:Y:S01]  /*26380*/  IMAD.MOV.U32 R179, RZ, RZ, R182 ;  /* 0x000000ffffb37224 */ /* 0x000fe200078e00b6 */
[----:B------:R-:W-:Y:S01]  /*26390*/  LEA.HI.X.SX32 R11, R168, R0, 0x2, P2 ;  /* 0x00000000a80b7211 */ /* 0x000fe200010f16ff */
[----:B------:R-:W-:Y:S02]  /*263a0*/  IMAD.MOV.U32 R182, RZ, RZ, R186 ;  /* 0x000000ffffb67224 */ /* 0x000fe400078e00ba */
[----:B------:R-:W-:Y:S02]  /*263b0*/  IMAD.MOV.U32 R168, RZ, RZ, R169 ;  /* 0x000000ffffa87224 */ /* 0x000fe400078e00a9 */
[----:B------:R-:W-:Y:S02]  /*263c0*/  IMAD.MOV.U32 R186, RZ, RZ, R195 ;  /* 0x000000ffffba7224 */ /* 0x000fe400078e00c3 */
[----:B------:R-:W-:Y:S02]  /*263d0*/  IMAD.MOV.U32 R169, RZ, RZ, R179 ;  /* 0x000000ffffa97224 */ /* 0x000fe400078e00b3 */
[----:B------:R-:W-:-:S02]  /*263e0*/  IMAD.MOV.U32 R195, RZ, RZ, R198 ;  /* 0x000000ffffc37224 */ /* 0x000fc400078e00c6 */
[----:B------:R-:W-:Y:S01]  /*263f0*/  IMAD.MOV.U32 R179, RZ, RZ, R180 ;  /* 0x000000ffffb37224 */ /* 0x000fe200078e00b4 */
[----:B------:R-:W-:Y:S01]  /*26400*/  MOV R180, R182 ;  /* 0x000000b600b47202 */ /* 0x000fe20000000f00 */
[----:B------:R-:W-:Y:S01]  /*26410*/  IMAD.MOV.U32 R198, RZ, RZ, R208 ;  /* 0x000000ffffc67224 */ /* 0x000fe200078e00d0 */
[-C--:B--2---:R-:W-:Y:S01]  /*26420*/  LEA R4, P5, R174, R3.reuse, 0x2 ;  /* 0x00000003ae047211 */ /* 0x084fe200078a10ff */
[----:B------:R-:W-:Y:S01]  /*26430*/  IMAD.MOV.U32 R182, RZ, RZ, R183 ;  /* 0x000000ffffb67224 */ /* 0x000fe200078e00b7 */
[-C--:B------:R-:W-:Y:S01]  /*26440*/  LEA R8, P3, R84, R3.reuse, 0x2 ;  /* 0x0000000354087211 */ /* 0x080fe200078610ff */
[----:B------:R-:W-:Y:S01]  /*26450*/  IMAD.MOV.U32 R183, RZ, RZ, R190 ;  /* 0x000000ffffb77224 */ /* 0x000fe200078e00be */
[----:B------:R-:W-:Y:S01]  /*26460*/  LEA R6, P4, R89, R3, 0x2 ;  /* 0x0000000359067211 */ /* 0x000fe200078810ff */
[----:B------:R-:W-:Y:S02]  /*26470*/  IMAD.MOV.U32 R208, RZ, RZ, R216 ;  /* 0x000000ffffd07224 */ /* 0x000fe400078e00d8 */
[----:B------:R-:W-:Y:S01]  /*26480*/  IMAD.MOV.U32 R190, RZ, RZ, R195 ;  /* 0x000000ffffbe7224 */ /* 0x000fe200078e00c3 */
[----:B------:R-:W-:Y:S01]  /*26490*/  LEA.HI.X.SX32 R5, R174, R0, 0x2, P5 ;  /* 0x00000000ae057211 */ /* 0x000fe200028f16ff */
[----:B------:R-:W-:-:S02]  /*264a0*/  IMAD.MOV.U32 R195, RZ, RZ, R196 ;  /* 0x000000ffffc37224 */ /* 0x000fc400078e00c4 */
[----:B------:R-:W-:Y:S01]  /*264b0*/  IMAD.MOV.U32 R196, RZ, RZ, R198 ;  /* 0x000000ffffc47224 */ /* 0x000fe200078e00c6 */
[-C--:B------:R-:W-:Y:S01]  /*264c0*/  LEA.HI.X.SX32 R9, R84, R0.reuse, 0x2, P3 ;  /* 0x0000000054097211 */ /* 0x080fe200018f16ff */
[----:B------:R-:W-:Y:S02]  /*264d0*/  IMAD.MOV.U32 R198, RZ, RZ, R204 ;  /* 0x000000ffffc67224 */ /* 0x000fe400078e00cc */
[----:B------:R-:W-:Y:S01]  /*264e0*/  IMAD.MOV.U32 R174, RZ, RZ, R179 ;  /* 0x000000ffffae7224 */ /* 0x000fe200078e00b3 */
[----:B------:R-:W-:Y:S01]  /*264f0*/  LEA.HI.X.SX32 R7, R89, R0, 0x2, P4 ;  /* 0x0000000059077211 */ /* 0x000fe200020f16ff */
[----:B------:R-:W-:Y:S02]  /*26500*/  IMAD.MOV.U32 R204, RZ, RZ, R208 ;  /* 0x000000ffffcc7224 */ /* 0x000fe400078e00d0 */
[----:B------:R-:W-:Y:S02]  /*26510*/  IMAD.MOV.U32 R179, RZ, RZ, R180 ;  /* 0x000000ffffb37224 */ /* 0x000fe400078e00b4 */
[----:B------:R-:W-:-:S02]  /*26520*/  IMAD.MOV.U32 R216, RZ, RZ, R221 ;  /* 0x000000ffffd87224 */ /* 0x000fc400078e00dd */
[----:B------:R-:W-:Y:S01]  /*26530*/  IMAD.MOV.U32 R180, RZ, RZ, R182 ;  /* 0x000000ffffb47224 */ /* 0x000fe200078e00b6 */
[----:B------:R-:W2:Y:S01]  /*26540*/  LDL.LU R221, [R1+0x698] ;  /* 0x0006980001dd7983 */ /* 0x000ea20000300800 */
[----:B------:R-:W-:Y:S01]  /*26550*/  IMAD.MOV.U32 R182, RZ, RZ, R183 ;  /* 0x000000ffffb67224 */ /* 0x000fe200078e00b7 */
[----:B------:R-:W-:Y:S01]  /*26560*/  MOV R183, R190 ;  /* 0x000000be00b77202 */ /* 0x000fe20000000f00 */
[----:B------:R-:W-:Y:S01]  /*26570*/  IMAD.MOV.U32 R190, RZ, RZ, R195 ;  /* 0x000000ffffbe7224 */ /* 0x000fe200078e00c3 */
[----:B------:R1:W-:Y:S01]  /*26580*/  STL.64 [R1+0x108], R10 ;  /* 0x0001080a01007387 */ /* 0x0003e20000100a00 */
[----:B------:R-:W-:Y:S01]  /*26590*/  IMAD.MOV.U32 R195, RZ, RZ, R198 ;  /* 0x000000ffffc37224 */ /* 0x000fe200078e00c6 */
[----:B------:R-:W-:-:S04]  /*265a0*/  LEA R14, P0, R176, R3, 0x2 ;  /* 0x00000003b00e7211 */ /* 0x000fc800078010ff */
[----:B------:R-:W-:Y:S01]  /*265b0*/  LEA.HI.X.SX32 R15, R176, R0, 0x2, P0 ;  /* 0x00000000b00f7211 */ /* 0x000fe200000f16ff */
[----:B------:R-:W-:Y:S02]  /*265c0*/  IMAD.MOV.U32 R176, RZ, RZ, R179 ;  /* 0x000000ffffb07224 */ /* 0x000fe400078e00b3 */
[----:B------:R-:W-:Y:S02]  /*265d0*/  IMAD.MOV.U32 R179, RZ, RZ, R180 ;  /* 0x000000ffffb37224 */ /* 0x000fe400078e00b4 */
[----:B------:R-:W-:Y:S02]  /*265e0*/  IMAD.MOV.U32 R180, RZ, RZ, R183 ;  /* 0x000000ffffb47224 */ /* 0x000fe400078e00b7 */
[----:B------:R-:W-:Y:S02]  /*265f0*/  IMAD.MOV.U32 R183, RZ, RZ, R190 ;  /* 0x000000ffffb77224 */ /* 0x000fe400078e00be */
[----:B------:R-:W-:Y:S02]  /*26600*/  IMAD.MOV.U32 R190, RZ, RZ, R195 ;  /* 0x000000ffffbe7224 */ /* 0x000fe400078e00c3 */
[----:B---3--:R-:W-:-:S02]  /*26610*/  IMAD.MOV.U32 R208, RZ, RZ, R209 ;  /* 0x000000ffffd07224 */ /* 0x008fc400078e00d1 */
[----:B------:R-:W-:Y:S02]  /*26620*/  IMAD.MOV.U32 R209, RZ, RZ, R214 ;  /* 0x000000ffffd17224 */ /* 0x000fe400078e00d6 */
[----:B------:R-:W-:Y:S02]  /*26630*/  IMAD.MOV.U32 R214, RZ, RZ, R246 ;  /* 0x000000ffffd67224 */ /* 0x000fe400078e00f6 */
[----:B------:R-:W3:Y:S01]  /*26640*/  LDL.LU R246, [R1+0x1940] ;  /* 0x0019400001f67983 */ /* 0x000ee20000300800 */
[----:B------:R-:W-:-:S03]  /*26650*/  IMAD.MOV.U32 R198, RZ, RZ, R208 ;  /* 0x000000ffffc67224 */ /* 0x000fc600078e00d0 */
[----:B------:R4:W-:Y:S01]  /*26660*/  STL.64 [R1+0x100], R8 ;  /* 0x0001000801007387 */ /* 0x0009e20000100a00 */
[----:B------:R-:W-:-:S03]  /*26670*/  IMAD.MOV.U32 R208, RZ, RZ, R231 ;  /* 0x000000ffffd07224 */ /* 0x000fc600078e00e7 */
[----:B------:R4:W-:Y:S04]  /*26680*/  STL.64 [R1+0xf8], R6 ;  /* 0x0000f80601007387 */ /* 0x0009e80000100a00 */
[----:B------:R4:W-:Y:S04]  /*26690*/  STL.64 [R1+0xf0], R4 ;  /* 0x0000f00401007387 */ /* 0x0009e80000100a00 */
[----:B------:R-:W3:Y:S04]  /*266a0*/  LDL.LU R231, [R1+0x69c] ;  /* 0x00069c0001e77983 */ /* 0x000ee80000300800 */
[----:B------:R2:W-:Y:S04]  /*266b0*/  STL.64 [R1+0xe8], R14 ;  /* 0x0000e80e01007387 */ /* 0x0005e80000100a00 */
[----:B------:R-:W3:Y:S01]  /*266c0*/  LDL.LU R195, [R1+0x6d4] ;  /* 0x0006d40001c37983 */ /* 0x000ee20000300800 */
[----:B------:R-:W-:-:S02]  /*266d0*/  LEA R12, P1, R90, R3, 0x2 ;  /* 0x000000035a0c7211 */ /* 0x000fc400078210ff */
[-C--:B-1----:R-:W-:Y:S02]  /*266e0*/  LEA R10, P2, R91, R3.reuse, 0x2 ;  /* 0x000000035b0a7211 */ /* 0x082fe400078410ff */
[-C--:B----4-:R-:W-:Y:S02]  /*266f0*/  LEA R8, P3, R92, R3.reuse, 0x2 ;  /* 0x000000035c087211 */ /* 0x090fe400078610ff */
[-C--:B------:R-:W-:Y:S02]  /*26700*/  LEA R6, P4, R93, R3.reuse, 0x2 ;  /* 0x000000035d067211 */ /* 0x080fe400078810ff */
[----:B------:R-:W-:Y:S02]  /*26710*/  LEA R4, P5, R94, R3, 0x2 ;  /* 0x000000035e047211 */ /* 0x000fe400078a10ff */
[-C--:B------:R-:W-:Y:S02]  /*26720*/  LEA.HI.X.SX32 R13, R90, R0.reuse, 0x2, P1 ;  /* 0x000000005a0d7211 */ /* 0x080fe400008f16ff */
[----:B------:R-:W-:-:S02]  /*26730*/  LEA.HI.X.SX32 R11, R91, R0, 0x2, P2 ;  /* 0x000000005b0b7211 */ /* 0x000fc400010f16ff */
[-C--:B------:R-:W-:Y:S02]  /*26740*/  LEA.HI.X.SX32 R9, R92, R0.reuse, 0x2, P3 ;  /* 0x000000005c097211 */ /* 0x080fe400018f16ff */
[-C--:B------:R-:W-:Y:S01]  /*26750*/  LEA.HI.X.SX32 R7, R93, R0.reuse, 0x2, P4 ;  /* 0x000000005d077211 */ /* 0x080fe200020f16ff */
[----:B------:R1:W-:Y:S01]  /*26760*/  STL.64 [R1+0xe0], R12 ;  /* 0x0000e00c01007387 */ /* 0x0003e20000100a00 */
[-C--:B------:R-:W-:Y:S02]  /*26770*/  LEA.HI.X.SX32 R5, R94, R0.reuse, 0x2, P5 ;  /* 0x000000005e057211 */ /* 0x080fe400028f16ff */
[C---:B--2---:R-:W-:Y:S01]  /*26780*/  LEA R14, P0, R95.reuse, R3, 0x2 ;  /* 0x000000035f0e7211 */ /* 0x044fe200078010ff */
[----:B------:R2:W-:Y:S04]  /*26790*/  STL.64 [R1+0xd8], R10 ;  /* 0x0000d80a01007387 */ /* 0x0005e80000100a00 */
[----:B------:R4:W-:Y:S01]  /*267a0*/  STL.64 [R1+0xd0], R8 ;  /* 0x0000d00801007387 */ /* 0x0009e20000100a00 */
[----:B------:R-:W-:-:S02]  /*267b0*/  LEA.HI.X.SX32 R15, R95, R0, 0x2, P0 ;  /* 0x000000005f0f7211 */ /* 0x000fc400000f16ff */
[-C--:B-1----:R-:W-:Y:S01]  /*267c0*/  LEA R12, P1, R96, R3.reuse, 0x2 ;  /* 0x00000003600c7211 */ /* 0x082fe200078210ff */
[----:B------:R1:W-:Y:S01]  /*267d0*/  STL.64 [R1+0xc8], R6 ;  /* 0x0000c80601007387 */ /* 0x0003e20000100a00 */
[----:B--2---:R-:W-:-:S03]  /*267e0*/  LEA R10, P2, R97, R3, 0x2 ;  /* 0x00000003610a7211 */ /* 0x004fc600078410ff */
[----:B------:R2:W-:Y:S01]  /*267f0*/  STL.64 [R1+0xc0], R4 ;  /* 0x0000c00401007387 */ /* 0x0005e20000100a00 */
[-C--:B------:R-:W-:Y:S02]  /*26800*/  LEA.HI.X.SX32 R13, R96, R0.reuse, 0x2, P1 ;  /* 0x00000000600d7211 */ /* 0x080fe400008f16ff */
[CC--:B----4-:R-:W-:Y:S02]  /*26810*/  LEA R8, P3, R98.reuse, R3.reuse, 0x2 ;  /* 0x0000000362087211 */ /* 0x0d0fe400078610ff */
[-C--:B------:R-:W-:Y:S02]  /*26820*/  LEA.HI.X.SX32 R11, R97, R0.reuse, 0x2, P2 ;  /* 0x00000000610b7211 */ /* 0x080fe400010f16ff */
[CC--:B-1----:R-:W-:Y:S02]  /*26830*/  LEA R6, P4, R99.reuse, R3.reuse, 0x2 ;  /* 0x0000000363067211 */ /* 0x0c2fe400078810ff */
[-C--:B------:R-:W-:Y:S02]  /*26840*/  LEA.HI.X.SX32 R9, R98, R0.reuse, 0x2, P3 ;  /* 0x0000000062097211 */ /* 0x080fe400018f16ff */
[----:B--2---:R-:W-:Y:S01]  /*26850*/  LEA R4, P5, R100, R3, 0x2 ;  /* 0x0000000364047211 */ /* 0x004fe200078a10ff */
[----:B------:R1:W-:Y:S01]  /*26860*/  STL.64 [R1+0xb8], R14 ;  /* 0x0000b80e01007387 */ /* 0x0003e20000100a00 */
[----:B------:R-:W-:-:S02]  /*26870*/  LEA.HI.X.SX32 R7, R99, R0, 0x2, P4 ;  /* 0x0000000063077211 */ /* 0x000fc400020f16ff */
        /* <DEDUP_REMOVED lines=8> */
[-C--:B----4-:R-:W-:Y:S01]  /*26900*/  LEA R10, P2, R168, R3.reuse, 0x2 ;  /* 0x00000003a80a7211 */ /* 0x090fe200078410ff */
[----:B------:R4:W-:Y:S01]  /*26910*/  STL.64 [R1+0x90], R4 ;  /* 0x0000900401007387 */ /* 0x0009e20000100a00 */
[-C--:B------:R-:W-:Y:S02]  /*26920*/  LEA.HI.X.SX32 R13, R166, R0.reuse, 0x2, P1 ;  /* 0x00000000a60d7211 */ /* 0x080fe400008f16ff */
[-C--:B-1----:R-:W-:Y:S02]  /*26930*/  LEA R8, P3, R169, R3.reuse, 0x2 ;  /* 0x00000003a9087211 */ /* 0x082fe400078610ff */
[----:B------:R-:W-:Y:S02]  /*26940*/  LEA.HI.X.SX32 R11, R168, R0, 0x2, P2 ;  /* 0x00000000a80b7211 */ /* 0x000fe400010f16ff */
[----:B--2---:R-:W-:-:S02]  /*26950*/  LEA R6, P4, R174, R3, 0x2 ;  /* 0x00000003ae067211 */ /* 0x004fc400078810ff */
[-C--:B------:R-:W-:Y:S02]  /*26960*/  LEA.HI.X.SX32 R9, R169, R0.reuse, 0x2, P3 ;  /* 0x00000000a9097211 */ /* 0x080fe400018f16ff */
[-C--:B----4-:R-:W-:Y:S01]  /*26970*/  LEA R4, P5, R176, R3.reuse, 0x2 ;  /* 0x00000003b0047211 */ /* 0x090fe200078a10ff */
        /* <DEDUP_REMOVED lines=30> */
[----:B------:R-:W-:Y:S02]  /*26b60*/  LEA.HI.X.SX32 R13, R239, R0, 0x2, P1 ;  /* 0x00000000ef0d7211 */ /* 0x000fe400008f16ff */
[-C--:B-1----:R-:W-:Y:S02]  /*26b70*/  LEA R8, P3, R234, R3.reuse, 0x2 ;  /* 0x00000003ea087211 */ /* 0x082fe400078610ff */
[-C--:B------:R-:W-:Y:S02]  /*26b80*/  LEA R240, P0, R187, R3.reuse, 0x2 ;  /* 0x00000003bbf07211 */ /* 0x080fe400078010ff */
[----:B--2---:R-:W-:-:S02]  /*26b90*/  LEA R6, P4, R221, R3, 0x2 ;  /* 0x00000003dd067211 */ /* 0x004fc400078810ff */
[-C--:B------:R-:W-:Y:S02]  /*26ba0*/  LEA.HI.X.SX32 R11, R206, R0.reuse, 0x2, P2 ;  /* 0x00000000ce0b7211 */ /* 0x080fe400010f16ff */
[-C--:B------:R-:W-:Y:S01]  /*26bb0*/  LEA.HI.X.SX32 R9, R234, R0.reuse, 0x2, P3 ;  /* 0x00000000ea097211 */ /* 0x080fe200018f16ff */
[----:B------:R-:W-:Y:S01]  /*26bc0*/  IMAD.MOV.U32 R225, RZ, RZ, R241 ;  /* 0x000000ffffe17224 */ /* 0x000fe200078e00f1 */
[-C--:B------:R-:W-:Y:S01]  /*26bd0*/  LEA R238, P1, R202, R3.reuse, 0x2 ;  /* 0x00000003caee7211 */ /* 0x080fe200078210ff */
[----:B------:R-:W-:Y:S01]  /*26be0*/  STL.64 [R1+0x28], R14 ;  /* 0x0000280e01007387 */ /* 0x000fe20000100a00 */
[-C--:B------:R-:W-:Y:S01]  /*26bf0*/  LEA.HI.X.SX32 R7, R221, R0.reuse, 0x2, P4 ;  /* 0x00000000dd077211 */ /* 0x080fe200020f16ff */
[----:B------:R-:W-:Y:S01]  /*26c00*/  IMAD.MOV.U32 R200, RZ, RZ, R236 ;  /* 0x000000ffffc87224 */ /* 0x000fe200078e00ec */
[----:B------:R-:W-:Y:S01]  /*26c10*/  LEA R236, P2, R224, R3, 0x2 ;  /* 0x00000003e0ec7211 */ /* 0x000fe200078410ff */
[----:B------:R-:W-:Y:S01]  /*26c20*/  STL.64 [R1+0x20], R12 ;  /* 0x0000200c01007387 */ /* 0x000fe20000100a00 */
[----:B------:R-:W-:-:S02]  /*26c30*/  LEA.HI.X.SX32 R241, R187, R0, 0x2, P0 ;  /* 0x00000000bbf17211 */ /* 0x000fc400000f16ff */
[-C--:B------:R-:W-:Y:S01]  /*26c40*/  LEA R234, P3, R198, R3.reuse, 0x2 ;  /* 0x00000003c6ea7211 */ /* 0x080fe200078610ff */
[----:B------:R-:W-:Y:S01]  /*26c50*/  STL.64 [R1+0x18], R10 ;  /* 0x0000180a01007387 */ /* 0x000fe20000100a00 */
[-C--:B------:R-:W-:Y:S01]  /*26c60*/  LEA.HI.X.SX32 R239, R202, R0.reuse, 0x2, P1 ;  /* 0x00000000caef7211 */ /* 0x080fe200008f16ff */
[----:B------:R-:W-:Y:S02]  /*26c70*/  IMAD.MOV.U32 R206, RZ, RZ, R230 ;  /* 0x000000ffffce7224 */ /* 0x000fe400078e00e6 */
[----:B------:R-:W-:Y:S01]  /*26c80*/  STL.64 [R1+0x10], R8 ;  /* 0x0000100801007387 */ /* 0x000fe20000100a00 */
[-C--:B------:R-:W-:Y:S02]  /*26c90*/  LEA R232, P4, R196, R3.reuse, 0x2 ;  /* 0x00000003c4e87211 */ /* 0x080fe400078810ff */
[-C--:B------:R-:W-:Y:S01]  /*26ca0*/  LEA.HI.X.SX32 R237, R224, R0.reuse, 0x2, P2 ;  /* 0x00000000e0ed7211 */ /* 0x080fe200010f16ff */
[----:B------:R1:W-:Y:S01]  /*26cb0*/  STL.64 [R1+0x8], R6 ;  /* 0x0000080601007387 */ /* 0x0003e20000100a00 */
[----:B------:R-:W-:Y:S01]  /*26cc0*/  LEA.HI.X.SX32 R235, R198, R0, 0x2, P3 ;  /* 0x00000000c6eb7211 */ /* 0x000fe200018f16ff */
[----:B------:R-:W-:Y:S01]  /*26cd0*/  IMAD.MOV.U32 R221, RZ, RZ, R233 ;  /* 0x000000ffffdd7224 */ /* 0x000fe200078e00e9 */
[----:B------:R-:W-:-:S02]  /*26ce0*/  LEA R228, P0, R188, R3, 0x2 ;  /* 0x00000003bce47211 */ /* 0x000fc400078010ff */
[----:B------:R-:W-:Y:S02]  /*26cf0*/  LEA.HI.X.SX32 R233, R196, R0, 0x2, P4 ;  /* 0x00000000c4e97211 */ /* 0x000fe400020f16ff */
[-C--:B------:R-:W-:Y:S02]  /*26d00*/  LEA R226, P1, R190, R3.reuse, 0x2 ;  /* 0x00000003bee27211 */ /* 0x080fe400078210ff */
[----:B------:R-:W-:Y:S01]  /*26d10*/  MOV R198, R200 ;  /* 0x000000c800c67202 */ /* 0x000fe20000000f00 */
[----:B------:R-:W-:Y:S01]  /*26d20*/  IMAD.MOV.U32 R200, RZ, RZ, R222 ;  /* 0x000000ffffc87224 */ /* 0x000fe200078e00de */
[----:B------:R-:W-:Y:S02]  /*26d30*/  LEA.HI.X.SX32 R229, R188, R0, 0x2, P0 ;  /* 0x00000000bce57211 */ /* 0x000fe400000f16ff */
[-C--:B------:R-:W-:Y:S01]  /*26d40*/  LEA R222, P3, R244, R3.reuse, 0x2 ;  /* 0x00000003f4de7211 */ /* 0x080fe200078610ff */
[----:B------:R-:W-:Y:S01]  /*26d50*/  IMAD.MOV.U32 R202, RZ, RZ, R225 ;  /* 0x000000ffffca7224 */ /* 0x000fe200078e00e1 */
[----:B------:R-:W-:-:S02]  /*26d60*/  LEA R220, P4, R243, R3, 0x2 ;  /* 0x00000003f3dc7211 */ /* 0x000fc400078810ff */
[-C--:B------:R-:W-:Y:S01]  /*26d70*/  LEA.HI.X.SX32 R227, R190, R0.reuse, 0x2, P1 ;  /* 0x00000000bee37211 */ /* 0x080fe200008f16ff */
[----:B------:R-:W-:Y:S01]  /*26d80*/  IMAD.MOV.U32 R196, RZ, RZ, R221 ;  /* 0x000000ffffc47224 */ /* 0x000fe200078e00dd */
[-C--:B------:R-:W-:Y:S01]  /*26d90*/  LEA.HI.X.SX32 R223, R244, R0.reuse, 0x2, P3 ;  /* 0x00000000f4df7211 */ /* 0x080fe200018f16ff */
[----:B------:R-:W-:Y:S01]  /*26da0*/  IMAD.MOV.U32 R186, RZ, RZ, R216 ;  /* 0x000000ffffba7224 */ /* 0x000fe200078e00d8 */
[-C--:B------:R-:W-:Y:S01]  /*26db0*/  LEA.HI.X.SX32 R221, R243, R0.reuse, 0x2, P4 ;  /* 0x00000000f3dd7211 */ /* 0x080fe200020f16ff */
[----:B------:R-:W-:Y:S01]  /*26dc0*/  IMAD.MOV.U32 R187, RZ, RZ, R214 ;  /* 0x000000ffffbb7224 */ /* 0x000fe200078e00d6 */
[-C--:B------:R-:W-:Y:S02]  /*26dd0*/  LEA R216, P0, R204, R3.reuse, 0x2 ;  /* 0x00000003ccd87211 */ /* 0x080fe400078010ff */
[----:B------:R-:W-:Y:S02]  /*26de0*/  LEA R214, P1, R202, R3, 0x2 ;  /* 0x00000003cad67211 */ /* 0x000fe400078210ff */
[----:B------:R-:W-:-:S02]  /*26df0*/  LEA.HI.X.SX32 R217, R204, R0, 0x2, P0 ;  /* 0x00000000ccd97211 */ /* 0x000fc400000f16ff */
[----:B------:R-:W-:Y:S02]  /*26e00*/  LEA.HI.X.SX32 R215, R202, R0, 0x2, P1 ;  /* 0x00000000cad77211 */ /* 0x000fe400008f16ff */
[----:B---3--:R-:W-:-:S04]  /*26e10*/  LEA R4, P5, R231, R3, 0x2 ;  /* 0x00000003e7047211 */ /* 0x008fc800078a10ff */
[----:B------:R-:W-:Y:S02]  /*26e20*/  LEA.HI.X.SX32 R5, R231, R0, 0x2, P5 ;  /* 0x00000000e7057211 */ /* 0x000fe400028f16ff */
[----:B------:R-:W-:-:S03]  /*26e30*/  LEA R230, P5, R195, R3, 0x2 ;  /* 0x00000003c3e67211 */ /* 0x000fc600078a10ff */
[----:B------:R2:W-:Y:S04]  /*26e40*/  STL.64 [R1], R4 ;  /* 0x0000000401007387 */ /* 0x0005e80000100a00 */
[----:B------:R3:W-:Y:S01]  /*26e50*/  STL.64 [R1+0x18a0], R240 ;  /* 0x0018a0f001007387 */ /* 0x0007e20000100a00 */
[----:B------:R-:W-:-:S03]  /*26e60*/  LEA.HI.X.SX32 R231, R195, R0, 0x2, P5 ;  /* 0x00000000c3e77211 */ /* 0x000fc600028f16ff */
[----:B------:R-:W-:Y:S04]  /*26e70*/  STL [R1+0x18b8], R238 ;  /* 0x0018b8ee01007387 */ /* 0x000fe80000100800 */
[----:B------:R4:W-:Y:S04]  /*26e80*/  STL [R1+0x18b4], R239 ;  /* 0x0018b4ef01007387 */ /* 0x0009e80000100800 */
[----:B------:R-:W-:Y:S01]  /*26e90*/  STL [R1+0x18d0], R236 ;  /* 0x0018d0ec01007387 */ /* 0x000fe20000100800 */
[----:B------:R-:W-:-:S03]  /*26ea0*/  LEA R224, P2, R246, R3, 0x2 ;  /* 0x00000003f6e07211 */ /* 0x000fc600078410ff */
[----:B------:R-:W-:Y:S04]  /*26eb0*/  STL [R1+0x18bc], R237 ;  /* 0x0018bced01007387 */ /* 0x000fe80000100800 */
[----:B------:R-:W-:Y:S04]  /*26ec0*/  STL [R1+0x18d8], R234 ;  /* 0x0018d8ea01007387 */ /* 0x000fe80000100800 */
[----:B------:R-:W-:Y:S04]  /*26ed0*/  STL [R1+0x18d4], R235 ;  /* 0x0018d4eb01007387 */ /* 0x000fe80000100800 */
[----:B------:R-:W-:Y:S01]  /*26ee0*/  STL [R1+0x18e0], R232 ;  /* 0x0018e0e801007387 */ /* 0x000fe20000100800 */
[----:B------:R-:W-:-:S03]  /*26ef0*/  LEA R218, P5, R206, R3, 0x2 ;  /* 0x00000003ceda7211 */ /* 0x000fc600078a10ff */
[----:B------:R-:W-:Y:S01]  /*26f00*/  STL [R1+0x18dc], R233 ;  /* 0x0018dce901007387 */ /* 0x000fe20000100800 */
[----:B------:R-:W-:-:S03]  /*26f10*/  LEA.HI.X.SX32 R225, R246, R0, 0x2, P2 ;  /* 0x00000000f6e17211 */ /* 0x000fc600010f16ff */
[----:B------:R-:W-:Y:S04]  /*26f20*/  STL.64 [R1+0x18e8], R230 ;  /* 0x0018e8e601007387 */ /* 0x000fe80000100a00 */
[----:B------:R-:W-:Y:S01]  /*26f30*/  STL [R1+0x18fc], R228 ;  /* 0x0018fce401007387 */ /* 0x000fe20000100800 */
[----:B------:R-:W-:-:S03]  /*26f40*/  IMAD.MOV.U32 R195, RZ, RZ, R219 ;  /* 0x000000ffffc37224 */ /* 0x000fc600078e00db */
[----:B------:R-:W-:Y:S01]  /*26f50*/  STL [R1+0x18f8], R229 ;  /* 0x0018f8e501007387 */ /* 0x000fe20000100800 */
[----:B------:R-:W-:-:S03]  /*26f60*/  LEA.HI.X.SX32 R219, R206, R0, 0x2, P5 ;  /* 0x00000000cedb7211 */ /* 0x000fc600028f16ff */
[----:B------:R-:W2:Y:S04]  /*26f70*/  LDL.LU R180, [R1+0x754] ;  /* 0x0007540001b47983 */ /* 0x000ea80000300800 */
[----:B------:R-:W3:Y:S04]  /*26f80*/  LDL.LU R179, [R1+0x760] ;  /* 0x0007600001b37983 */ /* 0x000ee80000300800 */
[----:B------:R-:W-:Y:S04]  /*26f90*/  STL [R1+0x1910], R226 ;  /* 0x001910e201007387 */ /* 0x000fe80000100800 */
[----:B------:R-:W-:Y:S04]  /*26fa0*/  STL [R1+0x1900], R227 ;  /* 0x001900e301007387 */ /* 0x000fe80000100800 */
[----:B------:R4:W-:Y:S04]  /*26fb0*/  STL.64 [R1+0x1908], R224 ;  /* 0x001908e001007387 */ /* 0x0009e80000100a00 */
[----:B------:R4:W-:Y:S04]  /*26fc0*/  STL.64 [R1+0x1918], R222 ;  /* 0x001918de01007387 */ /* 0x0009e80000100a00 */
[----:B------:R-:W-:Y:S04]  /*26fd0*/  STL.64 [R1+0x1920], R220 ;  /* 0x001920dc01007387 */ /* 0x000fe80000100a00 */
[----:B------:R-:W4:Y:S04]  /*26fe0*/  LDL.LU R176, [R1+0x764] ;  /* 0x0007640001b07983 */ /* 0x000f280000300800 */
[----:B------:R1:W-:Y:S04]  /*26ff0*/  STL.64 [R1+0x1928], R218 ;  /* 0x001928da01007387 */ /* 0x0003e80000100a00 */
[----:B------:R-:W4:Y:S04]  /*27000*/  LDL.LU R174, [R1+0x770] ;  /* 0x0007700001ae7983 */ /* 0x000f280000300800 */
[----:B------:R-:W4:Y:S04]  /*27010*/  LDL.LU R98, [R1+0x774] ;  /* 0x0007740001627983 */ /* 0x000f280000300800 */
[----:B------:R-:W-:Y:S04]  /*27020*/  STL.64 [R1+0x1930], R216 ;  /* 0x001930d801007387 */ /* 0x000fe80000100a00 */
[----:B------:R-:W4:Y:S04]  /*27030*/  LDL.LU R168, [R1+0x780] ;  /* 0x0007800001a87983 */ /* 0x000f280000300800 */
[----:B------:R1:W-:Y:S04]  /*27040*/  STL.64 [R1+0x1938], R214 ;  /* 0x001938d601007387 */ /* 0x0003e80000100a00 */
        /* <DEDUP_REMOVED lines=12> */
[----:B------:R-:W-:Y:S01]  /*27110*/  IMAD.MOV.U32 R188, RZ, RZ, R212 ;  /* 0x000000ffffbc7224 */ /* 0x000fe200078e00d4 */
[-C--:B------:R-:W-:Y:S01]  /*27120*/  LEA R212, P2, R200, R3.reuse, 0x2 ;  /* 0x00000003c8d47211 */ /* 0x080fe200078410ff */
[----:B------:R-:W-:Y:S01]  /*27130*/  IMAD.MOV.U32 R190, RZ, RZ, R208 ;  /* 0x000000ffffbe7224 */ /* 0x000fe200078e00d0 */
[-C--:B------:R-:W-:Y:S01]  /*27140*/  LEA R210, P3, R198, R3.reuse, 0x2 ;  /* 0x00000003c6d27211 */ /* 0x080fe200078610ff */
[----:B------:R-:W-:Y:S01]  /*27150*/  IMAD.MOV.U32 R183, RZ, RZ, R209 ;  /* 0x000000ffffb77224 */ /* 0x000fe200078e00d1 */
[-C--:B------:R-:W-:Y:S01]  /*27160*/  LEA R208, P4, R196, R3.reuse, 0x2 ;  /* 0x00000003c4d07211 */ /* 0x080fe200078810ff */
[----:B------:R-:W-:Y:S01]  /*27170*/  IMAD.MOV.U32 R182, RZ, RZ, R211 ;  /* 0x000000ffffb67224 */ /* 0x000fe200078e00d3 */
[-C--:B------:R-:W-:Y:S01]  /*27180*/  LEA R206, P5, R195, R3.reuse, 0x2 ;  /* 0x00000003c3ce7211 */ /* 0x080fe200078a10ff */
[----:B------:R-:W4:Y:S01]  /*27190*/  LDL.LU R90, [R1+0x7e4] ;  /* 0x0007e400015a7983 */ /* 0x000f220000300800 */
[----:B------:R-:W-:-:S02]  /*271a0*/  LEA R204, P0, R186, R3, 0x2 ;  /* 0x00000003bacc7211 */ /* 0x000fc400078010ff */
[-C--:B------:R-:W-:Y:S01]  /*271b0*/  LEA.HI.X.SX32 R213, R200, R0.reuse, 0x2, P2 ;  /* 0x00000000c8d57211 */ /* 0x080fe200010f16ff */
[----:B------:R-:W4:Y:S01]  /*271c0*/  LDL.LU R92, [R1+0x7f0] ;  /* 0x0007f000015c7983 */ /* 0x000f220000300800 */
[-C--:B------:R-:W-:Y:S02]  /*271d0*/  LEA R202, P1, R190, R3.reuse, 0x2 ;  /* 0x00000003beca7211 */ /* 0x080fe400078210ff */
[-C--:B------:R-:W-:Y:S01]  /*271e0*/  LEA R200, P2, R188, R3.reuse, 0x2 ;  /* 0x00000003bcc87211 */ /* 0x080fe200078410ff */
[----:B------:R-:W4:Y:S01]  /*271f0*/  LDL.LU R94, [R1+0x7f4] ;  /* 0x0007f400015e7983 */ /* 0x000f220000300800 */
[-C--:B------:R-:W-:Y:S02]  /*27200*/  LEA.HI.X.SX32 R211, R198, R0.reuse, 0x2, P3 ;  /* 0x00000000c6d37211 */ /* 0x080fe400018f16ff */
[----:B------:R-:W-:Y:S01]  /*27210*/  LEA R198, P3, R187, R3, 0x2 ;  /* 0x00000003bbc67211 */ /* 0x000fe200078610ff */
[----:B------:R-:W4:Y:S01]  /*27220*/  LDL.LU R77, [R1+0x800] ;  /* 0x00080000014d7983 */ /* 0x000f220000300800 */
[----:B------:R-:W-:-:S02]  /*27230*/  LEA.HI.X.SX32 R209, R196, R0, 0x2, P4 ;  /* 0x00000000c4d17211 */ /* 0x000fc400020f16ff */
[-C--:B------:R-:W-:Y:S01]  /*27240*/  LEA.HI.X.SX32 R207, R195, R0.reuse, 0x2, P5 ;  /* 0x00000000c3cf7211 */ /* 0x080fe200028f16ff */
[----:B------:R-:W4:Y:S01]  /*27250*/  LDL.LU R96, [R1+0x804] ;  /* 0x0008040001607983 */ /* 0x000f220000300800 */
[-C--:B------:R-:W-:Y:S02]  /*27260*/  LEA R196, P4, R182, R3.reuse, 0x2 ;  /* 0x00000003b6c47211 */ /* 0x080fe400078810ff */
[----:B------:R-:W-:Y:S02]  /*27270*/  LEA R194, P5, R183, R3, 0x2 ;  /* 0x00000003b7c27211 */ /* 0x000fe400078a10ff */
[-C--:B------:R-:W-:Y:S02]  /*27280*/  LEA.HI.X.SX32 R205, R186, R0.reuse, 0x2, P0 ;  /* 0x00000000bacd7211 */ /* 0x080fe400000f16ff */
[-C--:B------:R-:W-:Y:S02]  /*27290*/  LEA.HI.X.SX32 R203, R190, R0.reuse, 0x2, P1 ;  /* 0x00000000becb7211 */ /* 0x080fe400008f16ff */
[----:B------:R-:W-:-:S02]  /*272a0*/  LEA.HI.X.SX32 R201, R188, R0, 0x2, P2 ;  /* 0x00000000bcc97211 */ /* 0x000fc400010f16ff */
[-C--:B------:R-:W-:Y:S02]  /*272b0*/  LEA.HI.X.SX32 R199, R187, R0.reuse, 0x2, P3 ;  /* 0x00000000bbc77211 */ /* 0x080fe400018f16ff */
[-C--:B------:R-:W-:Y:S02]  /*272c0*/  LEA.HI.X.SX32 R197, R182, R0.reuse, 0x2, P4 ;  /* 0x00000000b6c57211 */ /* 0x080fe400020f16ff */
[-C--:B------:R-:W-:Y:S01]  /*272d0*/  LEA.HI.X.SX32 R195, R183, R0.reuse, 0x2, P5 ;  /* 0x00000000b7c37211 */ /* 0x080fe200028f16ff */
[----:B------:R-:W-:Y:S01]  /*272e0*/  IMAD R76, R163, UR47, RZ ;  /* 0x0000002fa34c7c24 */ /* 0x000fe2000f8e02ff */
[CC--:B--2---:R-:W-:Y:S02]  /*272f0*/  LEA R192, P0, R180.reuse, R3.reuse, 0x2 ;  /* 0x00000003b4c07211 */ /* 0x0c4fe400078010ff */
[----:B---3--:R-:W-:Y:S02]  /*27300*/  LEA R190, P1, R179, R3, 0x2 ;  /* 0x00000003b3be7211 */ /* 0x008fe400078210ff */
[----:B------:R-:W-:-:S02]  /*27310*/  LEA.HI.X.SX32 R193, R180, R0, 0x2, P0 ;  /* 0x00000000b4c17211 */ /* 0x000fc400000f16ff */
[----:B------:R-:W-:Y:S02]  /*27320*/  LEA.HI.X.SX32 R191, R179, R0, 0x2, P1 ;  /* 0x00000000b3bf7211 */ /* 0x000fe400008f16ff */
[----:B----4-:R-:W-:-:S04]  /*27330*/  LEA R188, P2, R176, R3, 0x2 ;  /* 0x00000003b0bc7211 */ /* 0x010fc800078410ff */
[-C--:B------:R-:W-:Y:S02]  /*27340*/  LEA.HI.X.SX32 R189, R176, R0.reuse, 0x2, P2 ;  /* 0x00000000b0bd7211 */ /* 0x080fe400010f16ff */
[-C--:B------:R-:W-:Y:S02]  /*27350*/  LEA R186, P3, R174, R3.reuse, 0x2 ;  /* 0x00000003aeba7211 */ /* 0x080fe400078610ff */
[-C--:B------:R-:W-:Y:S02]  /*27360*/  LEA R184, P4, R98, R3.reuse, 0x2 ;  /* 0x0000000362b87211 */ /* 0x080fe400078810ff */
[-C--:B------:R-:W-:Y:S02]  /*27370*/  LEA.HI.X.SX32 R187, R174, R0.reuse, 0x2, P3 ;  /* 0x00000000aebb7211 */ /* 0x080fe400018f16ff */
[----:B------:R-:W-:Y:S02]  /*27380*/  LEA R182, P5, R168, R3, 0x2 ;  /* 0x00000003a8b67211 */ /* 0x000fe400078a10ff */
[----:B------:R-:W-:-:S02]  /*27390*/  LEA.HI.X.SX32 R185, R98, R0, 0x2, P4 ;  /* 0x0000000062b97211 */ /* 0x000fc400020f16ff */
[-C--:B------:R-:W-:Y:S01]  /*273a0*/  LEA.HI.X.SX32 R183, R168, R0.reuse, 0x2, P5 ;  /* 0x00000000a8b77211 */ /* 0x080fe200028f16ff */
[----:B------:R-:W2:Y:S01]  /*273b0*/  LDL.LU R98, [R1+0x810] ;  /* 0x0008100001627983 */ /* 0x000ea20000300800 */
[CC--:B------:R-:W-:Y:S02]  /*273c0*/  LEA R180, P0, R169.reuse, R3.reuse, 0x2 ;  /* 0x00000003a9b47211 */ /* 0x0c0fe400078010ff */
[-C--:B------:R-:W-:Y:S02]  /*273d0*/  LEA R178, P1, R166, R3.reuse, 0x2 ;  /* 0x00000003a6b27211 */ /* 0x080fe400078210ff */
[-C--:B------:R-:W-:Y:S02]  /*273e0*/  LEA R176, P2, R100, R3.reuse, 0x2 ;  /* 0x0000000364b07211 */ /* 0x080fe400078410ff */
[----:B------:R-:W-:Y:S02]  /*273f0*/  LEA.HI.X.SX32 R181, R169, R0, 0x2, P0 ;  /* 0x00000000a9b57211 */ /* 0x000fe400000f16ff */
[----:B------:R-:W-:-:S02]  /*27400*/  LEA R174, P3, R99, R3, 0x2 ;  /* 0x0000000363ae7211 */ /* 0x000fc400078610ff */
[-C--:B------:R-:W-:Y:S02]  /*27410*/  LEA.HI.X.SX32 R179, R166, R0.reuse, 0x2, P1 ;  /* 0x00000000a6b37211 */ /* 0x080fe400008f16ff */
[-C--:B------:R-:W-:Y:S02]  /*27420*/  LEA R172, P4, R160, R3.reuse, 0x2 ;  /* 0x00000003a0ac7211 */ /* 0x080fe400078810ff */
[-C--:B------:R-:W-:Y:S02]  /*27430*/  LEA.HI.X.SX32 R177, R100, R0.reuse, 0x2, P2 ;  /* 0x0000000064b17211 */ /* 0x080fe400010f16ff */
[-C--:B------:R-:W-:Y:S01]  /*27440*/  LEA R170, P5, R82, R3.reuse, 0x2 ;  /* 0x0000000352aa7211 */ /* 0x080fe200078a10ff */
[----:B------:R-:W3:Y:S01]  /*27450*/  LDL.LU R100, [R1+0x814] ;  /* 0x0008140001647983 */ /* 0x000ee20000300800 */
[-C--:B------:R-:W-:Y:S02]  /*27460*/  LEA.HI.X.SX32 R175, R99, R0.reuse, 0x2, P3 ;  /* 0x0000000063af7211 */ /* 0x080fe400018f16ff */
[----:B------:R-:W-:Y:S01]  /*27470*/  LEA R168, P0, R84, R3, 0x2 ;  /* 0x0000000354a87211 */ /* 0x000fe200078010ff */
[----:B------:R-:W4:Y:S01]  /*27480*/  LDL.LU R99, [R1+0x820] ;  /* 0x0008200001637983 */ /* 0x000f220000300800 */
[----:B------:R-:W-:-:S02]  /*27490*/  LEA.HI.X.SX32 R171, R82, R0, 0x2, P5 ;  /* 0x0000000052ab7211 */ /* 0x000fc400028f16ff */
[-C--:B------:R-:W-:Y:S01]  /*274a0*/  LEA R166, P1, R95, R3.reuse, 0x2 ;  /* 0x000000035fa67211 */ /* 0x080fe200078210ff */
[----:B------:R-:W4:Y:S01]  /*274b0*/  LDL.LU R97, [R1+0x824] ;  /* 0x0008240001617983 */ /* 0x000f220000300800 */
[-C--:B------:R-:W-:Y:S02]  /*274c0*/  LEA.HI.X.SX32 R173, R160, R0.reuse, 0x2, P4 ;  /* 0x00000000a0ad7211 */ /* 0x080fe400020f16ff */
[-C--:B------:R-:W-:Y:S01]  /*274d0*/  LEA R164, P2, R93, R3.reuse, 0x2 ;  /* 0x000000035da47211 */ /* 0x080fe200078410ff */
[----:B------:R-:W4:Y:S01]  /*274e0*/  LDL.LU R82, [R1+0x830] ;  /* 0x0008300001527983 */ /* 0x000f220000300800 */
[-C--:B------:R-:W-:Y:S02]  /*274f0*/  LEA.HI.X.SX32 R169, R84, R0.reuse, 0x2, P0 ;  /* 0x0000000054a97211 */ /* 0x080fe400000f16ff */
[----:B------:R-:W-:Y:S01]  /*27500*/  LEA R162, P3, R91, R3, 0x2 ;  /* 0x000000035ba27211 */ /* 0x000fe200078610ff */
[----:B------:R-:W4:Y:S01]  /*27510*/  LDL.LU R84, [R1+0x834] ;  /* 0x0008340001547983 */ /* 0x000f220000300800 */
[----:B------:R-:W-:-:S02]  /*27520*/  LEA.HI.X.SX32 R167, R95, R0, 0x2, P1 ;  /* 0x000000005fa77211 */ /* 0x000fc400008f16ff */
[-C--:B------:R-:W-:Y:S01]  /*27530*/  LEA R160, P4, R89, R3.reuse, 0x2 ;  /* 0x0000000359a07211 */ /* 0x080fe200078810ff */
[----:B------:R-:W4:Y:S01]  /*27540*/  LDL.LU R95, [R1+0x840] ;  /* 0x00084000015f7983 */ /* 0x000f220000300800 */
[-C--:B------:R-:W-:Y:S02]  /*27550*/  LEA.HI.X.SX32 R165, R93, R0.reuse, 0x2, P2 ;  /* 0x000000005da57211 */ /* 0x080fe400010f16ff */
[-C--:B------:R-:W-:Y:S01]  /*27560*/  LEA.HI.X.SX32 R163, R91, R0.reuse, 0x2, P3 ;  /* 0x000000005ba37211 */ /* 0x080fe200018f16ff */
[----:B------:R-:W4:Y:S01]  /*27570*/  LDL.LU R93, [R1+0x844] ;  /* 0x00084400015d7983 */ /* 0x000f220000300800 */
[----:B------:R-:W-:Y:S02]  /*27580*/  LEA R158, P5, R79, R3, 0x2 ;  /* 0x000000034f9e7211 */ /* 0x000fe400078a10ff */
[-C--:B------:R-:W-:Y:S01]  /*27590*/  LEA.HI.X.SX32 R161, R89, R0.reuse, 0x2, P4 ;  /* 0x0000000059a17211 */ /* 0x080fe200020f16ff */
[----:B------:R-:W4:Y:S01]  /*275a0*/  LDL.LU R91, [R1+0x850] ;  /* 0x00085000015b7983 */ /* 0x000f220000300800 */
[----:B------:R-:W-:-:S03]  /*275b0*/  LEA.HI.X.SX32 R159, R79, R0, 0x2, P5 ;  /* 0x000000004f9f7211 */ /* 0x000fc600028f16ff */
[----:B------:R-:W4:Y:S04]  /*275c0*/  LDL.LU R89, [R1+0x854] ;  /* 0x0008540001597983 */ /* 0x000f280000300800 */
[----:B------:R-:W4:Y:S04]  /*275d0*/  LDL.LU R81, [R1+0x860] ;  /* 0x0008600001517983 */ /* 0x000f280000300800 */
[----:B------:R-:W4:Y:S01]  /*275e0*/  LDL.LU R79, [R1+0x864] ;  /* 0x00086400014f7983 */ /* 0x000f220000300800 */
[-C--:B------:R-:W-:Y:S02]  /*275f0*/  LEA R156, P0, R90, R3.reuse, 0x2 ;  /* 0x000000035a9c7211 */ /* 0x080fe400078010ff */
[-C--:B------:R-:W-:Y:S01]  /*27600*/  LEA R154, P1, R92, R3.reuse, 0x2 ;  /* 0x000000035c9a7211 */ /* 0x080fe200078210ff */
[----:B------:R-:W-:Y:S01]  /*27610*/  IMAD R66, R146, UR6, RZ ;  /* 0x0000000692427c24 */ /* 0x000fe2000f8e02ff */
[----:B------:R-:W-:-:S02]  /*27620*/  LEA R152, P2, R94, R3, 0x2 ;  /* 0x000000035e987211 */ /* 0x000fc400078410ff */
[-C--:B------:R-:W-:Y:S02]  /*27630*/  LEA.HI.X.SX32 R157, R90, R0.reuse, 0x2, P0 ;  /* 0x000000005a9d7211 */ /* 0x080fe400000f16ff */
[-C--:B------:R-:W-:Y:S01]  /*27640*/  LEA R148, P4, R96, R3.reuse, 0x2 ;  /* 0x0000000360947211 */ /* 0x080fe200078810ff */
[----:B------:R-:W4:Y:S01]  /*27650*/  LDL.LU R90, [R1+0x870] ;  /* 0x00087000015a7983 */ /* 0x000f220000300800 */
[-C--:B------:R-:W-:Y:S01]  /*27660*/  LEA.HI.X.SX32 R155, R92, R0.reuse, 0x2, P1 ;  /* 0x000000005c9b7211 */ /* 0x080fe200008f16ff */
[----:B------:R-:W-:Y:S01]  /*27670*/  IMAD R78, R149, UR60, RZ ;  /* 0x0000003c954e7c24 */ /* 0x000fe2000f8e02ff */
[----:B------:R-:W-:Y:S01]  /*27680*/  LEA R150, P3, R77, R3, 0x2 ;  /* 0x000000034d967211 */ /* 0x000fe200078610ff */
[----:B------:R-:W-:Y:S01]  /*27690*/  IMAD R64, R147, UR5, RZ ;  /* 0x0000000593407c24 */ /* 0x000fe2000f8e02ff */
[----:B------:R-:W4:Y:S01]  /*276a0*/  LDL.LU R92, [R1+0x880] ;  /* 0x00088000015c7983 */ /* 0x000f220000300800 */
[-C--:B------:R-:W-:Y:S01]  /*276b0*/  LEA.HI.X.SX32 R153, R94, R0.reuse, 0x2, P2 ;  /* 0x000000005e997211 */ /* 0x080fe200010f16ff */
[----:B------:R-:W-:Y:S01]  /*276c0*/  IMAD R62, R145, UR7, RZ ;  /* 0x00000007913e7c24 */ /* 0x000fe2000f8e02ff */
[-C--:B------:R-:W-:Y:S01]  /*276d0*/  LEA.HI.X.SX32 R149, R96, R0.reuse, 0x2, P4 ;  /* 0x0000000060957211 */ /* 0x080fe200020f16ff */
[----:B------:R-:W4:Y:S01]  /*276e0*/  LDL.LU R94, [R1+0x884] ;  /* 0x00088400015e7983 */ /* 0x000f220000300800 */
[----:B------:R-:W-:Y:S01]  /*276f0*/  IMAD R75, R130, UR22, RZ ;  /* 0x00000016824b7c24 */ /* 0x000fe2000f8e02ff */
[----:B------:R-:W-:-:S02]  /*27700*/  LEA.HI.X.SX32 R151, R77, R0, 0x2, P3 ;  /* 0x000000004d977211 */ /* 0x000fc400018f16ff */
[----:B------:R-:W4:Y:S01]  /*27710*/  LDL.LU R96, [R1+0x890] ;  /* 0x0008900001607983 */ /* 0x000f220000300800 */
[----:B------:R-:W-:Y:S02]  /*27720*/  IMAD R65, R128, UR24, RZ ;  /* 0x0000001880417c24 */ /* 0x000fe4000f8e02ff */
[----:B------:R-:W-:Y:S01]  /*27730*/  IMAD R83, R83, UR23, RZ ;  /* 0x0000001753537c24 */ /* 0x000fe2000f8e02ff */
[----:B------:R-:W-:Y:S01]  /*27740*/  ULDC UR23, c[0x0][0x240] ;  /* 0x0000900000177ab9 */ /* 0x000fe20000000800 */
[----:B------:R-:W-:Y:S01]  /*27750*/  IMAD R80, R80, UR26, RZ ;  /* 0x0000001a50507c24 */ /* 0x000fe2000f8e02ff */
[----:B------:R-:W-:Y:S01]  /*27760*/  ULDC UR26, c[0x0][0x240] ;  /* 0x00009000001a7ab9 */ /* 0x000fe20000000800 */
[----:B------:R-:W-:Y:S02]  /*27770*/  IMAD R58, R129, UR23, RZ ;  /* 0x00000017813a7c24 */ /* 0x000fe4000f8e02ff */
[----:B------:R-:W-:Y:S02]  /*27780*/  IMAD R74, R124, UR26, RZ ;  /* 0x0000001a7c4a7c24 */ /* 0x000fe4000f8e02ff */
[----:B------:R-:W-:-:S02]  /*27790*/  IMAD R73, R125, UR25, RZ ;  /* 0x000000197d497c24 */ /* 0x000fc4000f8e02ff */
[----:B-1----:R-:W-:Y:S02]  /*277a0*/  IMAD.MOV.U32 R7, RZ, RZ, R57 ;  /* 0x000000ffff077224 */ /* 0x002fe400078e0039 */
[----:B------:R-:W-:Y:S02]  /*277b0*/  IMAD.MOV.U32 R57, RZ, RZ, R69 ;  /* 0x000000ffff397224 */ /* 0x000fe400078e0045 */
[----:B------:R-:W-:Y:S01]  /*277c0*/  IMAD.MOV.U32 R2, RZ, RZ, R58 ;  /* 0x000000ffff027224 */ /* 0x000fe200078e003a */
[----:B--2---:R-:W-:-:S04]  /*277d0*/  LEA R146, P5, R98, R3, 0x2 ;  /* 0x0000000362927211 */ /* 0x004fc800078a10ff */
[-C--:B------:R-:W-:Y:S02]  /*277e0*/  LEA.HI.X.SX32 R147, R98, R0.reuse, 0x2, P5 ;  /* 0x0000000062937211 */ /* 0x080fe400028f16ff */
[----:B------:R-:W2:Y:S01]  /*277f0*/  LDL.LU R98, [R1+0x894] ;  /* 0x0008940001627983 */ /* 0x000ea20000300800 */
[CC--:B---3--:R-:W-:Y:S02]  /*27800*/  LEA R144, P0, R100.reuse, R3.reuse, 0x2 ;  /* 0x0000000364907211 */ /* 0x0c8fe400078010ff */
[-C--:B----4-:R-:W-:Y:S02]  /*27810*/  LEA R142, P1, R99, R3.reuse, 0x2 ;  /* 0x00000003638e7211 */ /* 0x090fe400078210ff */
[-C--:B------:R-:W-:Y:S02]  /*27820*/  LEA.HI.X.SX32 R145, R100, R0.reuse, 0x2, P0 ;  /* 0x0000000064917211 */ /* 0x080fe400000f16ff */
[----:B------:R-:W-:Y:S01]  /*27830*/  LEA R140, P2, R97, R3, 0x2 ;  /* 0x00000003618c7211 */ /* 0x000fe200078410ff */
[----:B------:R-:W3:Y:S01]  /*27840*/  LDL.LU R100, [R1+0x8a0] ;  /* 0x0008a00001647983 */ /* 0x000ee20000300800 */
[----:B------:R-:W-:-:S02]  /*27850*/  LEA.HI.X.SX32 R143, R99, R0, 0x2, P1 ;  /* 0x00000000638f7211 */ /* 0x000fc400008f16ff */
[-C--:B------:R-:W-:Y:S01]  /*27860*/  LEA R138, P3, R82, R3.reuse, 0x2 ;  /* 0x00000003528a7211 */ /* 0x080fe200078610ff */
[----:B------:R-:W4:Y:S01]  /*27870*/  LDL.LU R99, [R1+0x8a4] ;  /* 0x0008a40001637983 */ /* 0x000f220000300800 */
[-C--:B------:R-:W-:Y:S02]  /*27880*/  LEA.HI.X.SX32 R141, R97, R0.reuse, 0x2, P2 ;  /* 0x00000000618d7211 */ /* 0x080fe400010f16ff */
[-C--:B------:R-:W-:Y:S01]  /*27890*/  LEA R136, P4, R84, R3.reuse, 0x2 ;  /* 0x0000000354887211 */ /* 0x080fe200078810ff */
[----:B------:R-:W3:Y:S01]  /*278a0*/  LDL.LU R97, [R1+0x930] ;  /* 0x0009300001617983 */ /* 0x000ee20000300800 */
[-C--:B------:R-:W-:Y:S02]  /*278b0*/  LEA R134, P5, R95, R3.reuse, 0x2 ;  /* 0x000000035f867211 */ /* 0x080fe400078a10ff */
[----:B------:R-:W-:Y:S02]  /*278c0*/  LEA R132, P0, R93, R3, 0x2 ;  /* 0x000000035d847211 */ /* 0x000fe400078010ff */
[----:B------:R-:W-:-:S02]  /*278d0*/  LEA.HI.X.SX32 R135, R95, R0, 0x2, P5 ;  /* 0x000000005f877211 */ /* 0x000fc400028f16ff */
[-C--:B------:R-:W-:Y:S01]  /*278e0*/  LEA R130, P1, R91, R3.reuse, 0x2 ;  /* 0x000000035b827211 */ /* 0x080fe200078210ff */
[----:B------:R-:W3:Y:S01]  /*278f0*/  LDL.LU R95, [R1+0x8d4] ;  /* 0x0008d400015f7983 */ /* 0x000ee20000300800 */
[-C--:B------:R-:W-:Y:S02]  /*27900*/  LEA.HI.X.SX32 R133, R93, R0.reuse, 0x2, P0 ;  /* 0x000000005d857211 */ /* 0x080fe400000f16ff */
[-C--:B------:R-:W-:Y:S01]  /*27910*/  LEA R128, P2, R89, R3.reuse, 0x2 ;  /* 0x0000000359807211 */ /* 0x080fe200078410ff */
[----:B------:R-:W3:Y:S01]  /*27920*/  LDL.LU R93, [R1+0x8d0] ;  /* 0x0008d000015d7983 */ /* 0x000ee20000300800 */
[-C--:B------:R-:W-:Y:S02]  /*27930*/  LEA.HI.X.SX32 R139, R82, R0.reuse, 0x2, P3 ;  /* 0x00000000528b7211 */ /* 0x080fe400018f16ff */
[-C--:B------:R-:W-:Y:S02]  /*27940*/  LEA.HI.X.SX32 R131, R91, R0.reuse, 0x2, P1 ;  /* 0x000000005b837211 */ /* 0x080fe400008f16ff */
[----:B------:R-:W-:Y:S01]  /*27950*/  LEA R126, P3, R81, R3, 0x2 ;  /* 0x00000003517e7211 */ /* 0x000fe200078610ff */
[----:B------:R-:W3:Y:S01]  /*27960*/  LDL.LU R91, [R1+0x8c4] ;  /* 0x0008c400015b7983 */ /* 0x000ee20000300800 */
[----:B------:R-:W-:-:S02]  /*27970*/  LEA.HI.X.SX32 R137, R84, R0, 0x2, P4 ;  /* 0x0000000054897211 */ /* 0x000fc400020f16ff */
[----:B------:R-:W-:Y:S01]  /*27980*/  LEA R124, P4, R79, R3, 0x2 ;  /* 0x000000034f7c7211 */ /* 0x000fe200078810ff */
[----:B------:R-:W3:Y:S01]  /*27990*/  LDL.LU R84, [R1+0x958] ;  /* 0x0009580001547983 */ /* 0x000ee20000300800 */
[----:B------:R-:W-:-:S03]  /*279a0*/  LEA.HI.X.SX32 R129, R89, R0, 0x2, P2 ;  /* 0x0000000059817211 */ /* 0x000fc600010f16ff */
[----:B------:R-:W3:Y:S01]  /*279b0*/  LDL.LU R89, [R1+0x8c0] ;  /* 0x0008c00001597983 */ /* 0x000ee20000300800 */
[----:B------:R-:W-:-:S03]  /*279c0*/  LEA.HI.X.SX32 R127, R81, R0, 0x2, P3 ;  /* 0x00000000517f7211 */ /* 0x000fc600018f16ff */
[----:B------:R-:W3:Y:S01]  /*279d0*/  LDL.LU R8, [R1+0x940] ;  /* 0x0009400001087983 */ /* 0x000ee20000300800 */
[----:B------:R-:W-:-:S03]  /*279e0*/  LEA.HI.X.SX32 R125, R79, R0, 0x2, P4 ;  /* 0x000000004f7d7211 */ /* 0x000fc600020f16ff */
        /* <DEDUP_REMOVED lines=47> */
[----:B------:R-:W-:-:S02]  /*27ce0*/  LEA R122, P5, R90, R3, 0x2 ;  /* 0x000000035a7a7211 */ /* 0x000fc400078a10ff */
[----:B------:R-:W-:Y:S01]  /*27cf0*/  LEA R116, P2, R96, R3, 0x2 ;  /* 0x0000000360747211 */ /* 0x000fe200078410ff */
[----:B------:R-:W-:Y:S01]  /*27d00*/  IMAD.MOV.U32 R51, RZ, RZ, R86 ;  /* 0x000000ffff337224 */ /* 0x000fe200078e0056 */
[-C--:B------:R-:W-:Y:S02]  /*27d10*/  LEA.HI.X.SX32 R123, R90, R0.reuse, 0x2, P5 ;  /* 0x000000005a7b7211 */ /* 0x080fe400028f16ff */
[----:B------:R-:W-:Y:S01]  /*27d20*/  MOV R43, R87 ;  /* 0x00000057002b7202 */ /* 0x000fe20000000f00 */
[----:B------:R-:W-:Y:S01]  /*27d30*/  IMAD.MOV.U32 R49, RZ, RZ, R78 ;  /* 0x000000ffff317224 */ /* 0x000fe200078e004e */
[-C--:B------:R-:W-:Y:S01]  /*27d40*/  LEA.HI.X.SX32 R117, R96, R0.reuse, 0x2, P2 ;  /* 0x0000000060757211 */ /* 0x080fe200010f16ff */
[----:B------:R-:W-:Y:S01]  /*27d50*/  IMAD.MOV.U32 R52, RZ, RZ, R76 ;  /* 0x000000ffff347224 */ /* 0x000fe200078e004c */
[-C--:B------:R-:W-:Y:S01]  /*27d60*/  LEA R120, P0, R92, R3.reuse, 0x2 ;  /* 0x000000035c787211 */ /* 0x080fe200078010ff */
[----:B------:R-:W-:Y:S01]  /*27d70*/  IMAD.MOV.U32 R6, RZ, RZ, R74 ;  /* 0x000000ffff067224 */ /* 0x000fe200078e004a */
[----:B------:R-:W-:Y:S01]  /*27d80*/  LEA R118, P1, R94, R3, 0x2 ;  /* 0x000000035e767211 */ /* 0x000fe200078210ff */
[----:B------:R-:W-:Y:S01]  /*27d90*/  IMAD.MOV.U32 R42, RZ, RZ, R7 ;  /* 0x000000ffff2a7224 */ /* 0x000fe200078e0007 */
[-C--:B------:R-:W-:Y:S01]  /*27da0*/  LEA.HI.X.SX32 R121, R92, R0.reuse, 0x2, P0 ;  /* 0x000000005c797211 */ /* 0x080fe200000f16ff */
[----:B------:R-:W-:Y:S01]  /*27db0*/  IMAD R63, R101, UR45, RZ ;  /* 0x0000002d653f7c24 */ /* 0x000fe2000f8e02ff */
[----:B------:R-:W-:Y:S01]  /*27dc0*/  LEA.HI.X.SX32 R119, R94, R0, 0x2, P1 ;  /* 0x000000005e777211 */ /* 0x000fe200008f16ff */
[----:B------:R-:W-:Y:S01]  /*27dd0*/  IMAD.MOV.U32 R37, RZ, RZ, R43 ;  /* 0x000000ffff257224 */ /* 0x000fe200078e002b */
[----:B------:R-:W3:Y:S01]  /*27de0*/  LDL.LU R222, [R1+0x9ec] ;  /* 0x0009ec0001de7983 */ /* 0x000ee20000300800 */
[----:B------:R-:W-:-:S02]  /*27df0*/  IMAD.MOV.U32 R7, RZ, RZ, R73 ;  /* 0x000000ffff077224 */ /* 0x000fc400078e0049 */
[----:B------:R-:W-:Y:S02]  /*27e00*/  IMAD.MOV.U32 R40, RZ, RZ, R49 ;  /* 0x000000ffff287224 */ /* 0x000fe400078e0031 */
[----:B------:R-:W-:Y:S02]  /*27e10*/  IMAD.MOV.U32 R43, RZ, RZ, R52 ;  /* 0x000000ffff2b7224 */ /* 0x000fe400078e0034 */
[----:B------:R-:W-:Y:S02]  /*27e20*/  IMAD.MOV.U32 R74, RZ, RZ, R85 ;  /* 0x000000ffff4a7224 */ /* 0x000fe400078e0055 */
[----:B------:R-:W-:Y:S01]  /*27e30*/  IMAD.MOV.U32 R49, RZ, RZ, R67 ;  /* 0x000000ffff317224 */ /* 0x000fe200078e0043 */
[----:B--2---:R-:W-:-:S04]  /*27e40*/  LEA R114, P3, R98, R3, 0x2 ;  /* 0x0000000362727211 */ /* 0x004fc800078610ff */
[----:B------:R-:W-:Y:S01]  /*27e50*/  LEA.HI.X.SX32 R115, R98, R0, 0x2, P3 ;  /* 0x0000000062737211 */ /* 0x000fe200018f16ff */
[----:B------:R-:W-:Y:S01]  /*27e60*/  IMAD.MOV.U32 R52, RZ, RZ, R68 ;  /* 0x000000ffff347224 */ /* 0x000fe200078e0044 */
[----:B------:R-:W-:Y:S01]  /*27e70*/  MOV R39, R6 ;  /* 0x0000000600277202 */ /* 0x000fe20000000f00 */
[----:B------:R-:W-:Y:S02]  /*27e80*/  IMAD.MOV.U32 R59, RZ, RZ, R88 ;  /* 0x000000ffff3b7224 */ /* 0x000fe400078e0058 */
[----:B------:R-:W-:Y:S01]  /*27e90*/  IMAD.MOV.U32 R6, RZ, RZ, R7 ;  /* 0x000000ffff067224 */ /* 0x000fe200078e0007 */
[----:B------:R-:W-:Y:S01]  /*27ea0*/  MOV R33, R52 ;  /* 0x0000003400217202 */ /* 0x000fe20000000f00 */
[----:B------:R-:W-:Y:S01]  /*27eb0*/  IMAD.MOV.U32 R7, RZ, RZ, R74 ;  /* 0x000000ffff077224 */ /* 0x000fe200078e004a */
[----:B----4-:R-:W-:-:S04]  /*27ec0*/  LEA R110, P5, R99, R3, 0x2 ;  /* 0x00000003636e7211 */ /* 0x010fc800078a10ff */
[-C--:B------:R-:W-:Y:S02]  /*27ed0*/  LEA.HI.X.SX32 R111, R99, R0.reuse, 0x2, P5 ;  /* 0x00000000636f7211 */ /* 0x080fe400028f16ff */
[CC--:B---3--:R-:W-:Y:S02]  /*27ee0*/  LEA R112, P4, R100.reuse, R3.reuse, 0x2 ;  /* 0x0000000364707211 */ /* 0x0c8fe400078810ff */
[-C--:B------:R-:W-:Y:S02]  /*27ef0*/  LEA R108, P0, R97, R3.reuse, 0x2 ;  /* 0x00000003616c7211 */ /* 0x080fe400078010ff */
[----:B------:R-:W-:Y:S02]  /*27f00*/  LEA.HI.X.SX32 R113, R100, R0, 0x2, P4 ;  /* 0x0000000064717211 */ /* 0x000fe400020f16ff */
[----:B------:R-:W-:-:S04]  /*27f10*/  LEA R104, P2, R93, R3, 0x2 ;  /* 0x000000035d687211 */ /* 0x000fc800078410ff */
[----:B------:R-:W-:Y:S02]  /*27f20*/  LEA.HI.X.SX32 R105, R93, R0, 0x2, P2 ;  /* 0x000000005d697211 */ /* 0x000fe400010f16ff */
[-C--:B------:R-:W-:Y:S02]  /*27f30*/  LEA R102, P3, R91, R3.reuse, 0x2 ;  /* 0x000000035b667211 */ /* 0x080fe400078610ff */
[-C--:B------:R-:W-:Y:S02]  /*27f40*/  LEA R106, P1, R95, R3.reuse, 0x2 ;  /* 0x000000035f6a7211 */ /* 0x080fe400078210ff */
[----:B------:R-:W-:-:S04]  /*27f50*/  LEA R98, P5, R8, R3, 0x2 ;  /* 0x0000000308627211 */ /* 0x000fc800078a10ff */
[-C--:B------:R-:W-:Y:S01]  /*27f60*/  LEA.HI.X.SX32 R99, R8, R0.reuse, 0x2, P5 ;  /* 0x0000000008637211 */ /* 0x080fe200028f16ff */
[----:B------:R-:W-:Y:S01]  /*27f70*/  IMAD.MOV.U32 R8, RZ, RZ, R75 ;  /* 0x000000ffff087224 */ /* 0x000fe200078e004b */
[-C--:B------:R-:W-:Y:S01]  /*27f80*/  LEA R92, P2, R81, R3.reuse, 0x2 ;  /* 0x00000003515c7211 */ /* 0x080fe200078410ff */
[----:B------:R-:W-:Y:S01]  /*27f90*/  IMAD.MOV.U32 R75, RZ, RZ, R80 ;  /* 0x000000ffff4b7224 */ /* 0x000fe200078e0050 */
[----:B------:R-:W-:Y:S02]  /*27fa0*/  LEA R100, P4, R89, R3, 0x2 ;  /* 0x0000000359647211 */ /* 0x000fe400078810ff */
[-C--:B------:R-:W-:Y:S02]  /*27fb0*/  LEA.HI.X.SX32 R93, R81, R0.reuse, 0x2, P2 ;  /* 0x00000000515d7211 */ /* 0x080fe400010f16ff */
[-C--:B------:R-:W-:Y:S02]  /*27fc0*/  LEA.HI.X.SX32 R103, R91, R0.reuse, 0x2, P3 ;  /* 0x000000005b677211 */ /* 0x080fe400018f16ff */
[----:B------:R-:W-:-:S02]  /*27fd0*/  LEA.HI.X.SX32 R109, R97, R0, 0x2, P0 ;  /* 0x00000000616d7211 */ /* 0x000fc400000f16ff */
[----:B------:R-:W-:Y:S02]  /*27fe0*/  LEA.HI.X.SX32 R107, R95, R0, 0x2, P1 ;  /* 0x000000005f6b7211 */ /* 0x000fe400008f16ff */
[-C--:B------:R-:W-:Y:S02]  /*27ff0*/  LEA R90, P3, R79, R3.reuse, 0x2 ;  /* 0x000000034f5a7211 */ /* 0x080fe400078610ff */
[-C--:B------:R-:W-:Y:S02]  /*28000*/  LEA R96, P0, R84, R3.reuse, 0x2 ;  /* 0x0000000354607211 */ /* 0x080fe400078010ff */
[-C--:B------:R-:W-:Y:S02]  /*28010*/  LEA R94, P1, R82, R3.reuse, 0x2 ;  /* 0x00000003525e7211 */ /* 0x080fe400078210ff */
[-C--:B------:R-:W-:Y:S02]  /*28020*/  LEA R80, P2, R69, R3.reuse, 0x2 ;  /* 0x0000000345507211 */ /* 0x080fe400078410ff */
[----:B------:R-:W-:-:S04]  /*28030*/  LEA R86, P5, R41, R3, 0x2 ;  /* 0x0000000329567211 */ /* 0x000fc800078a10ff */
[-C--:B------:R-:W-:Y:S01]  /*28040*/  LEA.HI.X.SX32 R87, R41, R0.reuse, 0x2, P5 ;  /* 0x0000000029577211 */ /* 0x080fe200028f16ff */
[----:B------:R-:W-:Y:S01]  /*28050*/  IMAD.MOV.U32 R41, RZ, RZ, R51 ;  /* 0x000000ffff297224 */ /* 0x000fe200078e0033 */
[-C--:B------:R-:W-:Y:S01]  /*28060*/  LEA.HI.X.SX32 R81, R69, R0.reuse, 0x2, P2 ;  /* 0x0000000045517211 */ /* 0x080fe200010f16ff */
[----:B------:R-:W-:Y:S01]  /*28070*/  IMAD.MOV.U32 R51, RZ, RZ, R66 ;  /* 0x000000ffff337224 */ /* 0x000fe200078e0042 */
[-C--:B------:R-:W-:Y:S01]  /*28080*/  LEA.HI.X.SX32 R101, R89, R0.reuse, 0x2, P4 ;  /* 0x0000000059657211 */ /* 0x080fe200020f16ff */
[----:B------:R-:W-:Y:S01]  /*28090*/  IMAD.MOV.U32 R28, RZ, RZ, R49 ;  /* 0x000000ffff1c7224 */ /* 0x000fe200078e0031 */
[----:B------:R-:W-:Y:S01]  /*280a0*/  LEA R88, P4, R77, R3, 0x2 ;  /* 0x000000034d587211 */ /* 0x000fe200078810ff */
[----:B------:R-:W-:Y:S01]  /*280b0*/  IMAD.MOV.U32 R30, RZ, RZ, R51 ;  /* 0x000000ffff1e7224 */ /* 0x000fe200078e0033 */
[-C--:B------:R-:W-:Y:S02]  /*280c0*/  LEA.HI.X.SX32 R91, R79, R0.reuse, 0x2, P3 ;  /* 0x000000004f5b7211 */ /* 0x080fe400018f16ff */
[----:B------:R-:W-:-:S02]  /*280d0*/  LEA.HI.X.SX32 R97, R84, R0, 0x2, P0 ;  /* 0x0000000054617211 */ /* 0x000fc400000f16ff */
[-C--:B------:R-:W-:Y:S02]  /*280e0*/  LEA.HI.X.SX32 R95, R82, R0.reuse, 0x2, P1 ;  /* 0x00000000525f7211 */ /* 0x080fe400008f16ff */
[-C--:B------:R-:W-:Y:S02]  /*280f0*/  LEA R78, P3, R35, R3.reuse, 0x2 ;  /* 0x00000003234e7211 */ /* 0x080fe400078610ff */
[-C--:B------:R-:W-:Y:S02]  /*28100*/  LEA R68, P2, R24, R3.reuse, 0x2 ;  /* 0x0000000318447211 */ /* 0x080fe400078410ff */
[-C--:B------:R-:W-:Y:S01]  /*28110*/  LEA R74, P5, R61, R3.reuse, 0x2 ;  /* 0x000000033d4a7211 */ /* 0x080fe200078a10ff */
[----:B------:R-:W-:Y:S01]  /*28120*/  IMAD.MOV.U32 R73, RZ, RZ, R83 ;  /* 0x000000ffff497224 */ /* 0x000fe200078e0053 */
[-C--:B------:R-:W-:Y:S01]  /*28130*/  LEA R84, P0, R72, R3.reuse, 0x2 ;  /* 0x0000000348547211 */ /* 0x080fe200078010ff */
[----:B------:R-:W-:Y:S01]  /*28140*/  IMAD.MOV.U32 R36, RZ, RZ, R42 ;  /* 0x000000ffff247224 */ /* 0x000fe200078e002a */
[-C--:B------:R-:W-:Y:S01]  /*28150*/  LEA R82, P1, R71, R3.reuse, 0x2 ;  /* 0x0000000347527211 */ /* 0x080fe200078210ff */
[----:B------:R-:W-:Y:S01]  /*28160*/  IMAD.MOV.U32 R66, RZ, RZ, R75 ;  /* 0x000000ffff427224 */ /* 0x000fe200078e004b */
[-C--:B------:R-:W-:Y:S01]  /*28170*/  LEA.HI.X.SX32 R69, R24, R0.reuse, 0x2, P2 ;  /* 0x0000000018457211 */ /* 0x080fe200010f16ff */
[----:B------:R-:W-:Y:S01]  /*28180*/  IMAD.MOV.U32 R24, RZ, RZ, R28 ;  /* 0x000000ffff187224 */ /* 0x000fe200078e001c */
[-C--:B------:R-:W-:Y:S01]  /*28190*/  LEA.HI.X.SX32 R89, R77, R0.reuse, 0x2, P4 ;  /* 0x000000004d597211 */ /* 0x080fe200020f16ff */
[----:B------:R-:W-:Y:S01]  /*281a0*/  IMAD.MOV.U32 R42, RZ, RZ, R70 ;  /* 0x000000ffff2a7224 */ /* 0x000fe200078e0046 */
[-C--:B------:R-:W-:Y:S01]  /*281b0*/  LEA R76, P4, R251, R3.reuse, 0x2 ;  /* 0x00000003fb4c7211 */ /* 0x080fe200078810ff */
[----:B------:R-:W-:Y:S01]  /*281c0*/  IMAD.MOV.U32 R49, RZ, RZ, R62 ;  /* 0x000000ffff317224 */ /* 0x000fe200078e003e */
[-C--:B------:R-:W-:Y:S01]  /*281d0*/  LEA.HI.X.SX32 R79, R35, R0.reuse, 0x2, P3 ;  /* 0x00000000234f7211 */ /* 0x080fe200018f16ff */
[----:B------:R-:W-:Y:S01]  /*281e0*/  IMAD.MOV.U32 R28, RZ, RZ, R30 ;  /* 0x000000ffff1c7224 */ /* 0x000fe200078e001e */
[-C--:B------:R-:W-:Y:S01]  /*281f0*/  LEA.HI.X.SX32 R75, R61, R0.reuse, 0x2, P5 ;  /* 0x000000003d4b7211 */ /* 0x080fe200028f16ff */
[----:B------:R-:W-:Y:S01]  /*28200*/  IMAD.MOV.U32 R35, RZ, RZ, R37 ;  /* 0x000000ffff237224 */ /* 0x000fe200078e0025 */
[-C--:B------:R-:W-:Y:S01]  /*28210*/  LEA.HI.X.SX32 R85, R72, R0.reuse, 0x2, P0 ;  /* 0x0000000048557211 */ /* 0x080fe200000f16ff */
[----:B------:R-:W-:Y:S01]  /*28220*/  IMAD.MOV.U32 R30, RZ, RZ, R33 ;  /* 0x000000ffff1e7224 */ /* 0x000fe200078e0021 */
[-C--:B------:R-:W-:Y:S01]  /*28230*/  LEA.HI.X.SX32 R83, R71, R0.reuse, 0x2, P1 ;  /* 0x0000000047537211 */ /* 0x080fe200008f16ff */
        /* <DEDUP_REMOVED lines=17> */
[----:B------:R-:W-:Y:S01]  /*28350*/  LEA.HI.X.SX32 R71, R58, R0, 0x2, P1 ;  /* 0x000000003a477211 */ /* 0x000fe200008f16ff */
[----:B------:R-:W-:Y:S01]  /*28360*/  IMAD.MOV.U32 R39, RZ, RZ, R67 ;  /* 0x000000ffff277224 */ /* 0x000fe200078e0043 */
[----:B------:R-:W-:Y:S01]  /*28370*/  MOV R23, R30 ;  /* 0x0000001e00177202 */ /* 0x000fe20000000f00 */
        /* <DEDUP_REMOVED lines=21> */
[-C--:B------:R-:W-:Y:S01]  /*284d0*/  LEA.HI.X.SX32 R55, R19, R0.reuse, 0x2, P3 ;  /* 0x0000000013377211 */ /* 0x080fe200018f16ff */
[----:B------:R-:W-:Y:S01]  /*284e0*/  IMAD.MOV.U32 R19, RZ, RZ, R36 ;  /* 0x000000ffff137224 */ /* 0x000fe200078e0024 */
[----:B------:R-:W-:Y:S01]  /*284f0*/  LEA R56, P2, R44, R3, 0x2 ;  /* 0x000000032c387211 */ /* 0x000fe200078410ff */
[----:B------:R-:W-:Y:S01]  /*28500*/  IMAD.MOV.U32 R29, RZ, RZ, R33 ;  /* 0x000000ffff1d7224 */ /* 0x000fe200078e0021 */
[----:B------:R-:W-:Y:S01]  /*28510*/  MOV R37, R43 ;  /* 0x0000002b00257202 */ /* 0x000fe20000000f00 */
        /* <DEDUP_REMOVED lines=9> */
[----:B------:R-:W-:Y:S01]  /*285b0*/  LEA.HI.X.SX32 R57, R44, R0, 0x2, P2 ;  /* 0x000000002c397211 */ /* 0x000fe200010f16ff */
[----:B------:R-:W-:Y:S01]  /*285c0*/  IMAD.MOV.U32 R27, RZ, RZ, R41 ;  /* 0x000000ffff1b7224 */ /* 0x000fe200078e0029 */
[----:B------:R-:W-:Y:S01]  /*285d0*/  LEA R44, P2, R32, R3, 0x2 ;  /* 0x00000003202c7211 */ /* 0x000fe200078410ff */
[----:B------:R-:W-:-:S02]  /*285e0*/  IMAD.MOV.U32 R39, RZ, RZ, R45 ;  /* 0x000000ffff277224 */ /* 0x000fc400078e002d */
[----:B------:R-:W-:Y:S01]  /*285f0*/  IMAD.MOV.U32 R36, RZ, RZ, R42 ;  /* 0x000000ffff247224 */ /* 0x000fe200078e002a */
[-C--:B------:R-:W-:Y:S01]  /*28600*/  LEA R42, P3, R5, R3.reuse, 0x2 ;  /* 0x00000003052a7211 */ /* 0x080fe200078610ff */
[----:B------:R-:W-:Y:S02]  /*28610*/  IMAD.MOV.U32 R11, RZ, RZ, R19 ;  /* 0x000000ffff0b7224 */ /* 0x000fe400078e0013 */
[----:B------:R-:W-:Y:S02]  /*28620*/  IMAD.MOV.U32 R12, RZ, RZ, R30 ;  /* 0x000000ffff0c7224 */ /* 0x000fe400078e001e */
[----:B------:R-:W-:Y:S02]  /*28630*/  IMAD.MOV.U32 R20, RZ, RZ, R35 ;  /* 0x000000ffff147224 */ /* 0x000fe400078e0023 */
[----:B------:R-:W-:Y:S01]  /*28640*/  IMAD.MOV.U32 R19, RZ, RZ, R34 ;  /* 0x000000ffff137224 */ /* 0x000fe200078e0022 */
[----:B------:R-:W-:Y:S01]  /*28650*/  LEA R34, P1, R249, R3, 0x2 ;  /* 0x00000003f9227211 */ /* 0x000fe200078210ff */
[----:B------:R-:W-:Y:S01]  /*28660*/  IMAD.MOV.U32 R23, RZ, RZ, R33 ;  /* 0x000000ffff177224 */ /* 0x000fe200078e0021 */
[----:B------:R-:W-:Y:S01]  /*28670*/  MOV R245, R9 ;  /* 0x0000000900f57202 */ /* 0x000fe20000000f00 */
[----:B------:R-:W-:Y:S01]  /*28680*/  IMAD.MOV.U32 R10, RZ, RZ, R16 ;  /* 0x000000ffff0a7224 */ /* 0x000fe200078e0010 */
[----:B------:R-:W-:Y:S01]  /*28690*/  LEA.HI.X.SX32 R41, R14, R0, 0x2, P4 ;  /* 0x000000000e297211 */ /* 0x000fe200020f16ff */
[----:B------:R-:W-:-:S02]  /*286a0*/  IMAD.MOV.U32 R30, RZ, RZ, R37 ;  /* 0x000000ffff1e7224 */ /* 0x000fc400078e0025 */
[----:B------:R-:W-:Y:S01]  /*286b0*/  IMAD.MOV.U32 R15, RZ, RZ, R27 ;  /* 0x000000ffff0f7224 */ /* 0x000fe200078e001b */
[-C--:B------:R-:W-:Y:S01]  /*286c0*/  LEA R50, P5, R38, R3.reuse, 0x2 ;  /* 0x0000000326327211 */ /* 0x080fe200078a10ff */
[----:B------:R-:W-:Y:S01]  /*286d0*/  IMAD.MOV.U32 R33, RZ, RZ, R39 ;  /* 0x000000ffff217224 */ /* 0x000fe200078e0027 */
[-C--:B------:R-:W-:Y:S01]  /*286e0*/  LEA.HI.X.SX32 R45, R32, R0.reuse, 0x2, P2 ;  /* 0x00000000202d7211 */ /* 0x080fe200010f16ff */
[----:B------:R-:W-:Y:S01]  /*286f0*/  IMAD.MOV.U32 R16, RZ, RZ, R36 ;  /* 0x000000ffff107224 */ /* 0x000fe200078e0024 */
[-C--:B------:R-:W-:Y:S01]  /*28700*/  LEA.HI.X.SX32 R43, R5, R0.reuse, 0x2, P3 ;  /* 0x00000000052b7211 */ /* 0x080fe200018f16ff */
[----:B------:R-:W-:Y:S02]  /*28710*/  IMAD.MOV.U32 R9, RZ, RZ, R12 ;  /* 0x000000ffff097224 */ /* 0x000fe400078e000c */
[----:B------:R-:W-:Y:S01]  /*28720*/  IMAD.MOV.U32 R14, RZ, RZ, R20 ;  /* 0x000000ffff0e7224 */ /* 0x000fe200078e0014 */
[----:B------:R-:W-:Y:S01]  /*28730*/  LEA R32, P2, R21, R3, 0x2 ;  /* 0x0000000315207211 */ /* 0x000fe200078410ff */
[----:B------:R-:W-:Y:S01]  /*28740*/  IMAD.MOV.U32 R12, RZ, RZ, R19 ;  /* 0x000000ffff0c7224 */ /* 0x000fe200078e0013 */
[----:B------:R-:W-:Y:S01]  /*28750*/  LEA.HI.X.SX32 R35, R249, R0, 0x2, P1 ;  /* 0x00000000f9237211 */ /* 0x000fe200008f16ff */
[----:B------:R-:W-:-:S02]  /*28760*/  IMAD.MOV.U32 R5, RZ, RZ, R11 ;  /* 0x000000ffff057224 */ /* 0x000fc400078e000b */
[----:B------:R-:W-:Y:S02]  /*28770*/  IMAD.MOV.U32 R20, RZ, RZ, R29 ;  /* 0x000000ffff147224 */ /* 0x000fe400078e001d */
[----:B------:R-:W-:Y:S02]  /*28780*/  IMAD.MOV.U32 R4, RZ, RZ, R10 ;  /* 0x000000ffff047224 */ /* 0x000fe400078e000a */
[----:B------:R-:W-:Y:S01]  /*28790*/  IMAD.MOV.U32 R11, RZ, RZ, R30 ;  /* 0x000000ffff0b7224 */ /* 0x000fe200078e001e */
[----:B------:R-:W-:Y:S01]  /*287a0*/  LEA R30, P3, R18, R3, 0x2 ;  /* 0x00000003121e7211 */ /* 0x000fe200078610ff */
[----:B------:R-:W-:Y:S01]  /*287b0*/  IMAD.MOV.U32 R242, RZ, RZ, R15 ;  /* 0x000000fffff27224 */ /* 0x000fe200078e000f */
[----:B------:R-:W-:Y:S01]  /*287c0*/  LEA.HI.X.SX32 R51, R38, R0, 0x2, P5 ;  /* 0x0000000026337211 */ /* 0x000fe200028f16ff */
[----:B------:R-:W-:Y:S02]  /*287d0*/  IMAD.MOV.U32 R27, RZ, RZ, R33 ;  /* 0x000000ffff1b7224 */ /* 0x000fe400078e0021 */
[----:B------:R-:W-:-:S02]  /*287e0*/  IMAD.MOV.U32 R10, RZ, RZ, R16 ;  /* 0x000000ffff0a7224 */ /* 0x000fc400078e0010 */
[----:B------:R-:W-:Y:S02]  /*287f0*/  IMAD.MOV.U32 R15, RZ, RZ, R28 ;  /* 0x000000ffff0f7224 */ /* 0x000fe400078e001c */
[----:B------:R-:W-:Y:S01]  /*28800*/  IMAD.MOV.U32 R249, RZ, RZ, R14 ;  /* 0x000000fffff97224 */ /* 0x000fe200078e000e */
[-C--:B------:R-:W-:Y:S01]  /*28810*/  LEA R38, P5, R26, R3.reuse, 0x2 ;  /* 0x000000031a267211 */ /* 0x080fe200078a10ff */
[----:B------:R-:W-:Y:S01]  /*28820*/  IMAD.MOV.U32 R16, RZ, RZ, R31 ;  /* 0x000000ffff107224 */ /* 0x000fe200078e001f */
[-C--:B------:R-:W-:Y:S01]  /*28830*/  LEA.HI.X.SX32 R33, R21, R0.reuse, 0x2, P2 ;  /* 0x0000000015217211 */ /* 0x080fe200010f16ff */
[----:B------:R-:W-:Y:S02]  /*28840*/  IMAD.MOV.U32 R250, RZ, RZ, R12 ;  /* 0x000000fffffa7224 */ /* 0x000fe400078e000c */
        /* <DEDUP_REMOVED lines=14> */
[----:B------:R-:W-:Y:S01]  /*28930*/  IMAD.MOV.U32 R4, RZ, RZ, R16 ;  /* 0x000000ffff047224 */ /* 0x000fe200078e0010 */
[----:B------:R-:W-:Y:S01]  /*28940*/  MOV R245, R5 ;  /* 0x0000000500f57202 */ /* 0x000fe20000000f00 */
        /* <DEDUP_REMOVED lines=12> */
[----:B------:R-:W2:Y:S01]  /*28a10*/  LDL.LU R247, [R1+0x9f0] ;  /* 0x0009f00001f77983 */ /* 0x000ea20000300800 */
        /* <DEDUP_REMOVED lines=9> */
[----:B------:R-:W-:Y:S01]  /*28ab0*/  LEA R16, P4, R232, R3, 0x2 ;  /* 0x00000003e8107211 */ /* 0x000fe200078810ff */
[----:B------:R-:W-:Y:S01]  /*28ac0*/  IMAD.MOV.U32 R236, RZ, RZ, R241 ;  /* 0x000000ffffec7224 */ /* 0x000fe200078e00f1 */
[-C--:B------:R-:W-:Y:S01]  /*28ad0*/  LEA.HI.X.SX32 R27, R239, R0.reuse, 0x2, P5 ;  /* 0x00000000ef1b7211 */ /* 0x080fe200028f16ff */
[----:B------:R-:W3:Y:S01]  /*28ae0*/  LDL.LU R238, [R1+0x9f4] ;  /* 0x0009f40001ee7983 */ /* 0x000ee20000300800 */
[----:B------:R-:W-:-:S02]  /*28af0*/  LEA.HI.X.SX32 R219, R228, R0, 0x2, P1 ;  /* 0x00000000e4db7211 */ /* 0x000fc400008f16ff */
[----:B------:R-:W-:Y:S01]  /*28b00*/  MOV R240, R252 ;  /* 0x000000fc00f07202 */ /* 0x000fe20000000f00 */
[----:B------:R-:W-:Y:S01]  /*28b10*/  IMAD.MOV.U32 R252, RZ, RZ, R245 ;  /* 0x000000fffffc7224 */ /* 0x000fe200078e00f5 */
[-C--:B------:R-:W-:Y:S02]  /*28b20*/  LEA R14, P5, R225, R3.reuse, 0x2 ;  /* 0x00000003e10e7211 */ /* 0x080fe400078a10ff */
[-C--:B------:R-:W-:Y:S01]  /*28b30*/  LEA.HI.X.SX32 R215, R230, R0.reuse, 0x2, P2 ;  /* 0x00000000e6d77211 */ /* 0x080fe200010f16ff */
[----:B------:R-:W-:Y:S01]  /*28b40*/  IMAD.MOV.U32 R245, RZ, RZ, R17 ;  /* 0x000000fffff57224 */ /* 0x000fe200078e0011 */
[-C--:B------:R-:W-:Y:S01]  /*28b50*/  LEA.HI.X.SX32 R221, R226, R0.reuse, 0x2, P3 ;  /* 0x00000000e2dd7211 */ /* 0x080fe200018f16ff */
[----:B------:R-:W-:Y:S01]  /*28b60*/  IMAD.MOV.U32 R241, RZ, RZ, R250 ;  /* 0x000000fffff17224 */ /* 0x000fe200078e00fa */
[-C--:B------:R-:W-:Y:S01]  /*28b70*/  LEA.HI.X.SX32 R25, R13, R0.reuse, 0x2, P0 ;  /* 0x000000000d197211 */ /* 0x080fe200000f16ff */
[----:B------:R-:W-:Y:S01]  /*28b80*/  IMAD.MOV.U32 R239, RZ, RZ, R249 ;  /* 0x000000ffffef7224 */ /* 0x000fe200078e00f9 */
[----:B------:R-:W-:Y:S01]  /*28b90*/  LEA.HI.X.SX32 R17, R232, R0, 0x2, P4 ;  /* 0x00000000e8117211 */ /* 0x000fe200020f16ff */
[----:B------:R-:W-:Y:S01]  /*28ba0*/  IMAD.MOV.U32 R250, RZ, RZ, R12 ;  /* 0x000000fffffa7224 */ /* 0x000fe200078e000c */
[----:B------:R-:W4:Y:S01]  /*28bb0*/  LDL.LU R251, [R1+0xa0c] ;  /* 0x000a0c0001fb7983 */ /* 0x000f220000300800 */
[----:B------:R-:W-:Y:S01]  /*28bc0*/  IMAD.MOV.U32 R249, RZ, RZ, R15 ;  /* 0x000000fffff97224 */ /* 0x000fe200078e000f */
[----:B------:R-:W-:-:S02]  /*28bd0*/  LEA R12, P0, R227, R3, 0x2 ;  /* 0x00000003e30c7211 */ /* 0x000fc400078010ff */
[CC--:B------:R-:W-:Y:S01]  /*28be0*/  LEA R232, P4, R246.reuse, R3.reuse, 0x2 ;  /* 0x00000003f6e87211 */ /* 0x0c0fe200078810ff */
[----:B------:R-:W-:Y:S01]  /*28bf0*/  STL.64 [R1+0x5b0], R218 ;  /* 0x0005b0da01007387 */ /* 0x000fe20000100a00 */
[-C--:B------:R-:W-:Y:S02]  /*28c00*/  LEA.HI.X.SX32 R15, R225, R0.reuse, 0x2, P5 ;  /* 0x00000000e10f7211 */ /* 0x080fe400028f16ff */
[-C--:B------:R-:W-:Y:S01]  /*28c10*/  LEA R216, P5, R229, R3.reuse, 0x2 ;  /* 0x00000003e5d87211 */ /* 0x080fe200078a10ff */
[----:B------:R1:W-:Y:S01]  /*28c20*/  STL.64 [R1+0x5c0], R214 ;  /* 0x0005c0d601007387 */ /* 0x0003e20000100a00 */
[----:B------:R-:W-:Y:S01]  /*28c30*/  IMAD.MOV.U32 R231, RZ, RZ, R233 ;  /* 0x000000ffffe77224 */ /* 0x000fe200078e00e9 */
[-C--:B------:R-:W-:Y:S02]  /*28c40*/  LEA.HI.X.SX32 R13, R227, R0.reuse, 0x2, P0 ;  /* 0x00000000e30d7211 */ /* 0x080fe400000f16ff */
[----:B------:R-:W-:Y:S02]  /*28c50*/  LEA.HI.X.SX32 R233, R246, R0, 0x2, P4 ;  /* 0x00000000f6e97211 */ /* 0x000fe400020f16ff */
[----:B------:R-:W-:-:S02]  /*28c60*/  LEA R224, P0, R234, R3, 0x2 ;  /* 0x00000003eae07211 */ /* 0x000fc400078010ff */
[----:B------:R-:W-:Y:S01]  /*28c70*/  LEA.HI.X.SX32 R217, R229, R0, 0x2, P5 ;  /* 0x00000000e5d97211 */ /* 0x000fe200028f16ff */
[----:B-1----:R-:W4:Y:S04]  /*28c80*/  LDL.LU.64 R214, [R1+0x1938] ;  /* 0x0019380001d67983 */ /* 0x002f280000300a00 */
[----:B------:R1:W-:Y:S01]  /*28c90*/  STL.64 [R1+0x5d0], R220 ;  /* 0x0005d0dc01007387 */ /* 0x0003e20000100a00 */
[----:B------:R-:W-:-:S03]  /*28ca0*/  IMAD.MOV.U32 R223, RZ, RZ, R235 ;  /* 0x000000ffffdf7224 */ /* 0x000fc600078e00eb */
[----:B------:R-:W4:Y:S01]  /*28cb0*/  LDL.LU R243, [R1+0xa10] ;  /* 0x000a100001f37983 */ /* 0x000f220000300800 */
[----:B------:R-:W-:-:S03]  /*28cc0*/  IMAD.MOV.U32 R228, RZ, RZ, R231 ;  /* 0x000000ffffe47224 */ /* 0x000fc600078e00e7 */
[----:B------:R-:W4:Y:S01]  /*28cd0*/  LDL.LU R244, [R1+0xa14] ;  /* 0x000a140001f47983 */ /* 0x000f220000300800 */
[----:B------:R-:W-:-:S03]  /*28ce0*/  LEA.HI.X.SX32 R225, R234, R0, 0x2, P0 ;  /* 0x00000000eae17211 */ /* 0x000fc600000f16ff */
[----:B------:R-:W4:Y:S04]  /*28cf0*/  LDL.LU R227, [R1+0xa20] ;  /* 0x000a200001e37983 */ /* 0x000f280000300800 */
[----:B------:R-:W4:Y:S04]  /*28d00*/  LDL.LU R226, [R1+0xa24] ;  /* 0x000a240001e27983 */ /* 0x000f280000300800 */
[----:B------:R-:W4:Y:S01]  /*28d10*/  LDL.LU R235, [R1+0xa28] ;  /* 0x000a280001eb7983 */ /* 0x000f220000300800 */
[----:B-1----:R-:W-:-:S03]  /*28d20*/  IMAD.MOV.U32 R221, RZ, RZ, R252 ;  /* 0x000000ffffdd7224 */ /* 0x002fc600078e00fc */
[----:B------:R-:W-:Y:S01]  /*28d30*/  STL.64 [R1+0x5e0], R232 ;  /* 0x0005e0e801007387 */ /* 0x000fe20000100a00 */
[----:B------:R-:W-:-:S03]  /*28d40*/  MOV R231, R228 ;  /* 0x000000e400e77202 */ /* 0x000fc60000000f00 */
[----:B------:R1:W-:Y:S01]  /*28d50*/  STL.64 [R1+0x5f0], R216 ;  /* 0x0005f0d801007387 */ /* 0x0003e20000100a00 */
[-C--:B------:R-:W-:Y:S01]  /*28d60*/  LEA R228, P5, R237, R3.reuse, 0x2 ;  /* 0x00000003ede47211 */ /* 0x080fe200078a10ff */
[----:B------:R-:W-:Y:S02]  /*28d70*/  IMAD.MOV.U32 R229, RZ, RZ, R237 ;  /* 0x000000ffffe57224 */ /* 0x000fe400078e00ed */
[----:B-1----:R-:W4:Y:S04]  /*28d80*/  LDL.LU.64 R216, [R1+0x1930] ;  /* 0x0019300001d87983 */ /* 0x002f280000300a00 */
[----:B------:R-:W4:Y:S04]  /*28d90*/  LDL.LU R246, [R1+0xa18] ;  /* 0x000a180001f67983 */ /* 0x000f280000300800 */
[----:B------:R-:W4:Y:S04]  /*28da0*/  LDL.LU R252, [R1+0xa30] ;  /* 0x000a300001fc7983 */ /* 0x000f280000300800 */
[----:B------:R1:W-:Y:S04]  /*28db0*/  STL.64 [R1+0x600], R224 ;  /* 0x000600e001007387 */ /* 0x0003e80000100a00 */
[----:B------:R-:W4:Y:S04]  /*28dc0*/  LDL.LU R237, [R1+0xa1c] ;  /* 0x000a1c0001ed7983 */ /* 0x000f280000300800 */
[----:B------:R-:W4:Y:S01]  /*28dd0*/  LDL.LU R234, [R1+0xa2c] ;  /* 0x000a2c0001ea7983 */ /* 0x000f220000300800 */
[-C--:B------:R-:W-:Y:S01]  /*28de0*/  LEA R218, P1, R222, R3.reuse, 0x2 ;  /* 0x00000003deda7211 */ /* 0x080fe200078210ff */
[----:B------:R-:W-:Y:S01]  /*28df0*/  IMAD.MOV.U32 R233, RZ, RZ, R236 ;  /* 0x000000ffffe97224 */ /* 0x000fe200078e00ec */
[----:B------:R-:W-:Y:S01]  /*28e00*/  LEA R232, P4, R236, R3, 0x2 ;  /* 0x00000003ece87211 */ /* 0x000fe200078810ff */
[----:B-1----:R-:W-:Y:S01]  /*28e10*/  IMAD.MOV.U32 R225, RZ, RZ, R223 ;  /* 0x000000ffffe17224 */ /* 0x002fe200078e00df */
[----:B------:R-:W-:-:S02]  /*28e20*/  LEA.HI.X.SX32 R219, R222, R0, 0x2, P1 ;  /* 0x00000000dedb7211 */ /* 0x000fc400008f16ff */
[-C--:B------:R-:W-:Y:S01]  /*28e30*/  LEA R224, P0, R223, R3.reuse, 0x2 ;  /* 0x00000003dfe07211 */ /* 0x080fe200078010ff */
[----:B------:R-:W-:Y:S01]  /*28e40*/  IMAD.MOV.U32 R223, RZ, RZ, R231 ;  /* 0x000000ffffdf7224 */ /* 0x000fe200078e00e7 */
[----:B------:R-:W-:Y:S01]  /*28e50*/  LEA R222, P1, R231, R3, 0x2 ;  /* 0x00000003e7de7211 */ /* 0x000fe200078210ff */
[----:B------:R-:W-:Y:S02]  /*28e60*/  IMAD.MOV.U32 R236, RZ, RZ, R239 ;  /* 0x000000ffffec7224 */ /* 0x000fe400078e00ef */
[----:B------:R-:W4:Y:S04]  /*28e70*/  LDL.LU R239, [R1+0xa34] ;  /* 0x000a340001ef7983 */ /* 0x000f280000300800 */
[----:B------:R1:W-:Y:S01]  /*28e80*/  STL.64 [R1+0x610], R218 ;  /* 0x000610da01007387 */ /* 0x0003e20000100a00 */
[----:B------:R-:W-:-:S02]  /*28e90*/  LEA.HI.X.SX32 R233, R233, R0, 0x2, P4 ;  /* 0x00000000e9e97211 */ /* 0x000fc400020f16ff */
[-C--:B------:R-:W-:Y:S01]  /*28ea0*/  LEA.HI.X.SX32 R229, R229, R0.reuse, 0x2, P5 ;  /* 0x00000000e5e57211 */ /* 0x080fe200028f16ff */
[----:B-1----:R-:W4:Y:S01]  /*28eb0*/  LDL.LU.64 R218, [R1+0x1928] ;  /* 0x0019280001da7983 */ /* 0x002f220000300a00 */
[-C--:B------:R-:W-:Y:S02]  /*28ec0*/  LEA.HI.X.SX32 R225, R225, R0.reuse, 0x2, P0 ;  /* 0x00000000e1e17211 */ /* 0x080fe400000f16ff */
[----:B------:R-:W-:Y:S02]  /*28ed0*/  LEA.HI.X.SX32 R223, R223, R0, 0x2, P1 ;  /* 0x00000000dfdf7211 */ /* 0x000fe400008f16ff */
[----:B--2---:R-:W-:-:S04]  /*28ee0*/  LEA R230, P2, R247, R3, 0x2 ;  /* 0x00000003f7e67211 */ /* 0x004fc800078410ff */
[-C--:B------:R-:W-:Y:S02]  /*28ef0*/  LEA.HI.X.SX32 R231, R247, R0.reuse, 0x2, P2 ;  /* 0x00000000f7e77211 */ /* 0x080fe400010f16ff */
[----:B------:R-:W2:Y:S04]  /*28f00*/  LDL.LU R247, [R1+0xa3c] ;  /* 0x000a3c0001f77983 */ /* 0x000ea80000300800 */
[----:B------:R1:W-:Y:S01]  /*28f10*/  STL.64 [R1+0x620], R230 ;  /* 0x000620e601007387 */ /* 0x0003e20000100a00 */
[CC--:B---3--:R-:W-:Y:S02]  /*28f20*/  LEA R220, P3, R238.reuse, R3.reuse, 0x2 ;  /* 0x00000003eedc7211 */ /* 0x0c8fe400078610ff */
[----:B-1----:R-:W-:Y:S01]  /*28f30*/  LEA R230, P2, R221, R3, 0x2 ;  /* 0x00000003dde67211 */ /* 0x002fe200078410ff */
[----:B------:R-:W-:Y:S01]  /*28f40*/  IMAD.MOV.U32 R231, RZ, RZ, R221 ;  /* 0x000000ffffe77224 */ /* 0x000fe200078e00dd */
[----:B------:R-:W-:Y:S01]  /*28f50*/  LEA.HI.X.SX32 R221, R238, R0, 0x2, P3 ;  /* 0x00000000eedd7211 */ /* 0x000fe200018f16ff */
[----:B------:R-:W-:-:S02]  /*28f60*/  IMAD.MOV.U32 R238, RZ, RZ, R249 ;  /* 0x000000ffffee7224 */ /* 0x000fc400078e00f9 */
[----:B------:R-:W3:Y:S01]  /*28f70*/  LDL.LU R249, [R1+0xa40] ;  /* 0x000a400001f97983 */ /* 0x000ee20000300800 */
[----:B------:R-:W-:-:S03]  /*28f80*/  LEA.HI.X.SX32 R231, R231, R0, 0x2, P2 ;  /* 0x00000000e7e77211 */ /* 0x000fc600010f16ff */
[----:B------:R4:W-:Y:S04]  /*28f90*/  STL.64 [R1+0x630], R220 ;  /* 0x000630dc01007387 */ /* 0x0009e80000100a00 */
[----:B------:R1:W-:Y:S04]  /*28fa0*/  STL.64 [R1+0x640], R232 ;  /* 0x000640e801007387 */ /* 0x0003e80000100a00 */
[----:B------:R1:W-:Y:S01]  /*28fb0*/  STL.64 [R1+0x650], R228 ;  /* 0x000650e401007387 */ /* 0x0003e20000100a00 */
[----:B----4-:R-:W-:-:S03]  /*28fc0*/  LEA R220, P3, R251, R3, 0x2 ;  /* 0x00000003fbdc7211 */ /* 0x010fc600078610ff */
[----:B------:R-:W-:Y:S01]  /*28fd0*/  STL.64 [R1+0x660], R224 ;  /* 0x000660e001007387 */ /* 0x000fe20000100a00 */
[----:B------:R-:W-:-:S03]  /*28fe0*/  LEA.HI.X.SX32 R221, R251, R0, 0x2, P3 ;  /* 0x00000000fbdd7211 */ /* 0x000fc600018f16ff */
[----:B------:R-:W-:Y:S01]  /*28ff0*/  STL.64 [R1+0x670], R222 ;  /* 0x000670de01007387 */ /* 0x000fe20000100a00 */
[CC--:B-1----:R-:W-:Y:S02]  /*29000*/  LEA R232, P4, R243.reuse, R3.reuse, 0x2 ;  /* 0x00000003f3e87211 */ /* 0x0c2fe400078810ff */
[C---:B------:R-:W-:Y:S02]  /*29010*/  LEA R228, P5, R244.reuse, R3, 0x2 ;  /* 0x00000003f4e47211 */ /* 0x040fe400078a10ff */
[-C--:B------:R-:W-:Y:S01]  /*29020*/  LEA.HI.X.SX32 R233, R243, R0.reuse, 0x2, P4 ;  /* 0x00000000f3e97211 */ /* 0x080fe200020f16ff */
[----:B------:R1:W-:Y:S01]  /*29030*/  STL.64 [R1+0x680], R230 ;  /* 0x000680e601007387 */ /* 0x0003e20000100a00 */
[----:B------:R-:W-:-:S03]  /*29040*/  LEA.HI.X.SX32 R229, R244, R0, 0x2, P5 ;  /* 0x00000000f4e57211 */ /* 0x000fc600028f16ff */
[----:B------:R4:W-:Y:S04]  /*29050*/  STL.64 [R1+0x688], R220 ;  /* 0x000688dc01007387 */ /* 0x0009e80000100a00 */
[----:B------:R4:W-:Y:S01]  /*29060*/  STL.64 [R1+0x698], R232 ;  /* 0x000698e801007387 */ /* 0x0009e20000100a00 */
[----:B-1----:R-:W-:-:S03]  /*29070*/  LEA R230, P2, R227, R3, 0x2 ;  /* 0x00000003e3e67211 */ /* 0x002fc600078410ff */
[----:B------:R1:W-:Y:S01]  /*29080*/  STL.64 [R1+0x6b0], R228 ;  /* 0x0006b0e401007387 */ /* 0x0003e20000100a00 */
[----:B----4-:R-:W-:-:S03]  /*29090*/  LEA R220, P3, R226, R3, 0x2 ;  /* 0x00000003e2dc7211 */ /* 0x010fc600078610ff */
[----:B------:R-:W4:Y:S01]  /*290a0*/  LDL.LU R244, [R1+0xa48] ;  /* 0x000a480001f47983 */ /* 0x000f220000300800 */
[-C--:B------:R-:W-:Y:S02]  /*290b0*/  LEA.HI.X.SX32 R231, R227, R0.reuse, 0x2, P2 ;  /* 0x00000000e3e77211 */ /* 0x080fe400010f16ff */
[-C--:B------:R-:W-:Y:S02]  /*290c0*/  LEA R232, P4, R235, R3.reuse, 0x2 ;  /* 0x00000003ebe87211 */ /* 0x080fe400078810ff */
[----:B------:R-:W-:Y:S02]  /*290d0*/  LEA.HI.X.SX32 R221, R226, R0, 0x2, P3 ;  /* 0x00000000e2dd7211 */ /* 0x000fe400018f16ff */
[----:B------:R-:W-:-:S04]  /*290e0*/  LEA R224, P0, R246, R3, 0x2 ;  /* 0x00000003f6e07211 */ /* 0x000fc800078010ff */
[----:B------:R-:W-:Y:S02]  /*290f0*/  LEA.HI.X.SX32 R225, R246, R0, 0x2, P0 ;  /* 0x00000000f6e17211 */ /* 0x000fe400000f16ff */
[----:B------:R-:W-:-:S04]  /*29100*/  LEA R222, P1, R237, R3, 0x2 ;  /* 0x00000003edde7211 */ /* 0x000fc800078210ff */
[-C--:B------:R-:W-:Y:S01]  /*29110*/  LEA.HI.X.SX32 R223, R237, R0.reuse, 0x2, P1 ;  /* 0x00000000eddf7211 */ /* 0x080fe200008f16ff */
[----:B------:R1:W-:Y:S02]  /*29120*/  STL.64 [R1+0x6c0], R224 ;  /* 0x0006c0e001007387 */ /* 0x0003e40000100a00 */
[----:B-1----:R-:W-:Y:S02]  /*29130*/  LEA R228, P5, R234, R3, 0x2 ;  /* 0x00000003eae47211 */ /* 0x002fe400078a10ff */
[----:B------:R-:W-:Y:S01]  /*29140*/  STL.64 [R1+0x6d0], R222 ;  /* 0x0006d0de01007387 */ /* 0x000fe20000100a00 */
[----:B------:R-:W-:-:S03]  /*29150*/  LEA.HI.X.SX32 R233, R235, R0, 0x2, P4 ;  /* 0x00000000ebe97211 */ /* 0x000fc600020f16ff */
[----:B------:R-:W4:Y:S01]  /*29160*/  LDL.LU R237, [R1+0xa4c] ;  /* 0x000a4c0001ed7983 */ /* 0x000f220000300800 */
[----:B------:R-:W-:-:S03]  /*29170*/  LEA.HI.X.SX32 R229, R234, R0, 0x2, P5 ;  /* 0x00000000eae57211 */ /* 0x000fc600028f16ff */
[----:B------:R1:W-:Y:S01]  /*29180*/  STL.64 [R1+0x6e0], R230 ;  /* 0x0006e0e601007387 */ /* 0x0003e20000100a00 */
[----:B------:R-:W-:-:S03]  /*29190*/  LEA R224, P0, R252, R3, 0x2 ;  /* 0x00000003fce07211 */ /* 0x000fc600078010ff */
[----:B------:R-:W4:Y:S01]  /*291a0*/  LDL.LU R226, [R1+0xa58] ;  /* 0x000a580001e27983 */ /* 0x000f220000300800 */
[----:B------:R-:W-:-:S03]  /*291b0*/  LEA.HI.X.SX32 R225, R252, R0, 0x2, P0 ;  /* 0x00000000fce17211 */ /* 0x000fc600000f16ff */
[----:B------:R-:W-:Y:S04]  /*291c0*/  STL.64 [R1+0x6f0], R220 ;  /* 0x0006f0dc01007387 */ /* 0x000fe80000100a00 */
[----:B------:R-:W4:Y:S04]  /*291d0*/  LDL.LU R246, [R1+0xa5c] ;  /* 0x000a5c0001f67983 */ /* 0x000f280000300800 */
[----:B------:R1:W-:Y:S02]  /*291e0*/  STL.64 [R1+0x700], R232 ;  /* 0x000700e801007387 */ /* 0x0003e40000100a00 */
[----:B-1----:R-:W-:-:S02]  /*291f0*/  LEA R230, P2, R240, R3, 0x2 ;  /* 0x00000003f0e67211 */ /* 0x002fc400078410ff */
[----:B------:R1:W-:Y:S01]  /*29200*/  STL.64 [R1+0x710], R228 ;  /* 0x000710e401007387 */ /* 0x0003e20000100a00 */
[----:B------:R-:W-:Y:S02]  /*29210*/  IMAD.MOV.U32 R231, RZ, RZ, R240 ;  /* 0x000000ffffe77224 */ /* 0x000fe400078e00f0 */
[----:B------:R-:W-:Y:S02]  /*29220*/  IMAD.MOV.U32 R233, RZ, RZ, R236 ;  /* 0x000000ffffe97224 */ /* 0x000fe400078e00ec */
[----:B------:R-:W4:Y:S04]  /*29230*/  LDL.LU R236, [R1+0xa60] ;  /* 0x000a600001ec7983 */ /* 0x000f280000300800 */
[----:B------:R-:W4:Y:S04]  /*29240*/  LDL.LU R227, [R1+0xa64] ;  /* 0x000a640001e37983 */ /* 0x000f280000300800 */
[----:B------:R-:W4:Y:S01]  /*29250*/  LDL.LU R240, [R1+0xa78] ;  /* 0x000a780001f07983 */ /* 0x000f220000300800 */
[----:B------:R-:W-:-:S03]  /*29260*/  IMAD.MOV.U32 R243, RZ, RZ, R241 ;  /* 0x000000fffff37224 */ /* 0x000fc600078e00f1 */
[----:B------:R-:W-:Y:S04]  /*29270*/  STL.64 [R1+0x720], R224 ;  /* 0x000720e001007387 */ /* 0x000fe80000100a00 */
[----:B-1----:R-:W4:Y:S04]  /*29280*/  LDL.LU R228, [R1+0xa68] ;  /* 0x000a680001e47983 */ /* 0x002f280000300800 */
[----:B------:R-:W4:Y:S04]  /*29290*/  LDL.LU R251, [R1+0xa6c] ;  /* 0x000a6c0001fb7983 */ /* 0x000f280000300800 */
[----:B------:R-:W4:Y:S04]  /*292a0*/  LDL.LU R229, [R1+0xa70] ;  /* 0x000a700001e57983 */ /* 0x000f280000300800 */
[----:B------:R-:W4:Y:S01]  /*292b0*/  LDL.LU R241, [R1+0xa74] ;  /* 0x000a740001f17983 */ /* 0x000f220000300800 */
[CC--:B------:R-:W-:Y:S01]  /*292c0*/  LEA R222, P1, R239.reuse, R3.reuse, 0x2 ;  /* 0x00000003efde7211 */ /* 0x0c0fe200078210ff */
[----:B------:R-:W-:Y:S01]  /*292d0*/  IMAD.MOV.U32 R235, RZ, RZ, R250 ;  /* 0x000000ffffeb7224 */ /* 0x000fe200078e00fa */
[----:B------:R-:W-:Y:S01]  /*292e0*/  LEA R234, P5, R250, R3, 0x2 ;  /* 0x00000003faea7211 */ /* 0x000fe200078a10ff */
[----:B------:R-:W-:Y:S01]  /*292f0*/  IMAD.MOV.U32 R252, RZ, RZ, R248 ;  /* 0x000000fffffc7224 */ /* 0x000fe200078e00f8 */
[-C--:B------:R-:W-:Y:S01]  /*29300*/  LEA.HI.X.SX32 R223, R239, R0.reuse, 0x2, P1 ;  /* 0x00000000efdf7211 */ /* 0x080fe200008f16ff */
[----:B------:R-:W-:Y:S01]  /*29310*/  IMAD.MOV.U32 R250, RZ, RZ, R245 ;  /* 0x000000fffffa7224 */ /* 0x000fe200078e00f5 */
[----:B------:R-:W-:Y:S01]  /*29320*/  LEA.HI.X.SX32 R231, R231, R0, 0x2, P2 ;  /* 0x00000000e7e77211 */ /* 0x000fe200010f16ff */
[----:B------:R-:W4:Y:S01]  /*29330*/  LDL.LU R248, [R1+0xa7c] ;  /* 0x000a7c0001f87983 */ /* 0x000f220000300800 */
[----:B------:R-:W-:Y:S01]  /*29340*/  MOV R245, R7 ;  /* 0x0000000700f57202 */ /* 0x000fe20000000f00 */
[----:B------:R-:W-:-:S02]  /*29350*/  IMAD.MOV.U32 R239, RZ, RZ, R238 ;  /* 0x000000ffffef7224 */ /* 0x000fc400078e00ee */
[----:B------:R-:W4:Y:S04]  /*29360*/  LDL.LU R7, [R1+0xa80] ;  /* 0x000a800001077983 */ /* 0x000f280000300800 */
[----:B------:R-:W4:Y:S04]  /*29370*/  LDL.LU R238, [R1+0xa88] ;  /* 0x000a880001ee7983 */ /* 0x000f280000300800 */
[----:B------:R-:W-:Y:S04]  /*29380*/  STL.64 [R1+0x730], R222 ;  /* 0x000730de01007387 */ /* 0x000fe80000100a00 */
[----:B------:R1:W-:Y:S01]  /*29390*/  STL.64 [R1+0x740], R230 ;  /* 0x000740e601007387 */ /* 0x0003e20000100a00 */
[----:B------:R-:W-:-:S02]  /*293a0*/  LEA.HI.X.SX32 R235, R235, R0, 0x2, P5 ;  /* 0x00000000ebeb7211 */ /* 0x000fc400028f16ff */
[----:B-1----:R-:W-:Y:S01]  /*293b0*/  LEA R230, P2, R243, R3, 0x2 ;  /* 0x00000003f3e67211 */ /* 0x002fe200078410ff */
[----:B------:R-:W-:Y:S02]  /*293c0*/  IMAD.MOV.U32 R231, RZ, RZ, R243 ;  /* 0x000000ffffe77224 */ /* 0x000fe400078e00f3 */
[----:B------:R-:W-:-:S03]  /*293d0*/  IMAD.MOV.U32 R243, RZ, RZ, R233 ;  /* 0x000000fffff37224 */ /* 0x000fc600078e00e9 */
[----:B------:R-:W-:Y:S02]  /*293e0*/  LEA.HI.X.SX32 R231, R231, R0, 0x2, P2 ;  /* 0x00000000e7e77211 */ /* 0x000fe400010f16ff */
[----:B--2---:R-:W-:-:S04]  /*293f0*/  LEA R220, P3, R247, R3, 0x2 ;  /* 0x00000003f7dc7211 */ /* 0x004fc800078610ff */
[----:B------:R-:W-:Y:S01]  /*29400*/  LEA.HI.X.SX32 R221, R247, R0, 0x2, P3 ;  /* 0x00000000f7dd7211 */ /* 0x000fe200018f16ff */
[----:B------:R-:W-:Y:S01]  /*29410*/  IMAD.MOV.U32 R247, RZ, RZ, R242 ;  /* 0x000000fffff77224 */ /* 0x000fe200078e00f2 */
[----:B------:R-:W-:-:S03]  /*29420*/  LEA R242, P3, R233, R3, 0x2 ;  /* 0x00000003e9f27211 */ /* 0x000fc600078610ff */
[----:B------:R1:W-:Y:S01]  /*29430*/  STL.64 [R1+0x750], R220 ;  /* 0x000750dc01007387 */ /* 0x0003e20000100a00 */
[----:B---3--:R-:W-:-:S03]  /*29440*/  LEA R232, P4, R249, R3, 0x2 ;  /* 0x00000003f9e87211 */ /* 0x008fc600078810ff */
[----:B-1----:R-:W2:Y:S01]  /*29450*/  LDL.LU.64 R220, [R1+0x1920] ;  /* 0x0019200001dc7983 */ /* 0x002ea20000300a00 */
[----:B------:R-:W-:-:S03]  /*29460*/  LEA.HI.X.SX32 R233, R249, R0, 0x2, P4 ;  /* 0x00000000f9e97211 */ /* 0x000fc600020f16ff */
[----:B------:R-:W3:Y:S01]  /*29470*/  LDL.LU R249, [R1+0xa8c] ;  /* 0x000a8c0001f97983 */ /* 0x000ee20000300800 */
[----:B------:R-:W-:-:S03]  /*29480*/  LEA.HI.X.SX32 R243, R243, R0, 0x2, P3 ;  /* 0x00000000f3f37211 */ /* 0x000fc600018f16ff */
[----:B------:R1:W-:Y:S04]  /*29490*/  STL.64 [R1+0x760], R232 ;  /* 0x000760e801007387 */ /* 0x0003e80000100a00 */
[----:B------:R1:W-:Y:S01]  /*294a0*/  STL.64 [R1+0x770], R234 ;  /* 0x000770ea01007387 */ /* 0x0003e20000100a00 */
[----:B----4-:R-:W-:-:S04]  /*294b0*/  LEA R224, P0, R244, R3, 0x2 ;  /* 0x00000003f4e07211 */ /* 0x010fc800078010ff */
[----:B------:R-:W-:-:S05]  /*294c0*/  LEA.HI.X.SX32 R225, R244, R0, 0x2, P0 ;  /* 0x00000000f4e17211 */ /* 0x000fca00000f16ff */
[----:B------:R-:W-:Y:S01]  /*294d0*/  STL.64 [R1+0x780], R224 ;  /* 0x000780e001007387 */ /* 0x000fe20000100a00 */
[----:B------:R-:W-:-:S04]  /*294e0*/  LEA R222, P1, R237, R3, 0x2 ;  /* 0x00000003edde7211 */ /* 0x000fc800078210ff */
[----:B------:R-:W-:Y:S02]  /*294f0*/  LEA.HI.X.SX32 R223, R237, R0, 0x2, P1 ;  /* 0x00000000eddf7211 */ /* 0x000fe400008f16ff */
[----:B-1----:R-:W-:-:S03]  /*29500*/  LEA R232, P4, R226, R3, 0x2 ;  /* 0x00000003e2e87211 */ /* 0x002fc600078810ff */
[----:B------:R1:W-:Y:S01]  /*29510*/  STL.64 [R1+0x788], R222 ;  /* 0x000788de01007387 */ /* 0x0003e20000100a00 */
[----:B------:R-:W-:Y:S02]  /*29520*/  LEA.HI.X.SX32 R233, R226, R0, 0x2, P4 ;  /* 0x00000000e2e97211 */ /* 0x000fe400020f16ff */
[----:B------:R-:W-:-:S04]  /*29530*/  LEA R234, P5, R246, R3, 0x2 ;  /* 0x00000003f6ea7211 */ /* 0x000fc800078a10ff */
[----:B------:R-:W-:Y:S01]  /*29540*/  LEA.HI.X.SX32 R235, R246, R0, 0x2, P5 ;  /* 0x00000000f6eb7211 */ /* 0x000fe200028f16ff */
[----:B-1----:R-:W4:Y:S01]  /*29550*/  LDL.LU.64 R222, [R1+0x1918] ;  /* 0x0019180001de7983 */ /* 0x002f220000300a00 */
[----:B------:R-:W-:-:S03]  /*29560*/  IMAD.MOV.U32 R237, RZ, RZ, R245 ;  /* 0x000000ffffed7224 */ /* 0x000fc600078e00f5 */
[----:B------:R1:W-:Y:S04]  /*29570*/  STL.64 [R1+0x798], R230 ;  /* 0x000798e601007387 */ /* 0x0003e80000100a00 */
[----:B------:R1:W-:Y:S04]  /*29580*/  STL.64 [R1+0x7b0], R242 ;  /* 0x0007b0f201007387 */ /* 0x0003e80000100a00 */
[----:B------:R-:W2:Y:S01]  /*29590*/  LDL.LU R226, [R1+0x1910] ;  /* 0x0019100001e27983 */ /* 0x000ea20000300800 */
[-C--:B------:R-:W-:Y:S02]  /*295a0*/  LEA R224, P0, R236, R3.reuse, 0x2 ;  /* 0x00000003ece07211 */ /* 0x080fe400078010ff */
[----:B------:R-:W-:-:S02]  /*295b0*/  LEA R244, P1, R227, R3, 0x2 ;  /* 0x00000003e3f47211 */ /* 0x000fc400078210ff */
[-C--:B------:R-:W-:Y:S01]  /*295c0*/  LEA.HI.X.SX32 R225, R236, R0.reuse, 0x2, P0 ;  /* 0x00000000ece17211 */ /* 0x080fe200000f16ff */
[----:B------:R1:W-:Y:S01]  /*295d0*/  STL.64 [R1+0x7c0], R232 ;  /* 0x0007c0e801007387 */ /* 0x0003e20000100a00 */
[----:B------:R-:W-:-:S03]  /*295e0*/  LEA.HI.X.SX32 R245, R227, R0, 0x2, P1 ;  /* 0x00000000e3f57211 */ /* 0x000fc600008f16ff */
[----:B------:R1:W-:Y:S02]  /*295f0*/  STL.64 [R1+0x7d0], R234 ;  /* 0x0007d0ea01007387 */ /* 0x0003e40000100a00 */
[CC--:B-1----:R-:W-:Y:S02]  /*29600*/  LEA R230, P2, R228.reuse, R3.reuse, 0x2 ;  /* 0x00000003e4e67211 */ /* 0x0c2fe400078410ff */
[----:B------:R1:W-:Y:S01]  /*29610*/  STL.64 [R1+0x7e0], R224 ;  /* 0x0007e0e001007387 */ /* 0x0003e20000100a00 */
[-C--:B------:R-:W-:Y:S02]  /*29620*/  LEA R242, P3, R251, R3.reuse, 0x2 ;  /* 0x00000003fbf27211 */ /* 0x080fe400078610ff */
[-C--:B------:R-:W-:Y:S02]  /*29630*/  LEA.HI.X.SX32 R231, R228, R0.reuse, 0x2, P2 ;  /* 0x00000000e4e77211 */ /* 0x080fe400010f16ff */
[----:B------:R-:W-:Y:S02]  /*29640*/  LEA R232, P4, R229, R3, 0x2 ;  /* 0x00000003e5e87211 */ /* 0x000fe400078810ff */
[----:B------:R-:W-:-:S02]  /*29650*/  LEA.HI.X.SX32 R243, R251, R0, 0x2, P3 ;  /* 0x00000000fbf37211 */ /* 0x000fc400018f16ff */
[-C--:B------:R-:W-:Y:S01]  /*29660*/  LEA R234, P5, R241, R3.reuse, 0x2 ;  /* 0x00000003f1ea7211 */ /* 0x080fe200078a10ff */
[----:B-1----:R-:W4:Y:S01]  /*29670*/  LDL.LU.64 R224, [R1+0x1908] ;  /* 0x0019080001e07983 */ /* 0x002f220000300a00 */
[-C--:B------:R-:W-:Y:S02]  /*29680*/  LEA.HI.X.SX32 R233, R229, R0.reuse, 0x2, P4 ;  /* 0x00000000e5e97211 */ /* 0x080fe400020f16ff */
[----:B------:R-:W-:Y:S01]  /*29690*/  LEA.HI.X.SX32 R235, R241, R0, 0x2, P5 ;  /* 0x00000000f1eb7211 */ /* 0x000fe200028f16ff */
[----:B------:R-:W2:Y:S04]  /*296a0*/  LDL.LU R227, [R1+0x1900] ;  /* 0x0019000001e37983 */ /* 0x000ea80000300800 */
[----:B------:R-:W-:Y:S04]  /*296b0*/  STL.64 [R1+0x7f0], R244 ;  /* 0x0007f0f401007387 */ /* 0x000fe80000100a00 */
[----:B------:R-:W4:Y:S04]  /*296c0*/  LDL.LU R228, [R1+0x18fc] ;  /* 0x0018fc0001e47983 */ /* 0x000f280000300800 */
[----:B------:R-:W-:Y:S04]  /*296d0*/  STL.64 [R1+0x800], R230 ;  /* 0x000800e601007387 */ /* 0x000fe80000100a00 */
[----:B------:R1:W-:Y:S04]  /*296e0*/  STL.64 [R1+0x810], R242 ;  /* 0x000810f201007387 */ /* 0x0003e80000100a00 */
[----:B------:R1:W-:Y:S04]  /*296f0*/  STL.64 [R1+0x820], R232 ;  /* 0x000820e801007387 */ /* 0x0003e80000100a00 */
[----:B------:R1:W-:Y:S02]  /*29700*/  STL.64 [R1+0x830], R234 ;  /* 0x000830ea01007387 */ /* 0x0003e40000100a00 */
[----:B-1----:R-:W-:Y:S01]  /*29710*/  LEA R242, P3, R252, R3, 0x2 ;  /* 0x00000003fcf27211 */ /* 0x002fe200078610ff */
[----:B------:R-:W-:Y:S01]  /*29720*/  IMAD.MOV.U32 R243, RZ, RZ, R252 ;  /* 0x000000fffff37224 */ /* 0x000fe200078e00fc */
[----:B------:R-:W2:Y:S01]  /*29730*/  LDL.LU R229, [R1+0xaa4] ;  /* 0x000aa40001e57983 */ /* 0x000ea20000300800 */
[----:B------:R-:W-:-:S03]  /*29740*/  IMAD.MOV.U32 R252, RZ, RZ, R6 ;  /* 0x000000fffffc7224 */ /* 0x000fc600078e0006 */
[----:B------:R-:W4:Y:S01]  /*29750*/  LDL.LU R6, [R1+0xaa8] ;  /* 0x000aa80001067983 */ /* 0x000f220000300800 */
[----:B------:R-:W-:-:S03]  /*29760*/  IMAD.MOV.U32 R241, RZ, RZ, R8 ;  /* 0x000000fffff17224 */ /* 0x000fc600078e0008 */
[----:B------:R-:W4:Y:S01]  /*29770*/  LDL.LU R8, [R1+0xaac] ;  /* 0x000aac0001087983 */ /* 0x000f220000300800 */
[-C--:B------:R-:W-:Y:S01]  /*29780*/  LEA R246, P0, R240, R3.reuse, 0x2 ;  /* 0x00000003f0f67211 */ /* 0x080fe200078010ff */
[----:B------:R-:W-:Y:S01]  /*29790*/  IMAD.MOV.U32 R236, RZ, RZ, R247 ;  /* 0x000000ffffec7224 */ /* 0x000fe200078e00f7 */
[-C--:B------:R-:W-:Y:S01]  /*297a0*/  LEA R244, P1, R248, R3.reuse, 0x2 ;  /* 0x00000003f8f47211 */ /* 0x080fe200078210ff */
[----:B------:R-:W-:Y:S01]  /*297b0*/  IMAD.MOV.U32 R233, RZ, RZ, R237 ;  /* 0x000000ffffe97224 */ /* 0x000fe200078e00ed */
[-C--:B------:R-:W-:Y:S01]  /*297c0*/  LEA.HI.X.SX32 R247, R240, R0.reuse, 0x2, P0 ;  /* 0x00000000f0f77211 */ /* 0x080fe200000f16ff */
[----:B------:R-:W4:Y:S01]  /*297d0*/  LDL.LU R237, [R1+0xab0] ;  /* 0x000ab00001ed7983 */ /* 0x000f220000300800 */
[----:B------:R-:W-:Y:S01]  /*297e0*/  IMAD.MOV.U32 R251, RZ, RZ, R239 ;  /* 0x000000fffffb7224 */ /* 0x000fe200078e00ef */
[----:B------:R-:W-:Y:S02]  /*297f0*/  LEA R230, P2, R7, R3, 0x2 ;  /* 0x0000000307e67211 */ /* 0x000fe400078410ff */
[----:B------:R-:W4:Y:S01]  /*29800*/  LDL.LU R239, [R1+0xab4] ;  /* 0x000ab40001ef7983 */ /* 0x000f220000300800 */
[----:B------:R-:W-:-:S03]  /*29810*/  LEA.HI.X.SX32 R245, R248, R0, 0x2, P1 ;  /* 0x00000000f8f57211 */ /* 0x000fc600008f16ff */
[----:B------:R-:W4:Y:S01]  /*29820*/  LDL.LU R240, [R1+0xab8] ;  /* 0x000ab80001f07983 */ /* 0x000f220000300800 */
[----:B------:R-:W-:-:S03]  /*29830*/  LEA.HI.X.SX32 R231, R7, R0, 0x2, P2 ;  /* 0x0000000007e77211 */ /* 0x000fc600010f16ff */
[----:B------:R-:W4:Y:S04]  /*29840*/  LDL.LU R235, [R1+0xabc] ;  /* 0x000abc0001eb7983 */ /* 0x000f280000300800 */
[----:B------:R1:W-:Y:S01]  /*29850*/  STL.64 [R1+0x840], R246 ;  /* 0x000840f601007387 */ /* 0x0003e20000100a00 */
[-C--:B------:R-:W-:Y:S02]  /*29860*/  LEA R232, P4, R238, R3.reuse, 0x2 ;  /* 0x00000003eee87211 */ /* 0x080fe400078810ff */
[----:B------:R-:W-:Y:S02]  /*29870*/  LEA.HI.X.SX32 R243, R243, R0, 0x2, P3 ;  /* 0x00000000f3f37211 */ /* 0x000fe400018f16ff */
[----:B-1----:R-:W-:Y:S01]  /*29880*/  LEA R246, P0, R236, R3, 0x2 ;  /* 0x00000003ecf67211 */ /* 0x002fe200078010ff */
[----:B------:R-:W-:-:S02]  /*29890*/  IMAD.MOV.U32 R247, RZ, RZ, R236 ;  /* 0x000000fffff77224 */ /* 0x000fc400078e00ec */
[----:B------:R-:W4:Y:S04]  /*298a0*/  LDL.LU R236, [R1+0xac0] ;  /* 0x000ac00001ec7983 */ /* 0x000f280000300800 */
[----:B------:R1:W-:Y:S04]  /*298b0*/  STL.64 [R1+0x850], R244 ;  /* 0x000850f401007387 */ /* 0x0003e80000100a00 */
[----:B------:R-:W4:Y:S01]  /*298c0*/  LDL.LU R248, [R1+0xac4] ;  /* 0x000ac40001f87983 */ /* 0x000f220000300800 */
[----:B------:R-:W-:Y:S01]  /*298d0*/  MOV R7, R2 ;  /* 0x0000000200077202 */ /* 0x000fe20000000f00 */
[----:B------:R-:W-:Y:S01]  /*298e0*/  IMAD.MOV.U32 R234, RZ, RZ, R250 ;  /* 0x000000ffffea7224 */ /* 0x000fe200078e00fa */
[----:B-1----:R-:W-:Y:S01]  /*298f0*/  LEA R244, P1, R11, R3, 0x2 ;  /* 0x000000030bf47211 */ /* 0x002fe200078210ff */
[----:B------:R-:W-:-:S02]  /*29900*/  IMAD.MOV.U32 R245, RZ, RZ, R11 ;  /* 0x000000fffff57224 */ /* 0x000fc400078e000b */
[----:B------:R-:W4:Y:S04]  /*29910*/  LDL.LU R11, [R1+0xac8] ;  /* 0x000ac800010b7983 */ /* 0x000f280000300800 */
[----:B------:R1:W-:Y:S04]  /*29920*/  STL.64 [R1+0x860], R230 ;  /* 0x000860e601007387 */ /* 0x0003e80000100a00 */
[----:B------:R-:W4:Y:S04]  /*29930*/  LDL.LU R2, [R1+0xacc] ;  /* 0x000acc0001027983 */ /* 0x000f280000300800 */
[----:B------:R1:W-:Y:S02]  /*29940*/  STL.64 [R1+0x870], R242 ;  /* 0x000870f201007387 */ /* 0x0003e40000100a00 */
[----:B-1----:R-:W-:Y:S01]  /*29950*/  LEA R230, P2, R233, R3, 0x2 ;  /* 0x00000003e9e67211 */ /* 0x002fe200078410ff */
[----:B------:R-:W-:Y:S01]  /*29960*/  IMAD.MOV.U32 R231, RZ, RZ, R233 ;  /* 0x000000ffffe77224 */ /* 0x000fe200078e00e9 */
[----:B------:R-:W-:-:S02]  /*29970*/  LEA.HI.X.SX32 R233, R238, R0, 0x2, P4 ;  /* 0x00000000eee97211 */ /* 0x000fc400020f16ff */
[----:B------:R-:W4:Y:S04]  /*29980*/  LDL.LU R238, [R1+0xad0] ;  /* 0x000ad00001ee7983 */ /* 0x000f280000300800 */
[----:B------:R1:W-:Y:S01]  /*29990*/  STL.64 [R1+0x880], R232 ;  /* 0x000880e801007387 */ /* 0x0003e20000100a00 */
[----:B------:R-:W-:Y:S01]  /*299a0*/  IMAD.MOV.U32 R243, RZ, RZ, R4 ;  /* 0x000000fffff37224 */ /* 0x000fe200078e0004 */
[----:B------:R-:W-:Y:S01]  /*299b0*/  LEA R4, P3, R234, R3, 0x2 ;  /* 0x00000003ea047211 */ /* 0x000fe200078610ff */
[----:B------:R-:W-:Y:S02]  /*299c0*/  IMAD.MOV.U32 R242, RZ, RZ, R5 ;  /* 0x000000fffff27224 */ /* 0x000fe400078e0005 */
[----:B------:R-:W-:Y:S01]  /*299d0*/  IMAD.MOV.U32 R5, RZ, RZ, R234 ;  /* 0x000000ffff057224 */ /* 0x000fe200078e00ea */
[----:B------:R-:W-:Y:S01]  /*299e0*/  LEA.HI.X.SX32 R247, R247, R0, 0x2, P0 ;  /* 0x00000000f7f77211 */ /* 0x000fe200000f16ff */
[----:B------:R-:W-:-:S02]  /*299f0*/  IMAD.MOV.U32 R234, RZ, RZ, R241 ;  /* 0x000000ffffea7224 */ /* 0x000fc400078e00f1 */
[----:B------:R-:W-:Y:S02]  /*29a00*/  IMAD.MOV.U32 R241, RZ, RZ, R252 ;  /* 0x000000fffff17224 */ /* 0x000fe400078e00fc */
[----:B------:R-:W4:Y:S01]  /*29a10*/  LDL.LU R252, [R1+0xad4] ;  /* 0x000ad40001fc7983 */ /* 0x000f220000300800 */
[-C--:B-1----:R-:W-:Y:S01]  /*29a20*/  LEA R232, P4, R251, R3.reuse, 0x2 ;  /* 0x00000003fbe87211 */ /* 0x082fe200078810ff */
[----:B------:R-:W-:Y:S01]  /*29a30*/  IMAD.MOV.U32 R233, RZ, RZ, R251 ;  /* 0x000000ffffe97224 */ /* 0x000fe200078e00fb */
[-C--:B------:R-:W-:Y:S02]  /*29a40*/  LEA.HI.X.SX32 R245, R245, R0.reuse, 0x2, P1 ;  /* 0x00000000f5f57211 */ /* 0x080fe400008f16ff */
[----:B------:R-:W-:Y:S02]  /*29a50*/  LEA.HI.X.SX32 R231, R231, R0, 0x2, P2 ;  /* 0x00000000e7e77211 */ /* 0x000fe400010f16ff */
[----:B---3--:R-:W-:-:S04]  /*29a60*/  LEA R250, P5, R249, R3, 0x2 ;  /* 0x00000003f9fa7211 */ /* 0x008fc800078a10ff */
[-C--:B------:R-:W-:Y:S02]  /*29a70*/  LEA.HI.X.SX32 R251, R249, R0.reuse, 0x2, P5 ;  /* 0x00000000f9fb7211 */ /* 0x080fe400028f16ff */
[----:B------:R-:W3:Y:S01]  /*29a80*/  LDL.LU R249, [R1+0xad8] ;  /* 0x000ad80001f97983 */ /* 0x000ee20000300800 */
[----:B------:R-:W-:-:S03]  /*29a90*/  LEA.HI.X.SX32 R5, R5, R0, 0x2, P3 ;  /* 0x0000000005057211 */ /* 0x000fc600018f16ff */
[----:B------:R2:W-:Y:S01]  /*29aa0*/  STL.64 [R1+0x890], R250 ;  /* 0x000890fa01007387 */ /* 0x0005e20000100a00 */
[----:B------:R-:W-:-:S03]  /*29ab0*/  LEA.HI.X.SX32 R233, R233, R0, 0x2, P4 ;  /* 0x00000000e9e97211 */ /* 0x000fc600020f16ff */
[----:B------:R4:W-:Y:S04]  /*29ac0*/  STL.64 [R1+0x8a0], R246 ;  /* 0x0008a0f601007387 */ /* 0x0009e80000100a00 */
[----:B------:R1:W-:Y:S04]  /*29ad0*/  STL.64 [R1+0x8b0], R244 ;  /* 0x0008b0f401007387 */ /* 0x0003e80000100a00 */
[----:B------:R1:W-:Y:S04]  /*29ae0*/  STL.64 [R1+0x8c0], R230 ;  /* 0x0008c0e601007387 */ /* 0x0003e80000100a00 */
[----:B------:R1:W-:Y:S04]  /*29af0*/  STL.64 [R1+0x8d0], R4 ;  /* 0x0008d00401007387 */ /* 0x0003e80000100a00 */
[----:B------:R1:W-:Y:S01]  /*29b00*/  STL.64 [R1+0x930], R232 ;  /* 0x000930e801007387 */ /* 0x0003e20000100a00 */
[----:B--2---:R-:W-:-:S02]  /*29b10*/  LEA R250, P5, R229, R3, 0x2 ;  /* 0x00000003e5fa7211 */ /* 0x004fc400078a10ff */
[CC--:B----4-:R-:W-:Y:S02]  /*29b20*/  LEA R246, P0, R6.reuse, R3.reuse, 0x2 ;  /* 0x0000000306f67211 */ /* 0x0d0fe400078010ff */
[-C--:B------:R-:W-:Y:S02]  /*29b30*/  LEA.HI.X.SX32 R251, R229, R0.reuse, 0x2, P5 ;  /* 0x00000000e5fb7211 */ /* 0x080fe400028f16ff */
[----:B------:R-:W-:Y:S01]  /*29b40*/  LEA.HI.X.SX32 R247, R6, R0, 0x2, P0 ;  /* 0x0000000006f77211 */ /* 0x000fe200000f16ff */
[----:B------:R-:W2:Y:S01]  /*29b50*/  LDL.LU R229, [R1+0x18f8] ;  /* 0x0018f80001e57983 */ /* 0x000ea20000300800 */
[----:B-1----:R-:W-:-:S03]  /*29b60*/  LEA R244, P1, R8, R3, 0x2 ;  /* 0x0000000308f47211 */ /* 0x002fc600078210ff */
[----:B------:R1:W-:Y:S01]  /*29b70*/  STL.64 [R1+0x938], R250 ;  /* 0x000938fa01007387 */ /* 0x0003e20000100a00 */
[----:B------:R-:W-:-:S03]  /*29b80*/  LEA.HI.X.SX32 R245, R8, R0, 0x2, P1 ;  /* 0x0000000008f57211 */ /* 0x000fc600008f16ff */
[----:B------:R-:W4:Y:S04]  /*29b90*/  LDL.LU R6, [R1+0x18f4] ;  /* 0x0018f40001067983 */ /* 0x000f280000300800 */
[----:B------:R1:W-:Y:S04]  /*29ba0*/  STL.64 [R1+0x940], R246 ;  /* 0x000940f601007387 */ /* 0x0003e80000100a00 */
[----:B------:R-:W3:Y:S01]  /*29bb0*/  LDL.LU R8, [R1+0x18f0] ;  /* 0x0018f00001087983 */ /* 0x000ee20000300800 */
[-C--:B------:R-:W-:Y:S02]  /*29bc0*/  LEA R230, P2, R237, R3.reuse, 0x2 ;  /* 0x00000003ede67211 */ /* 0x080fe400078410ff */
[----:B------:R-:W-:-:S02]  /*29bd0*/  LEA R4, P3, R239, R3, 0x2 ;  /* 0x00000003ef047211 */ /* 0x000fc400078610ff */
[CC--:B------:R-:W-:Y:S02]  /*29be0*/  LEA R232, P4, R240.reuse, R3.reuse, 0x2 ;  /* 0x00000003f0e87211 */ /* 0x0c0fe400078810ff */
[-C--:B------:R-:W-:Y:S02]  /*29bf0*/  LEA.HI.X.SX32 R231, R237, R0.reuse, 0x2, P2 ;  /* 0x00000000ede77211 */ /* 0x080fe400010f16ff */
[-C--:B------:R-:W-:Y:S01]  /*29c00*/  LEA.HI.X.SX32 R5, R239, R0.reuse, 0x2, P3 ;  /* 0x00000000ef057211 */ /* 0x080fe200018f16ff */
[----:B------:R1:W-:Y:S01]  /*29c10*/  STL.64 [R1+0x948], R244 ;  /* 0x000948f401007387 */ /* 0x0003e20000100a00 */
[-C--:B------:R-:W-:Y:S02]  /*29c20*/  LEA.HI.X.SX32 R233, R240, R0.reuse, 0x2, P4 ;  /* 0x00000000f0e97211 */ /* 0x080fe400020f16ff */
[C---:B-1----:R-:W-:Y:S01]  /*29c30*/  LEA R250, P5, R235.reuse, R3, 0x2 ;  /* 0x00000003ebfa7211 */ /* 0x042fe200078a10ff */
[----:B------:R1:W-:Y:S03]  /*29c40*/  STL.64 [R1+0x950], R230 ;  /* 0x000950e601007387 */ /* 0x0003e60000100a00 */
[----:B------:R-:W-:-:S02]  /*29c50*/  LEA.HI.X.SX32 R251, R235, R0, 0x2, P5 ;  /* 0x00000000ebfb7211 */ /* 0x000fc400028f16ff */
[----:B------:R-:W-:Y:S01]  /*29c60*/  LEA R246, P0, R236, R3, 0x2 ;  /* 0x00000003ecf67211 */ /* 0x000fe200078010ff */
[----:B------:R-:W-:Y:S01]  /*29c70*/  IMAD.MOV.U32 R245, RZ, RZ, R243 ;  /* 0x000000fffff57224 */ /* 0x000fe200078e00f3 */
[----:B-1----:R-:W2:Y:S01]  /*29c80*/  LDL.LU.64 R230, [R1+0x18e8] ;  /* 0x0018e80001e67983 */ /* 0x002ea20000300a00 */
[----:B------:R-:W-:-:S03]  /*29c90*/  IMAD.MOV.U32 R243, RZ, RZ, R234 ;  /* 0x000000fffff37224 */ /* 0x000fc600078e00ea */
[----:B------:R-:W-:Y:S01]  /*29ca0*/  STL.64 [R1+0x958], R4 ;  /* 0x0009580401007387 */ /* 0x000fe20000100a00 */
[----:B------:R-:W-:-:S03]  /*29cb0*/  LEA.HI.X.SX32 R247, R236, R0, 0x2, P0 ;  /* 0x00000000ecf77211 */ /* 0x000fc600000f16ff */
[----:B------:R1:W-:Y:S01]  /*29cc0*/  STL.64 [R1+0x960], R232 ;  /* 0x000960e801007387 */ /* 0x0003e20000100a00 */
[-C--:B------:R-:W-:Y:S01]  /*29cd0*/  LEA R244, P1, R248, R3.reuse, 0x2 ;  /* 0x00000003f8f47211 */ /* 0x080fe200078210ff */
[----:B------:R-:W-:Y:S02]  /*29ce0*/  IMAD.MOV.U32 R237, RZ, RZ, R242 ;  /* 0x000000ffffed7224 */ /* 0x000fe400078e00f2 */
[----:B-1----:R-:W2:Y:S04]  /*29cf0*/  LDL.LU R232, [R1+0xaf0] ;  /* 0x000af00001e87983 */ /* 0x002ea80000300800 */
[----:B------:R-:W2:Y:S04]  /*29d00*/  LDL.LU R233, [R1+0xaf4] ;  /* 0x000af40001e97983 */ /* 0x000ea80000300800 */
[----:B------:R-:W2:Y:S04]  /*29d10*/  LDL.LU R234, [R1+0xaf8] ;  /* 0x000af80001ea7983 */ /* 0x000ea80000300800 */
[----:B------:R-:W2:Y:S04]  /*29d20*/  LDL.LU R235, [R1+0xafc] ;  /* 0x000afc0001eb7983 */ /* 0x000ea80000300800 */
[----:B------:R-:W-:Y:S04]  /*29d30*/  STL.64 [R1+0x968], R250 ;  /* 0x000968fa01007387 */ /* 0x000fe80000100a00 */
[----:B------:R-:W2:Y:S04]  /*29d40*/  LDL.LU R236, [R1+0xb00] ;  /* 0x000b000001ec7983 */ /* 0x000ea80000300800 */
[----:B------:R1:W-:Y:S01]  /*29d50*/  STL.64 [R1+0x970], R246 ;  /* 0x000970f601007387 */ /* 0x0003e20000100a00 */
[----:B------:R-:W-:-:S02]  /*29d60*/  LEA R242, P2, R11, R3, 0x2 ;  /* 0x000000030bf27211 */ /* 0x000fc400078410ff */
[----:B------:R-:W-:Y:S01]  /*29d70*/  LEA R4, P3, R2, R3, 0x2 ;  /* 0x0000000302047211 */ /* 0x000fe200078610ff */
[----:B-1----:R-:W-:Y:S01]  /*29d80*/  IMAD.MOV.U32 R247, RZ, RZ, R245 ;  /* 0x000000fffff77224 */ /* 0x002fe200078e00f5 */
[----:B------:R-:W-:Y:S01]  /*29d90*/  LEA.HI.X.SX32 R245, R248, R0, 0x2, P1 ;  /* 0x00000000f8f57211 */ /* 0x000fe200008f16ff */
[----:B------:R-:W-:-:S04]  /*29da0*/  IMAD.MOV.U32 R248, RZ, RZ, R9 ;  /* 0x000000fffff87224 */ /* 0x000fc800078e0009 */
[----:B------:R1:W-:Y:S01]  /*29db0*/  STL.64 [R1+0x978], R244 ;  /* 0x000978f401007387 */ /* 0x0003e20000100a00 */
[-C--:B------:R-:W-:Y:S02]  /*29dc0*/  LEA.HI.X.SX32 R5, R2, R0.reuse, 0x2, P3 ;  /* 0x0000000002057211 */ /* 0x080fe400018f16ff */
[----:B-1----:R-:W-:Y:S02]  /*29dd0*/  LEA R244, P1, R243, R3, 0x2 ;  /* 0x00000003f3f47211 */ /* 0x002fe400078210ff */
[----:B------:R-:W-:Y:S02]  /*29de0*/  MOV R245, R243 ;  /* 0x000000f300f57202 */ /* 0x000fe40000000f00 */
[----:B------:R-:W-:Y:S01]  /*29df0*/  LEA.HI.X.SX32 R243, R11, R0, 0x2, P2 ;  /* 0x000000000bf37211 */ /* 0x000fe200010f16ff */
[----:B----4-:R-:W-:Y:S02]  /*29e00*/  IMAD.MOV.U32 R11, RZ, RZ, R6 ;  /* 0x000000ffff0b7224 */ /* 0x010fe400078e0006 */
[----:B---3--:R-:W-:-:S02]  /*29e10*/  IMAD.MOV.U32 R9, RZ, RZ, R8 ;  /* 0x000000ffff097224 */ /* 0x008fc400078e0008 */
[----:B------:R-:W3:Y:S04]  /*29e20*/  LDL.LU R8, [R1+0xb04] ;  /* 0x000b040001087983 */ /* 0x000ee80000300800 */
[----:B------:R-:W4:Y:S04]  /*29e30*/  LDL.LU R6, [R1+0xb08] ;  /* 0x000b080001067983 */ /* 0x000f280000300800 */
[----:B------:R1:W-:Y:S04]  /*29e40*/  STL.64 [R1+0x980], R242 ;  /* 0x000980f201007387 */ /* 0x0003e80000100a00 */
[----:B------:R-:W4:Y:S01]  /*29e50*/  LDL.LU R2, [R1+0xb0c] ;  /* 0x000b0c0001027983 */ /* 0x000f220000300800 */
[----:B-1----:R-:W-:Y:S01]  /*29e60*/  LEA R242, P2, R7, R3, 0x2 ;  /* 0x0000000307f27211 */ /* 0x002fe200078410ff */
[----:B------:R-:W-:-:S02]  /*29e70*/  IMAD.MOV.U32 R243, RZ, RZ, R7 ;  /* 0x000000fffff37224 */ /* 0x000fc400078e0007 */
[----:B------:R-:W4:Y:S01]  /*29e80*/  LDL.LU R7, [R1+0xb10] ;  /* 0x000b100001077983 */ /* 0x000f220000300800 */
[-C--:B------:R-:W-:Y:S01]  /*29e90*/  LEA R240, P4, R238, R3.reuse, 0x2 ;  /* 0x00000003eef07211 */ /* 0x080fe200078810ff */
[----:B------:R-:W-:Y:S01]  /*29ea0*/  IMAD.MOV.U32 R239, RZ, RZ, R241 ;  /* 0x000000ffffef7224 */ /* 0x000fe200078e00f1 */
[-C--:B------:R-:W-:Y:S01]  /*29eb0*/  LEA R250, P5, R252, R3.reuse, 0x2 ;  /* 0x00000003fcfa7211 */ /* 0x080fe200078a10ff */
[----:B------:R1:W-:Y:S01]  /*29ec0*/  STL.64 [R1+0x988], R4 ;  /* 0x0009880401007387 */ /* 0x0003e20000100a00 */
[-C--:B------:R-:W-:Y:S02]  /*29ed0*/  LEA.HI.X.SX32 R241, R238, R0.reuse, 0x2, P4 ;  /* 0x00000000eef17211 */ /* 0x080fe400020f16ff */
[----:B------:R-:W-:Y:S02]  /*29ee0*/  LEA.HI.X.SX32 R251, R252, R0, 0x2, P5 ;  /* 0x00000000fcfb7211 */ /* 0x000fe400028f16ff */
[-C--:B------:R-:W-:Y:S02]  /*29ef0*/  LEA R246, P0, R249, R3.reuse, 0x2 ;  /* 0x00000003f9f67211 */ /* 0x080fe400078010ff */
[----:B-1----:R-:W-:Y:S01]  /*29f00*/  LEA R4, P3, R237, R3, 0x2 ;  /* 0x00000003ed047211 */ /* 0x002fe200078610ff */
[----:B------:R-:W-:-:S02]  /*29f10*/  IMAD.MOV.U32 R5, RZ, RZ, R237 ;  /* 0x000000ffff057224 */ /* 0x000fc400078e00ed */
[----:B------:R-:W4:Y:S04]  /*29f20*/  LDL.LU R237, [R1+0xb14] ;  /* 0x000b140001ed7983 */ /* 0x000f280000300800 */
[----:B------:R-:W4:Y:S04]  /*29f30*/  LDL.LU R238, [R1+0xb18] ;  /* 0x000b180001ee7983 */ /* 0x000f280000300800 */
[----:B------:R1:W-:Y:S01]  /*29f40*/  STL.64 [R1+0x990], R240 ;  /* 0x000990f001007387 */ /* 0x0003e20000100a00 */
[-C--:B------:R-:W-:Y:S02]  /*29f50*/  LEA.HI.X.SX32 R245, R245, R0.reuse, 0x2, P1 ;  /* 0x00000000f5f57211 */ /* 0x080fe400008f16ff */
[----:B------:R-:W-:-:S02]  /*29f60*/  LEA.HI.X.SX32 R243, R243, R0, 0x2, P2 ;  /* 0x00000000f3f37211 */ /* 0x000fc400010f16ff */
[----:B-1----:R-:W-:Y:S01]  /*29f70*/  LEA R240, P4, R239, R3, 0x2 ;  /* 0x00000003eff07211 */ /* 0x002fe200078810ff */
[----:B------:R-:W-:Y:S02]  /*29f80*/  IMAD.MOV.U32 R241, RZ, RZ, R239 ;  /* 0x000000fffff17224 */ /* 0x000fe400078e00ef */
[----:B------:R-:W4:Y:S04]  /*29f90*/  LDL.LU R239, [R1+0xb20] ;  /* 0x000b200001ef7983 */ /* 0x000f280000300800 */
[----:B------:R-:W4:Y:S04]  /*29fa0*/  LDL.LU R252, [R1+0xb28] ;  /* 0x000b280001fc7983 */ /* 0x000f280000300800 */
[----:B------:R1:W-:Y:S01]  /*29fb0*/  STL.64 [R1+0x998], R250 ;  /* 0x000998fa01007387 */ /* 0x0003e20000100a00 */
[----:B------:R-:W-:-:S02]  /*29fc0*/  LEA.HI.X.SX32 R5, R5, R0, 0x2, P3 ;  /* 0x0000000005057211 */ /* 0x000fc400018f16ff */
[-C--:B------:R-:W-:Y:S02]  /*29fd0*/  LEA.HI.X.SX32 R241, R241, R0.reuse, 0x2, P4 ;  /* 0x00000000f1f17211 */ /* 0x080fe400020f16ff */
[----:B-1----:R-:W-:Y:S01]  /*29fe0*/  LEA R250, P5, R247, R3, 0x2 ;  /* 0x00000003f7fa7211 */ /* 0x002fe200078a10ff */
[----:B------:R-:W-:Y:S01]  /*29ff0*/  IMAD.MOV.U32 R251, RZ, RZ, R247 ;  /* 0x000000fffffb7224 */ /* 0x000fe200078e00f7 */
[-C--:B------:R-:W-:Y:S02]  /*2a000*/  LEA.HI.X.SX32 R247, R249, R0.reuse, 0x2, P0 ;  /* 0x00000000f9f77211 */ /* 0x080fe400000f16ff */
[----:B------:R-:W4:Y:S04]  /*2a010*/  LDL.LU R249, [R1+0xb30] ;  /* 0x000b300001f97983 */ /* 0x000f280000300800 */
[----:B------:R2:W-:Y:S01]  /*2a020*/  STL.64 [R1+0x9a0], R246 ;  /* 0x0009a0f601007387 */ /* 0x0005e20000100a00 */
[----:B------:R-:W-:-:S03]  /*2a030*/  LEA.HI.X.SX32 R251, R251, R0, 0x2, P5 ;  /* 0x00000000fbfb7211 */ /* 0x000fc600028f16ff */
[----:B------:R1:W-:Y:S04]  /*2a040*/  STL.64 [R1+0x9a8], R244 ;  /* 0x0009a8f401007387 */ /* 0x0003e80000100a00 */
[----:B------:R1:W-:Y:S01]  /*2a050*/  STL.64 [R1+0x9b0], R242 ;  /* 0x0009b0f201007387 */ /* 0x0003e20000100a00 */
[----:B--2---:R-:W-:-:S03]  /*2a060*/  LEA R246, P0, R232, R3, 0x2 ;  /* 0x00000003e8f67211 */ /* 0x004fc600078010ff */
[----:B------:R2:W-:Y:S01]  /*2a070*/  STL.64 [R1+0x9b8], R4 ;  /* 0x0009b80401007387 */ /* 0x0005e20000100a00 */
[CC--:B-1----:R-:W-:Y:S02]  /*2a080*/  LEA R244, P1, R233.reuse, R3.reuse, 0x2 ;  /* 0x00000003e9f47211 */ /* 0x0c2fe400078210ff */
[-C--:B------:R-:W-:Y:S02]  /*2a090*/  LEA.HI.X.SX32 R247, R232, R0.reuse, 0x2, P0 ;  /* 0x00000000e8f77211 */ /* 0x080fe400000f16ff */
[CC--:B------:R-:W-:Y:S01]  /*2a0a0*/  LEA R242, P2, R234.reuse, R3.reuse, 0x2 ;  /* 0x00000003eaf27211 */ /* 0x0c0fe200078410ff */
[----:B------:R1:W-:Y:S01]  /*2a0b0*/  STL.64 [R1+0x9c0], R240 ;  /* 0x0009c0f001007387 */ /* 0x0003e20000100a00 */
[-C--:B------:R-:W-:Y:S02]  /*2a0c0*/  LEA.HI.X.SX32 R245, R233, R0.reuse, 0x2, P1 ;  /* 0x00000000e9f57211 */ /* 0x080fe400008f16ff */
[----:B--2---:R-:W-:Y:S01]  /*2a0d0*/  LEA R4, P3, R235, R3, 0x2 ;  /* 0x00000003eb047211 */ /* 0x004fe200078610ff */
[----:B------:R3:W-:Y:S01]  /*2a0e0*/  STL.64 [R1+0x9c8], R250 ;  /* 0x0009c8fa01007387 */ /* 0x0007e20000100a00 */
[----:B------:R-:W-:-:S03]  /*2a0f0*/  LEA.HI.X.SX32 R243, R234, R0, 0x2, P2 ;  /* 0x00000000eaf37211 */ /* 0x000fc600010f16ff */
[----:B------:R-:W2:Y:S01]  /*2a100*/  LDL.LU R232, [R1+0x18e0] ;  /* 0x0018e00001e87983 */ /* 0x000ea20000300800 */
[-C--:B------:R-:W-:Y:S02]  /*2a110*/  LEA.HI.X.SX32 R5, R235, R0.reuse, 0x2, P3 ;  /* 0x00000000eb057211 */ /* 0x080fe400018f16ff */
[C---:B-1----:R-:W-:Y:S01]  /*2a120*/  LEA R240, P4, R236.reuse, R3, 0x2 ;  /* 0x00000003ecf07211 */ /* 0x042fe200078810ff */
[----:B------:R4:W-:Y:S04]  /*2a130*/  STL.64 [R1+0x9d0], R246 ;  /* 0x0009d0f601007387 */ /* 0x0009e80000100a00 */
[----:B------:R-:W2:Y:S01]  /*2a140*/  LDL.LU R233, [R1+0x18dc] ;  /* 0x0018dc0001e97983 */ /* 0x000ea20000300800 */
[----:B------:R-:W-:-:S03]  /*2a150*/  LEA.HI.X.SX32 R241, R236, R0, 0x2, P4 ;  /* 0x00000000ecf17211 */ /* 0x000fc600020f16ff */
[----:B------:R1:W-:Y:S04]  /*2a160*/  STL.64 [R1+0x9d8], R244 ;  /* 0x0009d8f401007387 */ /* 0x0003e80000100a00 */
[----:B------:R-:W2:Y:S04]  /*2a170*/  LDL.LU R234, [R1+0x18d8] ;  /* 0x0018d80001ea7983 */ /* 0x000ea80000300800 */
[----:B------:R1:W-:Y:S04]  /*2a180*/  STL.64 [R1+0x9e0], R242 ;  /* 0x0009e0f201007387 */ /* 0x0003e80000100a00 */
[----:B------:R-:W2:Y:S04]  /*2a190*/  LDL.LU R235, [R1+0x18d4] ;  /* 0x0018d40001eb7983 */ /* 0x000ea80000300800 */
[----:B------:R1:W-:Y:S04]  /*2a1a0*/  STL.64 [R1+0x9e8], R4 ;  /* 0x0009e80401007387 */ /* 0x0003e80000100a00 */
[----:B------:R-:W2:Y:S04]  /*2a1b0*/  LDL.LU R236, [R1+0x18d0] ;  /* 0x0018d00001ec7983 */ /* 0x000ea80000300800 */
[----:B------:R1:W-:Y:S01]  /*2a1c0*/  STL.64 [R1+0x9f0], R240 ;  /* 0x0009f0f001007387 */ /* 0x0003e20000100a00 */
[----:B---3--:R-:W-:-:S02]  /*2a1d0*/  LEA R250, P5, R8, R3, 0x2 ;  /* 0x0000000308fa7211 */ /* 0x008fc400078a10ff */
[-C--:B----4-:R-:W-:Y:S02]  /*2a1e0*/  LEA R246, P0, R6, R3.reuse, 0x2 ;  /* 0x0000000306f67211 */ /* 0x090fe400078010ff */
[-C--:B------:R-:W-:Y:S02]  /*2a1f0*/  LEA.HI.X.SX32 R251, R8, R0.reuse, 0x2, P5 ;  /* 0x0000000008fb7211 */ /* 0x080fe400028f16ff */
[----:B------:R-:W-:Y:S01]  /*2a200*/  LEA.HI.X.SX32 R247, R6, R0, 0x2, P0 ;  /* 0x0000000006f77211 */ /* 0x000fe200000f16ff */
[----:B------:R-:W3:Y:S01]  /*2a210*/  LDL.LU R8, [R1+0x18cc] ;  /* 0x0018cc0001087983 */ /* 0x000ee20000300800 */
[----:B-1----:R-:W-:-:S03]  /*2a220*/  LEA R244, P1, R2, R3, 0x2 ;  /* 0x0000000302f47211 */ /* 0x002fc600078210ff */
[----:B------:R1:W-:Y:S01]  /*2a230*/  STL.64 [R1+0x9f8], R250 ;  /* 0x0009f8fa01007387 */ /* 0x0003e20000100a00 */
[----:B------:R-:W-:-:S03]  /*2a240*/  LEA.HI.X.SX32 R245, R2, R0, 0x2, P1 ;  /* 0x0000000002f57211 */ /* 0x000fc600008f16ff */
[----:B------:R-:W4:Y:S04]  /*2a250*/  LDL.LU R6, [R1+0x18c8] ;  /* 0x0018c80001067983 */ /* 0x000f280000300800 */
[----:B------:R1:W-:Y:S01]  /*2a260*/  STL.64 [R1+0xa00], R246 ;  /* 0x000a00f601007387 */ /* 0x0003e20000100a00 */
[----:B------:R-:W-:-:S03]  /*2a270*/  LEA R242, P2, R7, R3, 0x2 ;  /* 0x0000000307f27211 */ /* 0x000fc600078410ff */
[----:B------:R-:W2:Y:S01]  /*2a280*/  LDL.LU R2, [R1+0x18c4] ;  /* 0x0018c40001027983 */ /* 0x000ea20000300800 */
[----:B------:R-:W-:-:S03]  /*2a290*/  LEA.HI.X.SX32 R243, R7, R0, 0x2, P2 ;  /* 0x0000000007f37211 */ /* 0x000fc600010f16ff */
[----:B------:R1:W-:Y:S04]  /*2a2a0*/  STL.64 [R1+0xa08], R244 ;  /* 0x000a08f401007387 */ /* 0x0003e80000100a00 */
[----:B------:R-:W2:Y:S01]  /*2a2b0*/  LDL.LU R7, [R1+0x18c0] ;  /* 0x0018c00001077983 */ /* 0x000ea20000300800 */
[CC--:B------:R-:W-:Y:S02]  /*2a2c0*/  LEA R4, P3, R237.reuse, R3.reuse, 0x2 ;  /* 0x00000003ed047211 */ /* 0x0c0fe400078610ff */
[C---:B------:R-:W-:Y:S02]  /*2a2d0*/  LEA R240, P4, R238.reuse, R3, 0x2 ;  /* 0x00000003eef07211 */ /* 0x040fe400078810ff */
[-C--:B------:R-:W-:Y:S01]  /*2a2e0*/  LEA.HI.X.SX32 R5, R237, R0.reuse, 0x2, P3 ;  /* 0x00000000ed057211 */ /* 0x080fe200018f16ff */
[----:B------:R-:W-:Y:S01]  /*2a2f0*/  STL.64 [R1+0xa10], R242 ;  /* 0x000a10f201007387 */ /* 0x000fe20000100a00 */
[----:B------:R-:W-:-:S03]  /*2a300*/  LEA.HI.X.SX32 R241, R238, R0, 0x2, P4 ;  /* 0x00000000eef17211 */ /* 0x000fc600020f16ff */
[----:B------:R-:W2:Y:S04]  /*2a310*/  LDL.LU R237, [R1+0x18bc] ;  /* 0x0018bc0001ed7983 */ /* 0x000ea80000300800 */
[----:B------:R-:W-:Y:S04]  /*2a320*/  STL.64 [R1+0xa18], R4 ;  /* 0x000a180401007387 */ /* 0x000fe80000100a00 */
[----:B------:R-:W2:Y:S01]  /*2a330*/  LDL.LU R238, [R1+0x18b8] ;  /* 0x0018b80001ee7983 */ /* 0x000ea20000300800 */
[----:B-1----:R-:W-:-:S03]  /*2a340*/  LEA R250, P5, R239, R3, 0x2 ;  /* 0x00000003effa7211 */ /* 0x002fc600078a10ff */
[----:B------:R-:W-:Y:S01]  /*2a350*/  STL.64 [R1+0xa20], R240 ;  /* 0x000a20f001007387 */ /* 0x000fe20000100a00 */
[-C--:B------:R-:W-:Y:S02]  /*2a360*/  LEA.HI.X.SX32 R251, R239, R0.reuse, 0x2, P5 ;  /* 0x00000000effb7211 */ /* 0x080fe400028f16ff */
[CC--:B------:R-:W-:Y:S01]  /*2a370*/  LEA R246, P0, R252.reuse, R3.reuse, 0x2 ;  /* 0x00000003fcf67211 */ /* 0x0c0fe200078010ff */
[----:B------:R-:W2:Y:S03]  /*2a380*/  LDL.LU R239, [R1+0x18b4] ;  /* 0x0018b40001ef7983 */ /* 0x000ea60000300800 */
[----:B------:R-:W-:Y:S01]  /*2a390*/  LEA.HI.X.SX32 R247, R252, R0, 0x2, P0 ;  /* 0x00000000fcf77211 */ /* 0x000fe200000f16ff */
[----:B------:R-:W-:Y:S04]  /*2a3a0*/  STL.64 [R1+0xa28], R250 ;  /* 0x000a28fa01007387 */ /* 0x000fe80000100a00 */
[----:B------:R1:W-:Y:S01]  /*2a3b0*/  STL.64 [R1+0xa30], R246 ;  /* 0x000a30f601007387 */ /* 0x0003e20000100a00 */
[----:B------:R-:W-:-:S04]  /*2a3c0*/  LEA R244, P1, R249, R3, 0x2 ;  /* 0x00000003f9f47211 */ /* 0x000fc800078210ff */
[----:B------:R-:W-:-:S05]  /*2a3d0*/  LEA.HI.X.SX32 R245, R249, R0, 0x2, P1 ;  /* 0x00000000f9f57211 */ /* 0x000fca00008f16ff */
[----:B------:R1:W-:Y:S02]  /*2a3e0*/  STL.64 [R1+0xa38], R244 ;  /* 0x000a38f401007387 */ /* 0x0003e40000100a00 */
[----:B-1----:R-:W-:-:S04]  /*2a3f0*/  LEA R246, P0, R248, R3, 0x2 ;  /* 0x00000003f8f67211 */ /* 0x002fc800078010ff */
[----:B------:R-:W-:Y:S02]  /*2a400*/  LEA.HI.X.SX32 R247, R248, R0, 0x2, P0 ;  /* 0x00000000f8f77211 */ /* 0x000fe400000f16ff */
[----:B------:R-:W-:-:S04]  /*2a410*/  LEA R244, P1, R9, R3, 0x2 ;  /* 0x0000000309f47211 */ /* 0x000fc800078210ff */
[----:B------:R-:W-:Y:S02]  /*2a420*/  LEA.HI.X.SX32 R245, R9, R0, 0x2, P1 ;  /* 0x0000000009f57211 */ /* 0x000fe400008f16ff */
[----:B---3--:R-:W-:-:S04]  /*2a430*/  LEA R242, P2, R8, R3, 0x2 ;  /* 0x0000000308f27211 */ /* 0x008fc800078410ff */
[----:B------:R-:W-:Y:S02]  /*2a440*/  LEA.HI.X.SX32 R243, R8, R0, 0x2, P2 ;  /* 0x0000000008f37211 */ /* 0x000fe400010f16ff */
[----:B------:R-:W3:Y:S01]  /*2a450*/  LDL.LU R8, [R1+0x18b0] ;  /* 0x0018b00001087983 */ /* 0x000ee20000300800 */
[----:B----4-:R-:W-:-:S04]  /*2a460*/  LEA R4, P3, R6, R3, 0x2 ;  /* 0x0000000306047211 */ /* 0x010fc800078610ff */
[----:B------:R-:W-:Y:S01]  /*2a470*/  LEA.HI.X.SX32 R5, R6, R0, 0x2, P3 ;  /* 0x0000000006057211 */ /* 0x000fe200018f16ff */
[----:B------:R1:W-:Y:S01]  /*2a480*/  STL.64 [R1+0xa40], R242 ;  /* 0x000a40f201007387 */ /* 0x0003e20000100a00 */
[----:B--2---:R-:W-:-:S03]  /*2a490*/  LEA R240, P4, R2, R3, 0x2 ;  /* 0x0000000302f07211 */ /* 0x004fc600078810ff */
[----:B------:R-:W2:Y:S01]  /*2a4a0*/  LDL.LU R6, [R1+0x18ac] ;  /* 0x0018ac0001067983 */ /* 0x000ea20000300800 */
[----:B------:R-:W-:-:S04]  /*2a4b0*/  LEA R250, P5, R7, R3, 0x2 ;  /* 0x0000000307fa7211 */ /* 0x000fc800078a10ff */
[-C--:B------:R-:W-:Y:S02]  /*2a4c0*/  LEA.HI.X.SX32 R251, R7, R0.reuse, 0x2, P5 ;  /* 0x0000000007fb7211 */ /* 0x080fe400028f16ff */
[----:B------:R-:W4:Y:S01]  /*2a4d0*/  S2R R7, SR_TID.X ;  /* 0x0000000000077919 */ /* 0x000f220000002100 */
[-C--:B------:R-:W-:Y:S01]  /*2a4e0*/  LEA.HI.X.SX32 R241, R2, R0.reuse, 0x2, P4 ;  /* 0x0000000002f17211 */ /* 0x080fe200020f16ff */
[----:B------:R1:W-:Y:S02]  /*2a4f0*/  STL.64 [R1+0xa48], R4 ;  /* 0x000a480401007387 */ /* 0x0003e40000100a00 */
[C---:B-1----:R-:W-:Y:S02]  /*2a500*/  LEA R242, P2, R10.reuse, R3, 0x2 ;  /* 0x000000030af27211 */ /* 0x042fe400078410ff */
[----:B------:R-:W2:Y:S02]  /*2a510*/  LDL.LU R2, [R1+0x18a8] ;  /* 0x0018a80001027983 */ /* 0x000ea40000300800 */
[----:B------:R-:W-:-:S02]  /*2a520*/  LEA.HI.X.SX32 R243, R10, R0, 0x2, P2 ;  /* 0x000000000af37211 */ /* 0x000fc400010f16ff */
[C---:B------:R-:W-:Y:S01]  /*2a530*/  LEA R4, P3, R11.reuse, R3, 0x2 ;  /* 0x000000030b047211 */ /* 0x040fe200078610ff */
[----:B------:R1:W-:Y:S03]  /*2a540*/  STL.64 [R1+0xa50], R240 ;  /* 0x000a50f001007387 */ /* 0x0003e60000100a00 */
[----:B------:R-:W-:Y:S01]  /*2a550*/  LEA.HI.X.SX32 R5, R11, R0, 0x2, P3 ;  /* 0x000000000b057211 */ /* 0x000fe200018f16ff */
[----:B-1----:R-:W3:Y:S04]  /*2a560*/  LDL.LU.64 R240, [R1+0x18a0] ;  /* 0x0018a00001f07983 */ /* 0x002ee80000300a00 */
[----:B------:R-:W-:Y:S04]  /*2a570*/  STL.64 [R1+0xa58], R250 ;  /* 0x000a58fa01007387 */ /* 0x000fe80000100a00 */
[----:B------:R-:W-:Y:S04]  /*2a580*/  STL.64 [R1+0xa60], R246 ;  /* 0x000a60f601007387 */ /* 0x000fe80000100a00 */
[----:B------:R1:W-:Y:S04]  /*2a590*/  STL.64 [R1+0xa78], R4 ;  /* 0x000a780401007387 */ /* 0x0003e80000100a00 */
[----:B------:R-:W-:Y:S04]  /*2a5a0*/  STL.64 [R1+0xa68], R244 ;  /* 0x000a68f401007387 */ /* 0x000fe80000100a00 */
[----:B------:R1:W-:Y:S01]  /*2a5b0*/  STL.64 [R1+0xa70], R242 ;  /* 0x000a70f201007387 */ /* 0x0003e20000100a00 */
[----:B----4-:R-:W-:-:S04]  /*2a5c0*/  SHF.R.U32.HI R7, RZ, 0x6, R7 ;  /* 0x00000006ff077819 */ /* 0x010fc80000011607 */
[----:B------:R-:W-:Y:S01]  /*2a5d0*/  SGXT.U32 R7, R7, 0x1 ;  /* 0x000000010707781a */ /* 0x000fe20000000000 */
[----:B-1----:R-:W4:Y:S01]  /*2a5e0*/  LDL.LU R5, [R1+0xc5c] ;  /* 0x000c5c0001057983 */ /* 0x002f220000300800 */
[----:B------:R-:W-:Y:S01]  /*2a5f0*/  ULDC UR12, c[0x0][0x240] ;  /* 0x00009000000c7ab9 */ /* 0x000fe20000000800 */
[----:B------:R-:W-:Y:S01]  /*2a600*/  ULDC UR11, c[0x0][0x240] ;  /* 0x00009000000b7ab9 */ /* 0x000fe20000000800 */
[----:B------:R-:W-:Y:S01]  /*2a610*/  ULDC UR9, c[0x0][0x240] ;  /* 0x0000900000097ab9 */ /* 0x000fe20000000800 */
[----:B------:R-:W2:Y:S01]  /*2a620*/  LDL.LU R9, [R1+0xc54] ;  /* 0x000c540001097983 */ /* 0x000ea20000300800 */
        /* <DEDUP_REMOVED lines=39> */
[----:B------:R-:W-:Y:S01]  /*2a8a0*/  STL.64 [R1+0x21f8], R230 ;  /* 0x0021f8e601007387 */ /* 0x000fe20000100a00 */
[----:B------:R-:W-:Y:S01]  /*2a8b0*/  ULDC UR28, c[0x0][0x240] ;  /* 0x00009000001c7ab9 */ /* 0x000fe20000000800 */
[----:B------:R-:W-:Y:S01]  /*2a8c0*/  ULDC UR27, c[0x0][0x240] ;  /* 0x00009000001b7ab9 */ /* 0x000fe20000000800 */
[----:B------:R-:W-:Y:S01]  /*2a8d0*/  ULDC UR26, c[0x0][0x240] ;  /* 0x00009000001a7ab9 */ /* 0x000fe20000000800 */
[----:B------:R1:W-:Y:S01]  /*2a8e0*/  STL.64 [R1+0x21f0], R214 ;  /* 0x0021f0d601007387 */ /* 0x0003e20000100a00 */
[----:B------:R-:W-:Y:S01]  /*2a8f0*/  ULDC UR25, c[0x0][0x240] ;  /* 0x0000900000197ab9 */ /* 0x000fe20000000800 */
[----:B------:R-:W-:Y:S01]  /*2a900*/  ULDC UR24, c[0x0][0x240] ;  /* 0x0000900000187ab9 */ /* 0x000fe20000000800 */
[----:B------:R-:W-:Y:S01]  /*2a910*/  ULDC UR23, c[0x0][0x240] ;  /* 0x0000900000177ab9 */ /* 0x000fe20000000800 */
[----:B------:R-:W-:Y:S01]  /*2a920*/  STL.64 [R1+0x21e8], R198 ;  /* 0x0021e8c601007387 */ /* 0x000fe20000100a00 */
        /* <DEDUP_REMOVED lines=21> */
[----:B------:R-:W-:-:S02]  /*2aa80*/  ULDC UR58, c[0x0][0x240] ;  /* 0x00009000003a7ab9 */ /* 0x000fc40000000800 */
[----:B------:R-:W-:Y:S04]  /*2aa90*/  STL.64 [R1+0x21b8], R102 ;  /* 0x0021b86601007387 */ /* 0x000fe80000100a00 */
        /* <DEDUP_REMOVED lines=33> */
[----:B---3--:R-:W-:Y:S04]  /*2acb0*/  STL.64 [R1+0x20a8], R240 ;  /* 0x0020a8f001007387 */ /* 0x008fe80000100a00 */
        /* <DEDUP_REMOVED lines=21> */
[----:B------:R-:W-:Y:S01]  /*2ae10*/  STL.64 [R1+0x1ff8], R126 ;  /* 0x001ff87e01007387 */ /* 0x000fe20000100a00 */
[----:B----4-:R-:W-:Y:S01]  /*2ae20*/  IMAD R5, R5, UR17, RZ ;  /* 0x0000001105057c24 */ /* 0x010fe2000f8e02ff */
        /* <DEDUP_REMOVED lines=44> */
[----:B------:R3:W-:Y:S04]  /*2b0f0*/  STL.64 [R1+0x1e98], R120 ;  /* 0x001e987801007387 */ /* 0x0007e80000100a00 */
[----:B------:R4:W-:Y:S04]  /*2b100*/  STL.64 [R1+0x1e90], R104 ;  /* 0x001e906801007387 */ /* 0x0009e80000100a00 */
[----:B------:R4:W-:Y:S04]  /*2b110*/  STL.64 [R1+0x1e88], R88 ;  /* 0x001e885801007387 */ /* 0x0009e80000100a00 */
[----:B------:R4:W-:Y:S04]  /*2b120*/  STL.64 [R1+0x1e80], R72 ;  /* 0x001e804801007387 */ /* 0x0009e80000100a00 */
[----:B------:R4:W-:Y:S04]  /*2b130*/  STL.64 [R1+0x1e78], R56 ;  /* 0x001e783801007387 */ /* 0x0009e80000100a00 */
[----:B------:R-:W-:Y:S04]  /*2b140*/  STL.64 [R1+0x1e70], R40 ;  /* 0x001e702801007387 */ /* 0x000fe80000100a00 */
[----:B------:R-:W-:Y:S04]  /*2b150*/  STL.64 [R1+0x1e68], R24 ;  /* 0x001e681801007387 */ /* 0x000fe80000100a00 */
[----:B------:R-:W4:Y:S01]  /*2b160*/  LDL.LU R249, [R1+0xc2c] ;  /* 0x000c2c0001f97983 */ /* 0x000f220000300800 */
[----:B--2---:R-:W-:Y:S01]  /*2b170*/  IMAD R243, R244, UR12, RZ ;  /* 0x0000000cf4f37c24 */ /* 0x004fe2000f8e02ff */
[----:B------:R-:W-:Y:S01]  /*2b180*/  ULDC UR12, c[0x0][0x240] ;  /* 0x00009000000c7ab9 */ /* 0x000fe20000000800 */
[----:B------:R-:W-:Y:S01]  /*2b190*/  IMAD R245, R245, UR10, RZ ;  /* 0x0000000af5f57c24 */ /* 0x000fe2000f8e02ff */
[----:B------:R-:W2:Y:S01]  /*2b1a0*/  LDL.LU R250, [R1+0xc28] ;  /* 0x000c280001fa7983 */ /* 0x000ea20000300800 */
[----:B------:R-:W-:Y:S01]  /*2b1b0*/  IMAD R244, R246, UR11, RZ ;  /* 0x0000000bf6f47c24 */ /* 0x000fe2000f8e02ff */
[----:B------:R-:W-:Y:S01]  /*2b1c0*/  ULDC UR10, c[0x0][0x240] ;  /* 0x00009000000a7ab9 */ /* 0x000fe20000000800 */
[----:B------:R-:W-:Y:S01]  /*2b1d0*/  IMAD R247, R247, UR8, RZ ;  /* 0x00000008f7f77c24 */ /* 0x000fe2000f8e02ff */
[----:B------:R-:W2:Y:S01]  /*2b1e0*/  LDL.LU R251, [R1+0xc24] ;  /* 0x000c240001fb7983 */ /* 0x000ea20000300800 */
[----:B------:R-:W-:Y:S01]  /*2b1f0*/  IMAD R246, R4, UR9, RZ ;  /* 0x0000000904f67c24 */ /* 0x000fe2000f8e02ff */
[----:B------:R-:W-:Y:S01]  /*2b200*/  ULDC UR8, c[0x0][0x240] ;  /* 0x0000900000087ab9 */ /* 0x000fe20000000800 */
[----:B------:R-:W-:Y:S01]  /*2b210*/  IMAD R9, R9, UR16, RZ ;  /* 0x0000001009097c24 */ /* 0x000fe2000f8e02ff */
[----:B------:R-:W2:Y:S01]  /*2b220*/  LDL.LU R252, [R1+0xc20] ;  /* 0x000c200001fc7983 */ /* 0x000ea20000300800 */
[----:B------:R-:W-:Y:S01]  /*2b230*/  ULDC UR16, c[0x0][0x240] ;  /* 0x0000900000107ab9 */ /* 0x000fe20000000800 */
[----:B------:R-:W-:Y:S01]  /*2b240*/  IMAD R10, R10, UR15, RZ ;  /* 0x0000000f0a0a7c24 */ /* 0x000fe2000f8e02ff */
[----:B------:R-:W-:Y:S01]  /*2b250*/  ULDC UR15, c[0x0][0x240] ;  /* 0x00009000000f7ab9 */ /* 0x000fe20000000800 */
[----:B-1----:R-:W3:Y:S01]  /*2b260*/  LDL.LU R215, [R1+0xc1c] ;  /* 0x000c1c0001d77983 */ /* 0x002ee20000300800 */
[----:B------:R-:W-:Y:S01]  /*2b270*/  IMAD R11, R11, UR14, RZ ;  /* 0x0000000e0b0b7c24 */ /* 0x000fe2000f8e02ff */
[----:B------:R-:W-:Y:S01]  /*2b280*/  ULDC UR14, c[0x0][0x240] ;  /* 0x00009000000e7ab9 */ /* 0x000fe20000000800 */
[----:B------:R-:W-:Y:S01]  /*2b290*/  IMAD R242, R242, UR13, RZ ;  /* 0x0000000df2f27c24 */ /* 0x000fe2000f8e02ff */
[----:B------:R-:W4:Y:S01]  /*2b2a0*/  LDL.LU R230, [R1+0xc18] ;  /* 0x000c180001e67983 */ /* 0x000f220000300800 */
[----:B------:R-:W-:Y:S01]  /*2b2b0*/  ULDC UR13, c[0x0][0x240] ;  /* 0x00009000000d7ab9 */ /* 0x000fe20000000800 */
[----:B------:R-:W-:Y:S01]  /*2b2c0*/  ULDC UR9, c[0x0][0x240] ;  /* 0x0000900000097ab9 */ /* 0x000fe20000000800 */
[----:B------:R-:W-:Y:S01]  /*2b2d0*/  ULDC UR11, c[0x0][0x240] ;  /* 0x00009000000b7ab9 */ /* 0x000fe20000000800 */
[----:B------:R-:W2:Y:S04]  /*2b2e0*/  LDL.LU R166, [R1+0xc14] ;  /* 0x000c140001a67983 */ /* 0x000ea80000300800 */
[----:B------:R-:W2:Y:S04]  /*2b2f0*/  LDL.LU R231, [R1+0xc10] ;  /* 0x000c100001e77983 */ /* 0x000ea80000300800 */
[----:B------:R-:W2:Y:S04]  /*2b300*/  LDL.LU R4, [R1+0xc0c] ;  /* 0x000c0c0001047983 */ /* 0x000ea80000300800 */
[----:B------:R-:W2:Y:S04]  /*2b310*/  LDL.LU R182, [R1+0xc08] ;  /* 0x000c080001b67983 */ /* 0x000ea80000300800 */
[----:B------:R-:W2:Y:S04]  /*2b320*/  LDL.LU R183, [R1+0xc04] ;  /* 0x000c040001b77983 */ /* 0x000ea80000300800 */
[----:B------:R-:W2:Y:S04]  /*2b330*/  LDL.LU R198, [R1+0xc00] ;  /* 0x000c000001c67983 */ /* 0x000ea80000300800 */
[----:B------:R-:W2:Y:S04]  /*2b340*/  LDL.LU R199, [R1+0xbfc] ;  /* 0x000bfc0001c77983 */ /* 0x000ea80000300800 */
[----:B------:R-:W2:Y:S04]  /*2b350*/  LDL.LU R167, [R1+0xbf8] ;  /* 0x000bf80001a77983 */ /* 0x000ea80000300800 */
[----:B------:R-:W2:Y:S01]  /*2b360*/  LDL.LU R214, [R1+0xb4c] ;  /* 0x000b4c0001d67983 */ /* 0x000ea20000300800 */
[----:B---3--:R-:W-:-:S02]  /*2b370*/  IMAD R120, R215, UR57, RZ ;  /* 0x00000039d7787c24 */ /* 0x008fc4000f8e02ff */
[----:B------:R-:W-:Y:S01]  /*2b380*/  IMAD R248, R248, UR7, RZ ;  /* 0x00000007f8f87c24 */ /* 0x000fe2000f8e02ff */
[----:B------:R-:W3:Y:S01]  /*2b390*/  LDL.LU R215, [R1+0xb54] ;  /* 0x000b540001d77983 */ /* 0x000ee20000300800 */
[----:B----4-:R-:W-:Y:S01]  /*2b3a0*/  IMAD R119, R230, UR56, RZ ;  /* 0x00000038e6777c24 */ /* 0x010fe2000f8e02ff */
[----:B------:R-:W-:Y:S01]  /*2b3b0*/  ULDC UR7, c[0x0][0x240] ;  /* 0x0000900000077ab9 */ /* 0x000fe20000000800 */
[----:B------:R-:W-:Y:S01]  /*2b3c0*/  IMAD R249, R249, UR6, RZ ;  /* 0x00000006f9f97c24 */ /* 0x000fe2000f8e02ff */
[----:B------:R-:W4:Y:S01]  /*2b3d0*/  LDL.LU R230, [R1+0xb5c] ;  /* 0x000b5c0001e67983 */ /* 0x000f220000300800 */
[----:B--2---:R-:W-:Y:S01]  /*2b3e0*/  IMAD R118, R166, UR55, RZ ;  /* 0x00000037a6767c24 */ /* 0x004fe2000f8e02ff */
[----:B------:R-:W-:Y:S01]  /*2b3f0*/  ULDC UR6, c[0x0][0x240] ;  /* 0x0000900000067ab9 */ /* 0x000fe20000000800 */
[----:B------:R-:W-:Y:S01]  /*2b400*/  IMAD R250, R250, UR59, RZ ;  /* 0x0000003bfafa7c24 */ /* 0x000fe2000f8e02ff */
[----:B------:R-:W-:Y:S01]  /*2b410*/  ULDC UR59, c[0x0][0x240] ;  /* 0x00009000003b7ab9 */ /* 0x000fe20000000800 */
[----:B------:R-:W-:Y:S01]  /*2b420*/  IMAD R117, R231, UR54, RZ ;  /* 0x00000036e7757c24 */ /* 0x000fe2000f8e02ff */
[----:B------:R-:W-:Y:S01]  /*2b430*/  ULDC UR56, c[0x0][0x240] ;  /* 0x0000900000387ab9 */ /* 0x000fe20000000800 */
[----:B------:R-:W2:Y:S01]  /*2b440*/  LDL.LU R231, [R1+0xb64] ;  /* 0x000b640001e77983 */ /* 0x000ea20000300800 */
[----:B------:R-:W-:Y:S01]  /*2b450*/  IMAD R251, R251, UR5, RZ ;  /* 0x00000005fbfb7c24 */ /* 0x000fe2000f8e02ff */
[----:B------:R-:W-:Y:S01]  /*2b460*/  ULDC UR5, c[0x0][0x240] ;  /* 0x0000900000057ab9 */ /* 0x000fe20000000800 */
[----:B------:R-:W-:Y:S01]  /*2b470*/  IMAD R116, R4, UR53, RZ ;  /* 0x0000003504747c24 */ /* 0x000fe2000f8e02ff */
[----:B------:R-:W-:Y:S01]  /*2b480*/  ULDC UR55, c[0x0][0x240] ;  /* 0x0000900000377ab9 */ /* 0x000fe20000000800 */
[----:B------:R-:W2:Y:S01]  /*2b490*/  LDL.LU R4, [R1+0xb6c] ;  /* 0x000b6c0001047983 */ /* 0x000ea20000300800 */
[----:B------:R-:W-:Y:S01]  /*2b4a0*/  IMAD R115, R182, UR52, RZ ;  /* 0x00000034b6737c24 */ /* 0x000fe2000f8e02ff */
[----:B------:R-:W-:Y:S01]  /*2b4b0*/  ULDC UR54, c[0x0][0x240] ;  /* 0x0000900000367ab9 */ /* 0x000fe20000000800 */
        /* <DEDUP_REMOVED lines=8> */
[-C--:B------:R-:W-:Y:S01]  /*2b540*/  LEA R130, P3, R9, R3.reuse, 0x2 ;  /* 0x0000000309827211 */ /* 0x080fe200078610ff */
[----:B------:R-:W2:Y:S01]  /*2b550*/  LDL.LU R151, [R1+0xb84] ;  /* 0x000b840001977983 */ /* 0x000ea20000300800 */
[----:B------:R-:W-:Y:S01]  /*2b560*/  IMAD R112, R199, UR48, RZ ;  /* 0x00000030c7707c24 */ /* 0x000fe2000f8e02ff */
[----:B------:R-:W-:Y:S01]  /*2b570*/  ULDC UR48, c[0x0][0x240] ;  /* 0x0000900000307ab9 */ /* 0x000fe20000000800 */
[-C--:B------:R-:W-:Y:S01]  /*2b580*/  LEA R126, P2, R11, R3.reuse, 0x2 ;  /* 0x000000030b7e7211 */ /* 0x080fe200078410ff */
[----:B------:R-:W2:Y:S01]  /*2b590*/  LDL.LU R198, [R1+0xb8c] ;  /* 0x000b8c0001c67983 */ /* 0x000ea20000300800 */
[----:B------:R-:W-:Y:S01]  /*2b5a0*/  IMAD R111, R167, UR47, RZ ;  /* 0x0000002fa76f7c24 */ /* 0x000fe2000f8e02ff */
[----:B------:R-:W-:Y:S01]  /*2b5b0*/  ULDC UR47, c[0x0][0x240] ;  /* 0x00009000002f7ab9 */ /* 0x000fe20000000800 */
[----:B------:R-:W-:Y:S01]  /*2b5c0*/  LEA R124, P5, R242, R3, 0x2 ;  /* 0x00000003f27c7211 */ /* 0x000fe200078a10ff */
[----:B------:R-:W2:Y:S01]  /*2b5d0*/  LDL.LU R199, [R1+0xb94] ;  /* 0x000b940001c77983 */ /* 0x000ea20000300800 */
[----:B------:R-:W-:Y:S01]  /*2b5e0*/  IMAD R110, R214, UR46, RZ ;  /* 0x0000002ed66e7c24 */ /* 0x000fe2000f8e02ff */
[----:B------:R-:W-:Y:S01]  /*2b5f0*/  ULDC UR46, c[0x0][0x240] ;  /* 0x00009000002e7ab9 */ /* 0x000fe20000000800 */
[----:B------:R-:W-:Y:S01]  /*2b600*/  IMAD R252, R252, UR58, RZ ;  /* 0x0000003afcfc7c24 */ /* 0x000fe2000f8e02ff */
[----:B------:R-:W2:Y:S01]  /*2b610*/  LDL.LU R166, [R1+0xb9c] ;  /* 0x000b9c0001a67983 */ /* 0x000ea20000300800 */
[----:B------:R-:W-:Y:S01]  /*2b620*/  ULDC UR57, c[0x0][0x240] ;  /* 0x0000900000397ab9 */ /* 0x000fe20000000800 */
[----:B---3--:R-:W-:-:S02]  /*2b630*/  IMAD R109, R215, UR45, RZ ;  /* 0x0000002dd76d7c24 */ /* 0x008fc4000f8e02ff */
[----:B------:R-:W3:Y:S01]  /*2b640*/  LDL.LU R214, [R1+0xba4] ;  /* 0x000ba40001d67983 */ /* 0x000ee20000300800 */
[----:B------:R-:W-:Y:S01]  /*2b650*/  ULDC UR45, c[0x0][0x240] ;  /* 0x00009000002d7ab9 */ /* 0x000fe20000000800 */
[----:B----4-:R-:W-:Y:S02]  /*2b660*/  IMAD R108, R230, UR44, RZ ;  /* 0x0000002ce66c7c24 */ /* 0x010fe4000f8e02ff */
[----:B------:R-:W4:Y:S01]  /*2b670*/  LDL.LU R215, [R1+0xbac] ;  /* 0x000bac0001d77983 */ /* 0x000f220000300800 */
[----:B------:R-:W-:Y:S01]  /*2b680*/  ULDC UR44, c[0x0][0x240] ;  /* 0x00009000002c7ab9 */ /* 0x000fe20000000800 */
[----:B--2---:R-:W-:Y:S02]  /*2b690*/  IMAD R107, R231, UR43, RZ ;  /* 0x0000002be76b7c24 */ /* 0x004fe4000f8e02ff */
[----:B------:R-:W2:Y:S01]  /*2b6a0*/  LDL.LU R167, [R1+0xbb4] ;  /* 0x000bb40001a77983 */ /* 0x000ea20000300800 */
[----:B------:R-:W-:Y:S01]  /*2b6b0*/  ULDC UR43, c[0x0][0x240] ;  /* 0x00009000002b7ab9 */ /* 0x000fe20000000800 */
[----:B------:R-:W-:-:S02]  /*2b6c0*/  IMAD R106, R4, UR42, RZ ;  /* 0x0000002a046a7c24 */ /* 0x000fc4000f8e02ff */
[----:B------:R-:W2:Y:S01]  /*2b6d0*/  LDL.LU R230, [R1+0xbbc] ;  /* 0x000bbc0001e67983 */ /* 0x000ea20000300800 */
[----:B------:R-:W-:Y:S01]  /*2b6e0*/  ULDC UR42, c[0x0][0x240] ;  /* 0x00009000002a7ab9 */ /* 0x000fe20000000800 */
[----:B------:R-:W-:Y:S02]  /*2b6f0*/  IMAD R105, R182, UR41, RZ ;  /* 0x00000029b6697c24 */ /* 0x000fe4000f8e02ff */
[----:B------:R-:W2:Y:S01]  /*2b700*/  LDL.LU R231, [R1+0xbc4] ;  /* 0x000bc40001e77983 */ /* 0x000ea20000300800 */
[----:B------:R-:W-:Y:S01]  /*2b710*/  ULDC UR41, c[0x0][0x240] ;  /* 0x0000900000297ab9 */ /* 0x000fe20000000800 */
[----:B------:R-:W-:Y:S02]  /*2b720*/  IMAD R53, R183, UR40, RZ ;  /* 0x00000028b7357c24 */ /* 0x000fe4000f8e02ff */
[----:B------:R-:W2:Y:S01]  /*2b730*/  LDL.LU R4, [R1+0xbcc] ;  /* 0x000bcc0001047983 */ /* 0x000ea20000300800 */
[----:B------:R-:W-:Y:S01]  /*2b740*/  ULDC UR40, c[0x0][0x240] ;  /* 0x0000900000287ab9 */ /* 0x000fe20000000800 */
[----:B------:R-:W-:-:S02]  /*2b750*/  IMAD R104, R198, UR38, RZ ;  /* 0x00000026c6687c24 */ /* 0x000fc4000f8e02ff */
[----:B------:R-:W2:Y:S01]  /*2b760*/  LDL.LU R182, [R1+0xbd4] ;  /* 0x000bd40001b67983 */ /* 0x000ea20000300800 */
[----:B------:R-:W-:Y:S01]  /*2b770*/  IMAD R52, R151, UR39, RZ ;  /* 0x0000002797347c24 */ /* 0x000fe2000f8e02ff */
[----:B------:R-:W-:Y:S01]  /*2b780*/  ULDC UR39, c[0x0][0x240] ;  /* 0x0000900000277ab9 */ /* 0x000fe20000000800 */
[----:B------:R-:W-:Y:S01]  /*2b790*/  IMAD R103, R199, UR61, RZ ;  /* 0x0000003dc7677c24 */ /* 0x000fe2000f8e02ff */
[----:B------:R-:W2:Y:S01]  /*2b7a0*/  LDL.LU R183, [R1+0xbdc] ;  /* 0x000bdc0001b77983 */ /* 0x000ea20000300800 */
[----:B------:R-:W-:Y:S01]  /*2b7b0*/  ULDC UR61, c[0x0][0x240] ;  /* 0x00009000003d7ab9 */ /* 0x000fe20000000800 */
[----:B------:R-:W-:Y:S01]  /*2b7c0*/  ULDC UR38, c[0x0][0x240] ;  /* 0x0000900000267ab9 */ /* 0x000fe20000000800 */
[-C--:B------:R-:W-:Y:S01]  /*2b7d0*/  LEA.HI.X.SX32 R131, R9, R0.reuse, 0x2, P3 ;  /* 0x0000000009837211 */ /* 0x080fe200018f16ff */
[----:B------:R-:W2:Y:S01]  /*2b7e0*/  LDL.LU R198, [R1+0xbe4] ;  /* 0x000be40001c67983 */ /* 0x000ea20000300800 */
[----:B------:R-:W-:Y:S01]  /*2b7f0*/  LEA.HI.X.SX32 R127, R11, R0, 0x2, P2 ;  /* 0x000000000b7f7211 */ /* 0x000fe200010f16ff */
[----:B------:R-:W-:-:S02]  /*2b800*/  ULDC UR58, c[0x0][0x240] ;  /* 0x00009000003a7ab9 */ /* 0x000fc40000000800 */
[----:B------:R-:W2:Y:S01]  /*2b810*/  LDL.LU R199, [R1+0xbec] ;  /* 0x000bec0001c77983 */ /* 0x000ea20000300800 */
[----:B---3--:R-:W-:Y:S01]  /*2b820*/  IMAD R101, R214, UR37, RZ ;  /* 0x00000025d6657c24 */ /* 0x008fe2000f8e02ff */
[----:B------:R-:W-:Y:S02]  /*2b830*/  ULDC UR37, c[0x0][0x240] ;  /* 0x0000900000257ab9 */ /* 0x000fe40000000800 */
[----:B------:R-:W3:Y:S01]  /*2b840*/  LDL.LU R214, [R1+0xbf4] ;  /* 0x000bf40001d67983 */ /* 0x000ee20000300800 */
[----:B----4-:R-:W-:Y:S01]  /*2b850*/  IMAD R100, R215, UR36, RZ ;  /* 0x00000024d7647c24 */ /* 0x010fe2000f8e02ff */
[----:B------:R-:W-:Y:S02]  /*2b860*/  ULDC UR36, c[0x0][0x240] ;  /* 0x0000900000247ab9 */ /* 0x000fe40000000800 */
[----:B------:R-:W4:Y:S01]  /*2b870*/  LDL.LU R215, [R1+0xbf0] ;  /* 0x000bf00001d77983 */ /* 0x000f220000300800 */
[----:B--2---:R-:W-:Y:S02]  /*2b880*/  IMAD R37, R230, UR34, RZ ;  /* 0x00000022e6257c24 */ /* 0x004fe4000f8e02ff */
[----:B------:R-:W-:Y:S01]  /*2b890*/  IMAD R36, R231, UR33, RZ ;  /* 0x00000021e7247c24 */ /* 0x000fe2000f8e02ff */
[----:B------:R-:W2:Y:S01]  /*2b8a0*/  LDL.LU R230, [R1+0xbe8] ;  /* 0x000be80001e67983 */ /* 0x000ea20000300800 */
[----:B------:R-:W-:-:S03]  /*2b8b0*/  IMAD R98, R4, UR32, RZ ;  /* 0x0000002004627c24 */ /* 0x000fc6000f8e02ff */
[----:B------:R-:W2:Y:S01]  /*2b8c0*/  LDL.LU R231, [R1+0xbe0] ;  /* 0x000be00001e77983 */ /* 0x000ea20000300800 */
[----:B------:R-:W-:Y:S01]  /*2b8d0*/  IMAD R102, R166, UR60, RZ ;  /* 0x0000003ca6667c24 */ /* 0x000fe2000f8e02ff */
[----:B------:R-:W-:Y:S01]  /*2b8e0*/  ULDC UR60, c[0x0][0x240] ;  /* 0x00009000003c7ab9 */ /* 0x000fe20000000800 */
[----:B------:R-:W-:Y:S01]  /*2b8f0*/  IMAD R99, R167, UR35, RZ ;  /* 0x00000023a7637c24 */ /* 0x000fe2000f8e02ff */
[----:B------:R-:W2:Y:S01]  /*2b900*/  LDL.LU R4, [R1+0xbd8] ;  /* 0x000bd80001047983 */ /* 0x000ea20000300800 */
[----:B------:R-:W-:-:S03]  /*2b910*/  IMAD R97, R182, UR31, RZ ;  /* 0x0000001fb6617c24 */ /* 0x000fc6000f8e02ff */
[----:B------:R-:W2:Y:S01]  /*2b920*/  LDL.LU R134, [R1+0xbd0] ;  /* 0x000bd00001867983 */ /* 0x000ea20000300800 */
[----:B------:R-:W-:-:S03]  /*2b930*/  IMAD R96, R183, UR30, RZ ;  /* 0x0000001eb7607c24 */ /* 0x000fc6000f8e02ff */
[----:B------:R-:W2:Y:S01]  /*2b940*/  LDL.LU R135, [R1+0xbc8] ;  /* 0x000bc80001877983 */ /* 0x000ea20000300800 */
[----:B------:R-:W-:-:S03]  /*2b950*/  IMAD R95, R198, UR29, RZ ;  /* 0x0000001dc65f7c24 */ /* 0x000fc6000f8e02ff */
[----:B------:R-:W2:Y:S01]  /*2b960*/  LDL.LU R150, [R1+0xbc0] ;  /* 0x000bc00001967983 */ /* 0x000ea20000300800 */
[----:B------:R-:W-:Y:S01]  /*2b970*/  LEA.HI.X.SX32 R125, R242, R0, 0x2, P5 ;  /* 0x00000000f27d7211 */ /* 0x000fe200028f16ff */
[----:B------:R-:W-:Y:S01]  /*2b980*/  ULDC UR29, c[0x0][0x240] ;  /* 0x00009000001d7ab9 */ /* 0x000fe20000000800 */
[----:B------:R-:W-:Y:S01]  /*2b990*/  IMAD R94, R199, UR28, RZ ;  /* 0x0000001cc75e7c24 */ /* 0x000fe2000f8e02ff */
[----:B------:R-:W2:Y:S01]  /*2b9a0*/  LDL.LU R151, [R1+0xbb8] ;  /* 0x000bb80001977983 */ /* 0x000ea20000300800 */
[----:B------:R-:W-:Y:S01]  /*2b9b0*/  LEA R238, P2, R246, R3, 0x2 ;  /* 0x00000003f6ee7211 */ /* 0x000fe200078410ff */
        /* <DEDUP_REMOVED lines=8> */
[----:B------:R-:W-:-:S02]  /*2ba40*/  ULDC UR34, c[0x0][0x240] ;  /* 0x0000900000227ab9 */ /* 0x000fc40000000800 */
[----:B------:R-:W2:Y:S04]  /*2ba50*/  LDL.LU R182, [R1+0xba0] ;  /* 0x000ba00001b67983 */ /* 0x000ea80000300800 */
[----:B------:R-:W2:Y:S04]  /*2ba60*/  LDL.LU R183, [R1+0xb98] ;  /* 0x000b980001b77983 */ /* 0x000ea80000300800 */
[----:B------:R-:W2:Y:S04]  /*2ba70*/  LDL.LU R198, [R1+0xb90] ;  /* 0x000b900001c67983 */ /* 0x000ea80000300800 */
[----:B------:R-:W2:Y:S01]  /*2ba80*/  LDL.LU R199, [R1+0xb88] ;  /* 0x000b880001c77983 */ /* 0x000ea20000300800 */
[----:B---3--:R-:W-:-:S02]  /*2ba90*/  IMAD R93, R214, UR27, RZ ;  /* 0x0000001bd65d7c24 */ /* 0x008fc4000f8e02ff */
[----:B----4-:R-:W-:Y:S01]  /*2baa0*/  IMAD R21, R215, UR26, RZ ;  /* 0x0000001ad7157c24 */ /* 0x010fe2000f8e02ff */
[----:B------:R-:W3:Y:S01]  /*2bab0*/  LDL.LU R214, [R1+0xb80] ;  /* 0x000b800001d67983 */ /* 0x000ee20000300800 */
[----:B--2---:R-:W-:-:S03]  /*2bac0*/  IMAD R20, R230, UR25, RZ ;  /* 0x00000019e6147c24 */ /* 0x004fc6000f8e02ff */
[----:B------:R-:W2:Y:S01]  /*2bad0*/  LDL.LU R215, [R1+0xb78] ;  /* 0x000b780001d77983 */ /* 0x000ea20000300800 */
[----:B------:R-:W-:-:S03]  /*2bae0*/  IMAD R92, R231, UR24, RZ ;  /* 0x00000018e75c7c24 */ /* 0x000fc6000f8e02ff */
[----:B------:R-:W4:Y:S01]  /*2baf0*/  LDL.LU R230, [R1+0xb70] ;  /* 0x000b700001e67983 */ /* 0x000f220000300800 */
[----:B------:R-:W-:-:S03]  /*2bb00*/  IMAD R91, R4, UR23, RZ ;  /* 0x00000017045b7c24 */ /* 0x000fc6000f8e02ff */
[----:B------:R-:W2:Y:S01]  /*2bb10*/  LDL.LU R231, [R1+0xb68] ;  /* 0x000b680001e77983 */ /* 0x000ea20000300800 */
[----:B------:R-:W-:-:S03]  /*2bb20*/  IMAD R90, R134, UR22, RZ ;  /* 0x00000016865a7c24 */ /* 0x000fc6000f8e02ff */
[----:B------:R-:W3:Y:S01]  /*2bb30*/  LDL.LU R4, [R1+0xb60] ;  /* 0x000b600001047983 */ /* 0x000ee20000300800 */
[----:B------:R-:W-:Y:S02]  /*2bb40*/  IMAD R89, R135, UR21, RZ ;  /* 0x0000001587597c24 */ /* 0x000fe4000f8e02ff */
[----:B------:R-:W-:Y:S02]  /*2bb50*/  IMAD R88, R150, UR20, RZ ;  /* 0x0000001496587c24 */ /* 0x000fe4000f8e02ff */
[----:B------:R-:W-:Y:S01]  /*2bb60*/  IMAD R87, R151, UR19, RZ ;  /* 0x0000001397577c24 */ /* 0x000fe2000f8e02ff */
[----:B------:R-:W-:Y:S01]  /*2bb70*/  LEA R236, P5, R247, R3, 0x2 ;  /* 0x00000003f7ec7211 */ /* 0x000fe200078a10ff */
[----:B------:R-:W-:Y:S01]  /*2bb80*/  ULDC UR27, c[0x0][0x240] ;  /* 0x00009000001b7ab9 */ /* 0x000fe20000000800 */
[----:B------:R-:W-:Y:S01]  /*2bb90*/  LEA.HI.X.SX32 R239, R246, R0, 0x2, P2 ;  /* 0x00000000f6ef7211 */ /* 0x000fe200010f16ff */
[----:B------:R-:W-:Y:S01]  /*2bba0*/  IMAD R86, R166, UR18, RZ ;  /* 0x00000012a6567c24 */ /* 0x000fe2000f8e02ff */
[----:B------:R-:W-:Y:S01]  /*2bbb0*/  ULDC UR26, c[0x0][0x240] ;  /* 0x00009000001a7ab9 */ /* 0x000fe20000000800 */
[----:B------:R-:W-:Y:S01]  /*2bbc0*/  ULDC UR25, c[0x0][0x240] ;  /* 0x0000900000197ab9 */ /* 0x000fe20000000800 */
[----:B------:R-:W-:Y:S01]  /*2bbd0*/  ULDC UR24, c[0x0][0x240] ;  /* 0x0000900000187ab9 */ /* 0x000fe20000000800 */
[----:B------:R-:W-:Y:S01]  /*2bbe0*/  IMAD R85, R167, UR17, RZ ;  /* 0x00000011a7557c24 */ /* 0x000fe2000f8e02ff */
[----:B------:R-:W-:Y:S01]  /*2bbf0*/  ULDC UR23, c[0x0][0x240] ;  /* 0x0000900000177ab9 */ /* 0x000fe20000000800 */
[----:B------:R-:W-:Y:S01]  /*2bc00*/  ULDC UR22, c[0x0][0x240] ;  /* 0x0000900000167ab9 */ /* 0x000fe20000000800 */
[----:B------:R-:W-:-:S02]  /*2bc10*/  IMAD R84, R182, UR16, RZ ;  /* 0x00000010b6547c24 */ /* 0x000fc4000f8e02ff */
[----:B------:R-:W-:Y:S02]  /*2bc20*/  IMAD R83, R183, UR15, RZ ;  /* 0x0000000fb7537c24 */ /* 0x000fe4000f8e02ff */
[----:B------:R-:W-:Y:S02]  /*2bc30*/  IMAD R82, R198, UR14, RZ ;  /* 0x0000000ec6527c24 */ /* 0x000fe4000f8e02ff */
[----:B------:R-:W-:Y:S02]  /*2bc40*/  IMAD R81, R199, UR13, RZ ;  /* 0x0000000dc7517c24 */ /* 0x000fe4000f8e02ff */
[----:B----4-:R-:W-:Y:S02]  /*2bc50*/  IMAD R78, R230, UR10, RZ ;  /* 0x0000000ae64e7c24 */ /* 0x010fe4000f8e02ff */
[----:B---3--:R-:W-:Y:S01]  /*2bc60*/  IMAD R76, R4, UR8, RZ ;  /* 0x00000008044c7c24 */ /* 0x008fe2000f8e02ff */
[----:B------:R-:W3:Y:S01]  /*2bc70*/  LDL.LU R230, [R1+0xb58] ;  /* 0x000b580001e67983 */ /* 0x000ee20000300800 */
[----:B------:R-:W-:-:S02]  /*2bc80*/  IMAD R80, R214, UR12, RZ ;  /* 0x0000000cd6507c24 */ /* 0x000fc4000f8e02ff */
[----:B--2---:R-:W-:Y:S01]  /*2bc90*/  IMAD R77, R231, UR9, RZ ;  /* 0x00000009e74d7c24 */ /* 0x004fe2000f8e02ff */
[----:B------:R-:W2:Y:S01]  /*2bca0*/  LDL.LU R212, [R1+0xb50] ;  /* 0x000b500001d47983 */ /* 0x000ea20000300800 */
[----:B------:R-:W-:Y:S01]  /*2bcb0*/  IMAD R79, R215, UR11, RZ ;  /* 0x0000000bd74f7c24 */ /* 0x000fe2000f8e02ff */
[----:B------:R-:W-:Y:S01]  /*2bcc0*/  LEA.HI.X.SX32 R237, R247, R0, 0x2, P5 ;  /* 0x00000000f7ed7211 */ /* 0x000fe200028f16ff */
[----:B------:R-:W-:Y:S01]  /*2bcd0*/  ULDC UR21, c[0x0][0x240] ;  /* 0x0000900000157ab9 */ /* 0x000fe20000000800 */
[----:B------:R-:W4:Y:S01]  /*2bce0*/  LDL.LU R4, [R1+0xd54] ;  /* 0x000d540001047983 */ /* 0x000f220000300800 */
[----:B------:R-:W-:Y:S01]  /*2bcf0*/  ULDC UR20, c[0x0][0x240] ;  /* 0x0000900000147ab9 */ /* 0x000fe20000000800 */
[----:B------:R-:W-:Y:S01]  /*2bd00*/  ULDC UR19, c[0x0][0x240] ;  /* 0x0000900000137ab9 */ /* 0x000fe20000000800 */
        /* <DEDUP_REMOVED lines=14> */
[----:B------:R-:W-:-:S03]  /*2bdf0*/  ULDC UR8, c[0x0][0x240] ;  /* 0x0000900000087ab9 */ /* 0x000fc60000000800 */
        /* <DEDUP_REMOVED lines=20> */
[----:B---3--:R-:W-:-:S02]  /*2bf40*/  IMAD R75, R230, UR7, RZ ;  /* 0x00000007e64b7c24 */ /* 0x008fc4000f8e02ff */
[----:B--2---:R-:W-:Y:S01]  /*2bf50*/  IMAD R74, R212, UR6, RZ ;  /* 0x00000006d44a7c24 */ /* 0x004fe2000f8e02ff */
[----:B------:R-:W2:Y:S01]  /*2bf60*/  LDL.LU R230, [R1+0xd38] ;  /* 0x000d380001e67983 */ /* 0x000ea20000300800 */
[----:B------:R-:W-:Y:S01]  /*2bf70*/  LEA R226, P5, R252, R3, 0x2 ;  /* 0x00000003fce27211 */ /* 0x000fe200078a10ff */
[----:B------:R-:W-:Y:S01]  /*2bf80*/  ULDC UR7, c[0x0][0x240] ;  /* 0x0000900000077ab9 */ /* 0x000fe20000000800 */
[----:B----4-:R-:W-:Y:S01]  /*2bf90*/  IMAD R4, R4, UR49, RZ ;  /* 0x0000003104047c24 */ /* 0x010fe2000f8e02ff */
[----:B------:R-:W-:Y:S01]  /*2bfa0*/  ULDC UR6, c[0x0][0x240] ;  /* 0x0000900000067ab9 */ /* 0x000fe20000000800 */
[----:B------:R-:W-:Y:S02]  /*2bfb0*/  IMAD R47, R231, UR61, RZ ;  /* 0x0000003de72f7c24 */ /* 0x000fe4000f8e02ff */
[----:B------:R-:W-:Y:S01]  /*2bfc0*/  IMAD R73, R213, UR59, RZ ;  /* 0x0000003bd5497c24 */ /* 0x000fe2000f8e02ff */
[----:B------:R-:W3:Y:S01]  /*2bfd0*/  LDL.LU R231, [R1+0xd30] ;  /* 0x000d300001e77983 */ /* 0x000ee20000300800 */
[----:B------:R-:W-:-:S02]  /*2bfe0*/  IMAD R72, R228, UR5, RZ ;  /* 0x00000005e4487c24 */ /* 0x000fc4000f8e02ff */
[----:B------:R-:W-:Y:S01]  /*2bff0*/  IMAD R69, R229, UR56, RZ ;  /* 0x00000038e5457c24 */ /* 0x000fe2000f8e02ff */
[----:B------:R-:W4:Y:S01]  /*2c000*/  LDL.LU R164, [R1+0xd28] ;  /* 0x000d280001a47983 */ /* 0x000f220000300800 */
[----:B------:R-:W-:Y:S02]  /*2c010*/  IMAD R68, R22, UR55, RZ ;  /* 0x0000003716447c24 */ /* 0x000fe4000f8e02ff */
[----:B------:R-:W-:Y:S01]  /*2c020*/  IMAD R67, R23, UR54, RZ ;  /* 0x0000003617437c24 */ /* 0x000fe2000f8e02ff */
[----:B------:R-:W4:Y:S01]  /*2c030*/  LDL.LU R165, [R1+0xd20] ;  /* 0x000d200001a57983 */ /* 0x000f220000300800 */
[----:B------:R-:W-:Y:S02]  /*2c040*/  IMAD R66, R38, UR53, RZ ;  /* 0x0000003526427c24 */ /* 0x000fe4000f8e02ff */
[----:B------:R-:W-:Y:S01]  /*2c050*/  IMAD R65, R39, UR52, RZ ;  /* 0x0000003427417c24 */ /* 0x000fe2000f8e02ff */
[----:B------:R-:W4:Y:S01]  /*2c060*/  LDL.LU R180, [R1+0xd18] ;  /* 0x000d180001b47983 */ /* 0x000f220000300800 */
        /* <DEDUP_REMOVED lines=21> */
[----:B--2---:R-:W-:-:S03]  /*2c1c0*/  IMAD R45, R230, UR37, RZ ;  /* 0x00000025e62d7c24 */ /* 0x004fc6000f8e02ff */
[----:B------:R-:W2:Y:S01]  /*2c1d0*/  LDL.LU R22, [R1+0xcd8] ;  /* 0x000cd80001167983 */ /* 0x000ea20000300800 */
[----:B------:R-:W-:Y:S01]  /*2c1e0*/  LEA.HI.X.SX32 R227, R252, R0, 0x2, P5 ;  /* 0x00000000fce37211 */ /* 0x000fe200028f16ff */
[----:B------:R-:W-:Y:S01]  /*2c1f0*/  IMAD R71, R71, UR58, RZ ;  /* 0x0000003a47477c24 */ /* 0x000fe2000f8e02ff */
        /* <DEDUP_REMOVED lines=19> */
[----:B---3--:R-:W-:-:S03]  /*2c330*/  IMAD R44, R231, UR36, RZ ;  /* 0x00000024e72c7c24 */ /* 0x008fc6000f8e02ff */
[----:B------:R-:W3:Y:S01]  /*2c340*/  LDL.LU R231, [R1+0xd50] ;  /* 0x000d500001e77983 */ /* 0x000ee20000300800 */
[----:B------:R-:W-:-:S04]  /*2c350*/  LEA R122, P1, R4, R3, 0x2 ;  /* 0x00000003047a7211 */ /* 0x000fc800078210ff */
[----:B------:R-:W-:-:S05]  /*2c360*/  LEA.HI.X.SX32 R123, R4, R0, 0x2, P1 ;  /* 0x00000000047b7211 */ /* 0x000fca00008f16ff */
[----:B------:R1:W-:Y:S01]  /*2c370*/  STL.64 [R1+0xa80], R122 ;  /* 0x000a807a01007387 */ /* 0x0003e20000100a00 */
[-C--:B------:R-:W-:Y:S02]  /*2c380*/  LEA R128, P1, R10, R3.reuse, 0x2 ;  /* 0x000000030a807211 */ /* 0x080fe400078210ff */
[----:B-1----:R-:W-:-:S04]  /*2c390*/  LEA R122, P4, R5, R3, 0x2 ;  /* 0x00000003057a7211 */ /* 0x002fc800078810ff */
[----:B------:R-:W-:Y:S02]  /*2c3a0*/  LEA.HI.X.SX32 R123, R5, R0, 0x2, P4 ;  /* 0x00000000057b7211 */ /* 0x000fe400020f16ff */
[----:B------:R-:W-:-:S03]  /*2c3b0*/  LEA R4, P3, R244, R3, 0x2 ;  /* 0x00000003f4047211 */ /* 0x000fc600078610ff */
[----:B------:R1:W-:Y:S01]  /*2c3c0*/  STL.64 [R1+0xe60], R122 ;  /* 0x000e607a01007387 */ /* 0x0003e20000100a00 */
[-C--:B------:R-:W-:Y:S02]  /*2c3d0*/  LEA.HI.X.SX32 R129, R10, R0.reuse, 0x2, P1 ;  /* 0x000000000a817211 */ /* 0x080fe400008f16ff */
[-C--:B------:R-:W-:Y:S01]  /*2c3e0*/  LEA R240, P1, R245, R3.reuse, 0x2 ;  /* 0x00000003f5f07211 */ /* 0x080fe200078210ff */
[----:B------:R-:W-:Y:S01]  /*2c3f0*/  STL.64 [R1+0xa88], R130 ;  /* 0x000a888201007387 */ /* 0x000fe20000100a00 */
[-C--:B------:R-:W-:Y:S02]  /*2c400*/  LEA.HI.X.SX32 R5, R244, R0.reuse, 0x2, P3 ;  /* 0x00000000f4057211 */ /* 0x080fe400018f16ff */
[C---:B-1----:R-:W-:Y:S01]  /*2c410*/  LEA R122, P4, R243.reuse, R3, 0x2 ;  /* 0x00000003f37a7211 */ /* 0x042fe200078810ff */
[----:B------:R-:W-:Y:S03]  /*2c420*/  STL.64 [R1+0xa90], R128 ;  /* 0x000a908001007387 */ /* 0x000fe60000100a00 */
[-C--:B------:R-:W-:Y:S01]  /*2c430*/  LEA.HI.X.SX32 R123, R243, R0.reuse, 0x2, P4 ;  /* 0x00000000f37b7211 */ /* 0x080fe200020f16ff */
[----:B------:R-:W-:Y:S01]  /*2c440*/  STL.64 [R1+0xa98], R126 ;  /* 0x000a987e01007387 */ /* 0x000fe20000100a00 */
[----:B------:R-:W-:-:S03]  /*2c450*/  LEA.HI.X.SX32 R241, R245, R0, 0x2, P1 ;  /* 0x00000000f5f17211 */ /* 0x000fc600008f16ff */
[----:B------:R1:W-:Y:S01]  /*2c460*/  STL.64 [R1+0xaa8], R122 ;  /* 0x000aa87a01007387 */ /* 0x0003e20000100a00 */
[----:B------:R-:W-:-:S03]  /*2c470*/  LEA R10, P3, R249, R3, 0x2 ;  /* 0x00000003f90a7211 */ /* 0x000fc600078610ff */
[----:B------:R-:W-:Y:S01]  /*2c480*/  STL.64 [R1+0xaa0], R124 ;  /* 0x000aa07c01007387 */ /* 0x000fe20000100a00 */
[----:B----4-:R-:W-:-:S03]  /*2c490*/  IMAD R31, R228, UR27, RZ ;  /* 0x0000001be41f7c24 */ /* 0x010fc6000f8e02ff */
[----:B------:R4:W-:Y:S01]  /*2c4a0*/  STL.64 [R1+0xab0], R4 ;  /* 0x000ab00401007387 */ /* 0x0009e20000100a00 */
[----:B-1----:R-:W-:-:S03]  /*2c4b0*/  LEA R122, P4, R248, R3, 0x2 ;  /* 0x00000003f87a7211 */ /* 0x002fc600078810ff */
[----:B------:R-:W-:Y:S01]  /*2c4c0*/  STL.64 [R1+0xab8], R240 ;  /* 0x000ab8f001007387 */ /* 0x000fe20000100a00 */
[-C--:B------:R-:W-:Y:S02]  /*2c4d0*/  LEA R228, P2, R251, R3.reuse, 0x2 ;  /* 0x00000003fbe47211 */ /* 0x080fe400078410ff */
[----:B------:R-:W-:Y:S01]  /*2c4e0*/  LEA.HI.X.SX32 R123, R248, R0, 0x2, P4 ;  /* 0x00000000f87b7211 */ /* 0x000fe200020f16ff */
[----:B------:R-:W-:Y:S01]  /*2c4f0*/  STL.64 [R1+0x2200], R240 ;  /* 0x002200f001007387 */ /* 0x000fe20000100a00 */
[----:B----4-:R-:W-:-:S03]  /*2c500*/  LEA R4, P1, R250, R3, 0x2 ;  /* 0x00000003fa047211 */ /* 0x010fc600078210ff */
[----:B------:R-:W-:Y:S01]  /*2c510*/  STL.64 [R1+0xac0], R238 ;  /* 0x000ac0ee01007387 */ /* 0x000fe20000100a00 */
[-C--:B------:R-:W-:Y:S01]  /*2c520*/  LEA.HI.X.SX32 R11, R249, R0.reuse, 0x2, P3 ;  /* 0x00000000f90b7211 */ /* 0x080fe200018f16ff */
[----:B------:R-:W-:Y:S01]  /*2c530*/  IMAD R30, R229, UR26, RZ ;  /* 0x0000001ae51e7c24 */ /* 0x000fe2000f8e02ff */
[-C--:B------:R-:W-:Y:S01]  /*2c540*/  LEA.HI.X.SX32 R5, R250, R0.reuse, 0x2, P1 ;  /* 0x00000000fa057211 */ /* 0x080fe200008f16ff */
[----:B------:R-:W-:Y:S01]  /*2c550*/  STL.64 [R1+0x2208], R238 ;  /* 0x002208ee01007387 */ /* 0x000fe20000100a00 */
[-C--:B------:R-:W-:Y:S02]  /*2c560*/  LEA R224, P4, R120, R3.reuse, 0x2 ;  /* 0x0000000378e07211 */ /* 0x080fe400078810ff */
[-C--:B------:R-:W-:Y:S01]  /*2c570*/  LEA R222, P3, R119, R3.reuse, 0x2 ;  /* 0x0000000377de7211 */ /* 0x080fe200078610ff */
[----:B------:R-:W-:Y:S01]  /*2c580*/  STL.64 [R1+0xac8], R236 ;  /* 0x000ac8ec01007387 */ /* 0x000fe20000100a00 */
[----:B------:R-:W-:Y:S02]  /*2c590*/  LEA.HI.X.SX32 R229, R251, R0, 0x2, P2 ;  /* 0x00000000fbe57211 */ /* 0x000fe400010f16ff */
[-C--:B------:R-:W-:Y:S01]  /*2c5a0*/  LEA R220, P1, R118, R3.reuse, 0x2 ;  /* 0x0000000376dc7211 */ /* 0x080fe200078210ff */
[----:B------:R-:W-:Y:S01]  /*2c5b0*/  STL.64 [R1+0x2210], R236 ;  /* 0x002210ec01007387 */ /* 0x000fe20000100a00 */
[----:B------:R-:W-:-:S03]  /*2c5c0*/  LEA R234, P2, R117, R3, 0x2 ;  /* 0x0000000375ea7211 */ /* 0x000fc600078410ff */
[----:B------:R-:W-:Y:S01]  /*2c5d0*/  STL.64 [R1+0xad0], R122 ;  /* 0x000ad07a01007387 */ /* 0x000fe20000100a00 */
[----:B------:R-:W-:Y:S02]  /*2c5e0*/  LEA R232, P5, R116, R3, 0x2 ;  /* 0x0000000374e87211 */ /* 0x000fe400078a10ff */
[-C--:B------:R-:W-:Y:S01]  /*2c5f0*/  LEA.HI.X.SX32 R225, R120, R0.reuse, 0x2, P4 ;  /* 0x0000000078e17211 */ /* 0x080fe200020f16ff */
[----:B------:R-:W-:Y:S01]  /*2c600*/  STL.64 [R1+0xad8], R10 ;  /* 0x000ad80a01007387 */ /* 0x000fe20000100a00 */
[----:B------:R-:W-:-:S03]  /*2c610*/  LEA.HI.X.SX32 R223, R119, R0, 0x2, P3 ;  /* 0x0000000077df7211 */ /* 0x000fc600018f16ff */
[----:B------:R1:W-:Y:S01]  /*2c620*/  STL.64 [R1+0xae0], R4 ;  /* 0x000ae00401007387 */ /* 0x0003e20000100a00 */
[-C--:B------:R-:W-:Y:S01]  /*2c630*/  LEA.HI.X.SX32 R221, R118, R0.reuse, 0x2, P1 ;  /* 0x0000000076dd7211 */ /* 0x080fe200008f16ff */
[----:B------:R-:W-:Y:S01]  /*2c640*/  IMAD R33, R212, UR29, RZ ;  /* 0x0000001dd4217c24 */ /* 0x000fe2000f8e02ff */
[-C--:B------:R-:W-:Y:S01]  /*2c650*/  LEA.HI.X.SX32 R235, R117, R0.reuse, 0x2, P2 ;  /* 0x0000000075eb7211 */ /* 0x080fe200010f16ff */
[----:B------:R-:W-:Y:S01]  /*2c660*/  STL.64 [R1+0xae8], R228 ;  /* 0x000ae8e401007387 */ /* 0x000fe20000100a00 */
[-C--:B------:R-:W-:Y:S02]  /*2c670*/  LEA R212, P3, R114, R3.reuse, 0x2 ;  /* 0x0000000372d47211 */ /* 0x080fe400078610ff */
[----:B------:R-:W-:Y:S01]  /*2c680*/  LEA.HI.X.SX32 R233, R116, R0, 0x2, P5 ;  /* 0x0000000074e97211 */ /* 0x000fe200028f16ff */
[----:B------:R-:W-:Y:S01]  /*2c690*/  STL.64 [R1+0x2218], R228 ;  /* 0x002218e401007387 */ /* 0x000fe20000100a00 */
[----:B-1----:R-:W-:-:S03]  /*2c6a0*/  LEA R4, P4, R115, R3, 0x2 ;  /* 0x0000000373047211 */ /* 0x002fc600078810ff */
[----:B------:R-:W-:Y:S01]  /*2c6b0*/  STL.64 [R1+0xaf0], R226 ;  /* 0x000af0e201007387 */ /* 0x000fe20000100a00 */
[-C--:B------:R-:W-:Y:S02]  /*2c6c0*/  LEA R210, P1, R113, R3.reuse, 0x2 ;  /* 0x0000000371d27211 */ /* 0x080fe400078210ff */
[-C--:B------:R-:W-:Y:S01]  /*2c6d0*/  LEA.HI.X.SX32 R5, R115, R0.reuse, 0x2, P4 ;  /* 0x0000000073057211 */ /* 0x080fe200020f16ff */
[----:B------:R-:W-:Y:S01]  /*2c6e0*/  STL.64 [R1+0xaf8], R224 ;  /* 0x000af8e001007387 */ /* 0x000fe20000100a00 */
[-C--:B------:R-:W-:Y:S01]  /*2c6f0*/  LEA R208, P2, R112, R3.reuse, 0x2 ;  /* 0x0000000370d07211 */ /* 0x080fe200078410ff */
[----:B------:R-:W-:Y:S01]  /*2c700*/  IMAD R32, R213, UR28, RZ ;  /* 0x0000001cd5207c24 */ /* 0x000fe2000f8e02ff */
[-C--:B------:R-:W-:Y:S01]  /*2c710*/  LEA R206, P5, R111, R3.reuse, 0x2 ;  /* 0x000000036fce7211 */ /* 0x080fe200078a10ff */
[----:B------:R-:W-:Y:S01]  /*2c720*/  STL.64 [R1+0xb00], R222 ;  /* 0x000b00de01007387 */ /* 0x000fe20000100a00 */
[-C--:B------:R-:W-:Y:S02]  /*2c730*/  LEA R204, P4, R110, R3.reuse, 0x2 ;  /* 0x000000036ecc7211 */ /* 0x080fe400078810ff */
[----:B------:R-:W-:Y:S01]  /*2c740*/  LEA.HI.X.SX32 R213, R114, R0, 0x2, P3 ;  /* 0x0000000072d57211 */ /* 0x000fe200018f16ff */
[----:B------:R-:W-:Y:S01]  /*2c750*/  STL.64 [R1+0xb08], R220 ;  /* 0x000b08dc01007387 */ /* 0x000fe20000100a00 */
[----:B------:R-:W-:-:S02]  /*2c760*/  LEA R218, P3, R109, R3, 0x2 ;  /* 0x000000036dda7211 */ /* 0x000fc400078610ff */
[-C--:B------:R-:W-:Y:S01]  /*2c770*/  LEA.HI.X.SX32 R211, R113, R0.reuse, 0x2, P1 ;  /* 0x0000000071d37211 */ /* 0x080fe200008f16ff */
        /* <DEDUP_REMOVED lines=30> */
[----:B------:R1:W-:Y:S01]  /*2c960*/  STL.64 [R1+0xb60], R4 ;  /* 0x000b600401007387 */ /* 0x0003e20000100a00 */
[-C--:B------:R-:W-:Y:S02]  /*2c970*/  LEA.HI.X.SX32 R191, R52, R0.reuse, 0x2, P1 ;  /* 0x0000000034bf7211 */ /* 0x080fe400008f16ff */
[-C--:B------:R-:W-:Y:S01]  /*2c980*/  LEA.HI.X.SX32 R189, R104, R0.reuse, 0x2, P2 ;  /* 0x0000000068bd7211 */ /* 0x080fe200010f16ff */
[----:B------:R-:W-:Y:S01]  /*2c990*/  STL.64 [R1+0xb68], R196 ;  /* 0x000b68c401007387 */ /* 0x000fe20000100a00 */
[----:B------:R-:W-:-:S02]  /*2c9a0*/  LEA.HI.X.SX32 R203, R103, R0, 0x2, P5 ;  /* 0x0000000067cb7211 */ /* 0x000fc400028f16ff */
[-C--:B------:R-:W-:Y:S01]  /*2c9b0*/  LEA R52, P1, R100, R3.reuse, 0x2 ;  /* 0x0000000364347211 */ /* 0x080fe200078210ff */
[----:B------:R-:W-:Y:S01]  /*2c9c0*/  STL.64 [R1+0xb70], R194 ;  /* 0x000b70c201007387 */ /* 0x000fe20000100a00 */
[-C--:B------:R-:W-:Y:S02]  /*2c9d0*/  LEA.HI.X.SX32 R201, R102, R0.reuse, 0x2, P4 ;  /* 0x0000000066c97211 */ /* 0x080fe400020f16ff */
[-C--:B-1----:R-:W-:Y:S01]  /*2c9e0*/  LEA R4, P3, R101, R3.reuse, 0x2 ;  /* 0x0000000365047211 */ /* 0x082fe200078610ff */
[----:B------:R-:W-:Y:S01]  /*2c9f0*/  STL.64 [R1+0xb78], R192 ;  /* 0x000b78c001007387 */ /* 0x000fe20000100a00 */
[-C--:B------:R-:W-:Y:S02]  /*2ca00*/  LEA R178, P2, R99, R3.reuse, 0x2 ;  /* 0x0000000363b27211 */ /* 0x080fe400078410ff */
[----:B------:R-:W-:Y:S01]  /*2ca10*/  LEA.HI.X.SX32 R5, R101, R0, 0x2, P3 ;  /* 0x0000000065057211 */ /* 0x000fe200018f16ff */
[----:B------:R-:W-:Y:S01]  /*2ca20*/  STL.64 [R1+0xb80], R190 ;  /* 0x000b80be01007387 */ /* 0x000fe20000100a00 */
[----:B------:R-:W-:-:S02]  /*2ca30*/  LEA R176, P5, R37, R3, 0x2 ;  /* 0x0000000325b07211 */ /* 0x000fc400078a10ff */
[-C--:B------:R-:W-:Y:S01]  /*2ca40*/  LEA R174, P4, R36, R3.reuse, 0x2 ;  /* 0x0000000324ae7211 */ /* 0x080fe200078810ff */
        /* <DEDUP_REMOVED lines=9> */
[----:B------:R1:W-:Y:S01]  /*2cae0*/  STL.64 [R1+0xba0], R4 ;  /* 0x000ba00401007387 */ /* 0x0003e20000100a00 */
[-C--:B------:R-:W-:Y:S02]  /*2caf0*/  LEA.HI.X.SX32 R175, R36, R0.reuse, 0x2, P4 ;  /* 0x0000000024af7211 */ /* 0x080fe400020f16ff */
[-C--:B------:R-:W-:Y:S01]  /*2cb00*/  LEA.HI.X.SX32 R173, R98, R0.reuse, 0x2, P3 ;  /* 0x0000000062ad7211 */ /* 0x080fe200018f16ff */
[----:B------:R-:W-:Y:S01]  /*2cb10*/  STL.64 [R1+0xba8], R52 ;  /* 0x000ba83401007387 */ /* 0x000fe20000100a00 */
[-C--:B------:R-:W-:Y:S02]  /*2cb20*/  LEA.HI.X.SX32 R187, R97, R0.reuse, 0x2, P1 ;  /* 0x0000000061bb7211 */ /* 0x080fe400008f16ff */
[----:B------:R-:W-:Y:S01]  /*2cb30*/  LEA R36, P4, R94, R3, 0x2 ;  /* 0x000000035e247211 */ /* 0x000fe200078810ff */
[----:B------:R-:W-:Y:S01]  /*2cb40*/  STL.64 [R1+0xbb0], R178 ;  /* 0x000bb0b201007387 */ /* 0x000fe20000100a00 */
[----:B------:R-:W-:-:S02]  /*2cb50*/  LEA.HI.X.SX32 R185, R96, R0, 0x2, P2 ;  /* 0x0000000060b97211 */ /* 0x000fc400010f16ff */
[-C--:B-1----:R-:W-:Y:S01]  /*2cb60*/  LEA R4, P5, R95, R3.reuse, 0x2 ;  /* 0x000000035f047211 */ /* 0x082fe200078a10ff */
[----:B------:R-:W-:Y:S01]  /*2cb70*/  STL.64 [R1+0xbb8], R176 ;  /* 0x000bb8b001007387 */ /* 0x000fe20000100a00 */
[-C--:B------:R-:W-:Y:S02]  /*2cb80*/  LEA R162, P3, R93, R3.reuse, 0x2 ;  /* 0x000000035da27211 */ /* 0x080fe400078610ff */
[----:B------:R-:W-:Y:S01]  /*2cb90*/  LEA.HI.X.SX32 R5, R95, R0, 0x2, P5 ;  /* 0x000000005f057211 */ /* 0x000fe200028f16ff */
[----:B------:R-:W-:Y:S01]  /*2cba0*/  STL.64 [R1+0xbc0], R174 ;  /* 0x000bc0ae01007387 */ /* 0x000fe20000100a00 */
[-C--:B------:R-:W-:Y:S02]  /*2cbb0*/  LEA R160, P1, R21, R3.reuse, 0x2 ;  /* 0x0000000315a07211 */ /* 0x080fe400078210ff */
[-C--:B------:R-:W-:Y:S01]  /*2cbc0*/  LEA R158, P2, R20, R3.reuse, 0x2 ;  /* 0x00000003149e7211 */ /* 0x080fe200078410ff */
[----:B------:R-:W-:Y:S01]  /*2cbd0*/  STL.64 [R1+0xbc8], R172 ;  /* 0x000bc8ac01007387 */ /* 0x000fe20000100a00 */
[----:B------:R-:W-:-:S02]  /*2cbe0*/  LEA R156, P5, R92, R3, 0x2 ;  /* 0x000000035c9c7211 */ /* 0x000fc400078a10ff */
[-C--:B------:R-:W-:Y:S01]  /*2cbf0*/  LEA.HI.X.SX32 R37, R94, R0.reuse, 0x2, P4 ;  /* 0x000000005e257211 */ /* 0x080fe200020f16ff */
[----:B------:R-:W-:Y:S01]  /*2cc00*/  STL.64 [R1+0xbd0], R186 ;  /* 0x000bd0ba01007387 */ /* 0x000fe20000100a00 */
[-C--:B------:R-:W-:Y:S02]  /*2cc10*/  LEA R170, P4, R91, R3.reuse, 0x2 ;  /* 0x000000035baa7211 */ /* 0x080fe400078810ff */
[-C--:B------:R-:W-:Y:S01]  /*2cc20*/  LEA.HI.X.SX32 R163, R93, R0.reuse, 0x2, P3 ;  /* 0x000000005da37211 */ /* 0x080fe200018f16ff */
[----:B------:R-:W-:Y:S01]  /*2cc30*/  STL.64 [R1+0xbd8], R184 ;  /* 0x000bd8b801007387 */ /* 0x000fe20000100a00 */
[----:B------:R-:W-:Y:S02]  /*2cc40*/  LEA R168, P3, R90, R3, 0x2 ;  /* 0x000000035aa87211 */ /* 0x000fe400078610ff */
[-C--:B------:R-:W-:Y:S01]  /*2cc50*/  LEA.HI.X.SX32 R161, R21, R0.reuse, 0x2, P1 ;  /* 0x0000000015a17211 */ /* 0x080fe200008f16ff */
[----:B------:R1:W-:Y:S01]  /*2cc60*/  STL.64 [R1+0xbe0], R4 ;  /* 0x000be00401007387 */ /* 0x0003e20000100a00 */
[----:B------:R-:W-:-:S02]  /*2cc70*/  LEA.HI.X.SX32 R159, R20, R0, 0x2, P2 ;  /* 0x00000000149f7211 */ /* 0x000fc400010f16ff */
[-C--:B------:R-:W-:Y:S01]  /*2cc80*/  LEA.HI.X.SX32 R157, R92, R0.reuse, 0x2, P5 ;  /* 0x000000005c9d7211 */ /* 0x080fe200028f16ff */
[----:B------:R-:W-:Y:S01]  /*2cc90*/  STL.64 [R1+0xbe8], R36 ;  /* 0x000be82401007387 */ /* 0x000fe20000100a00 */
[-C--:B------:R-:W-:Y:S02]  /*2cca0*/  LEA.HI.X.SX32 R171, R91, R0.reuse, 0x2, P4 ;  /* 0x000000005bab7211 */ /* 0x080fe400020f16ff */
[-C--:B------:R-:W-:Y:S01]  /*2ccb0*/  LEA R20, P2, R88, R3.reuse, 0x2 ;  /* 0x0000000358147211 */ /* 0x080fe200078410ff */
[----:B------:R-:W-:Y:S01]  /*2ccc0*/  STL.64 [R1+0xbf0], R162 ;  /* 0x000bf0a201007387 */ /* 0x000fe20000100a00 */
[----:B------:R-:W-:Y:S02]  /*2ccd0*/  LEA.HI.X.SX32 R169, R90, R0, 0x2, P3 ;  /* 0x000000005aa97211 */ /* 0x000fe400018f16ff */
[-C--:B-1----:R-:W-:Y:S01]  /*2cce0*/  LEA R4, P1, R89, R3.reuse, 0x2 ;  /* 0x0000000359047211 */ /* 0x082fe200078210ff */
[----:B------:R-:W-:Y:S01]  /*2ccf0*/  STL.64 [R1+0xbf8], R160 ;  /* 0x000bf8a001007387 */ /* 0x000fe20000100a00 */
[----:B------:R-:W-:-:S02]  /*2cd00*/  LEA R146, P5, R87, R3, 0x2 ;  /* 0x0000000357927211 */ /* 0x000fc400078a10ff */
[-C--:B------:R-:W-:Y:S01]  /*2cd10*/  LEA.HI.X.SX32 R5, R89, R0.reuse, 0x2, P1 ;  /* 0x0000000059057211 */ /* 0x080fe200008f16ff */
[----:B------:R-:W-:Y:S01]  /*2cd20*/  STL.64 [R1+0xc00], R158 ;  /* 0x000c009e01007387 */ /* 0x000fe20000100a00 */
[-C--:B------:R-:W-:Y:S02]  /*2cd30*/  LEA R144, P4, R86, R3.reuse, 0x2 ;  /* 0x0000000356907211 */ /* 0x080fe400078810ff */
        /* <DEDUP_REMOVED lines=11> */
[-C--:B------:R-:W-:Y:S01]  /*2cdf0*/  LEA.HI.X.SX32 R143, R85, R0.reuse, 0x2, P3 ;  /* 0x00000000558f7211 */ /* 0x080fe200018f16ff */
[----:B------:R-:W-:Y:S01]  /*2ce00*/  IMAD R41, R180, UR33, RZ ;  /* 0x00000021b4297c24 */ /* 0x000fe2000f8e02ff */
        /* <DEDUP_REMOVED lines=11> */
[-C--:B------:R-:W-:Y:S01]  /*2cec0*/  LEA R128, P2, R78, R3.reuse, 0x2 ;  /* 0x000000034e807211 */ /* 0x080fe200078410ff */
[----:B------:R-:W-:Y:S01]  /*2ced0*/  IMAD R40, R181, UR32, RZ ;  /* 0x00000020b5287c24 */ /* 0x000fe2000f8e02ff */
        /* <DEDUP_REMOVED lines=8> */
[----:B------:R-:W-:Y:S01]  /*2cf60*/  LEA R136, P1, R74, R3, 0x2 ;  /* 0x000000034a887211 */ /* 0x000fe200078210ff */
[----:B------:R-:W-:Y:S01]  /*2cf70*/  IMAD R70, R70, UR57, RZ ;  /* 0x0000003946467c24 */ /* 0x000fe2000f8e02ff */
        /* <DEDUP_REMOVED lines=97> */
[-C--:B------:R-:W-:Y:S02]  /*2d590*/  LEA R72, P5, R34, R3.reuse, 0x2 ;  /* 0x0000000322487211 */ /* 0x080fe400078a10ff */
[-C--:B------:R-:W-:Y:S01]  /*2d5a0*/  LEA.HI.X.SX32 R65, R42, R0.reuse, 0x2, P4 ;  /* 0x000000002a417211 */ /* 0x080fe200020f16ff */
[----:B------:R1:W-:Y:S01]  /*2d5b0*/  STL.64 [R1+0xd60], R4 ;  /* 0x000d600401007387 */ /* 0x0003e20000100a00 */
[-C--:B------:R-:W-:Y:S01]  /*2d5c0*/  LEA.HI.X.SX32 R63, R41, R0.reuse, 0x2, P3 ;  /* 0x00000000293f7211 */ /* 0x080fe200018f16ff */
[----:B--2---:R-:W-:Y:S01]  /*2d5d0*/  IMAD R29, R22, UR25, RZ ;  /* 0x00000019161d7c24 */ /* 0x004fe2000f8e02ff */
[-C--:B------:R-:W-:Y:S01]  /*2d5e0*/  LEA.HI.X.SX32 R61, R40, R0.reuse, 0x2, P1 ;  /* 0x00000000283d7211 */ /* 0x080fe200008f16ff */
[----:B------:R-:W-:Y:S01]  /*2d5f0*/  IMAD R28, R23, UR24, RZ ;  /* 0x00000018171c7c24 */ /* 0x000fe2000f8e02ff */
[----:B------:R-:W-:Y:S01]  /*2d600*/  STL.64 [R1+0xd68], R116 ;  /* 0x000d687401007387 */ /* 0x000fe20000100a00 */
[-C--:B------:R-:W-:Y:S01]  /*2d610*/  LEA.HI.X.SX32 R75, R35, R0.reuse, 0x2, P2 ;  /* 0x00000000234b7211 */ /* 0x080fe200010f16ff */
[----:B------:R-:W-:Y:S01]  /*2d620*/  IMAD R27, R38, UR23, RZ ;  /* 0x00000017261b7c24 */ /* 0x000fe2000f8e02ff */
[-C--:B------:R-:W-:Y:S01]  /*2d630*/  LEA R100, P3, R32, R3.reuse, 0x2 ;  /* 0x0000000320647211 */ /* 0x080fe200078610ff */
[----:B------:R-:W-:Y:S01]  /*2d640*/  STL.64 [R1+0xd70], R66 ;  /* 0x000d704201007387 */ /* 0x000fe20000100a00 */
[-C--:B-1----:R-:W-:Y:S01]  /*2d650*/  LEA R4, P4, R33, R3.reuse, 0x2 ;  /* 0x0000000321047211 */ /* 0x082fe200078810ff */
[----:B------:R-:W-:Y:S01]  /*2d660*/  IMAD R26, R39, UR22, RZ ;  /* 0x00000016271a7c24 */ /* 0x000fe2000f8e02ff */
[-C--:B------:R-:W-:Y:S01]  /*2d670*/  LEA.HI.X.SX32 R73, R34, R0.reuse, 0x2, P5 ;  /* 0x0000000022497211 */ /* 0x080fe200028f16ff */
[----:B------:R-:W-:Y:S01]  /*2d680*/  STL.64 [R1+0xd78], R64 ;  /* 0x000d784001007387 */ /* 0x000fe20000100a00 */
[-C--:B------:R-:W-:Y:S01]  /*2d690*/  LEA R50, P1, R31, R3.reuse, 0x2 ;  /* 0x000000031f327211 */ /* 0x080fe200078210ff */
[----:B------:R-:W-:Y:S01]  /*2d6a0*/  IMAD R25, R54, UR21, RZ ;  /* 0x0000001536197c24 */ /* 0x000fe2000f8e02ff */
[----:B------:R-:W-:Y:S01]  /*2d6b0*/  LEA.HI.X.SX32 R5, R33, R0, 0x2, P4 ;  /* 0x0000000021057211 */ /* 0x000fe200020f16ff */
[----:B------:R-:W-:Y:S01]  /*2d6c0*/  STL.64 [R1+0xd80], R62 ;  /* 0x000d803e01007387 */ /* 0x000fe20000100a00 */
[----:B------:R-:W-:-:S02]  /*2d6d0*/  LEA R48, P2, R30, R3, 0x2 ;  /* 0x000000031e307211 */ /* 0x000fc400078410ff */
[-C--:B------:R-:W-:Y:S01]  /*2d6e0*/  LEA R46, P5, R29, R3.reuse, 0x2 ;  /* 0x000000031d2e7211 */ /* 0x080fe200078a10ff */
[----:B------:R-:W-:Y:S01]  /*2d6f0*/  STL.64 [R1+0xd88], R60 ;  /* 0x000d883c01007387 */ /* 0x000fe20000100a00 */
[-C--:B------:R-:W-:Y:S01]  /*2d700*/  LEA R44, P4, R28, R3.reuse, 0x2 ;  /* 0x000000031c2c7211 */ /* 0x080fe200078810ff */
[----:B------:R-:W-:Y:S01]  /*2d710*/  IMAD R19, R55, UR20, RZ ;  /* 0x0000001437137c24 */ /* 0x000fe2000f8e02ff */
[-C--:B------:R-:W-:Y:S01]  /*2d720*/  LEA.HI.X.SX32 R101, R32, R0.reuse, 0x2, P3 ;  /* 0x0000000020657211 */ /* 0x080fe200018f16ff */
        /* <DEDUP_REMOVED lines=8> */
[----:B------:R1:W-:Y:S01]  /*2d7b0*/  STL.64 [R1+0xda0], R4 ;  /* 0x000da00401007387 */ /* 0x0003e20000100a00 */
[-C--:B------:R-:W-:Y:S01]  /*2d7c0*/  LEA.HI.X.SX32 R47, R29, R0.reuse, 0x2, P5 ;  /* 0x000000001d2f7211 */ /* 0x080fe200028f16ff */
[----:B------:R-:W-:Y:S01]  /*2d7d0*/  IMAD R16, R150, UR17, RZ ;  /* 0x0000001196107c24 */ /* 0x000fe2000f8e02ff */
        /* <DEDUP_REMOVED lines=17> */
[-C--:B------:R-:W-:Y:S01]  /*2d8f0*/  LEA R30, P1, R16, R3.reuse, 0x2 ;  /* 0x00000003101e7211 */ /* 0x080fe200078210ff */
[----:B------:R-:W-:Y:S01]  /*2d900*/  STL.64 [R1+0xdc8], R44 ;  /* 0x000dc82c01007387 */ /* 0x000fe20000100a00 */
[----:B------:R-:W-:Y:S01]  /*2d910*/  IMAD R55, R198, UR11, RZ ;  /* 0x0000000bc6377c24 */ /* 0x000fe2000f8e02ff */
[----:B------:R-:W-:Y:S01]  /*2d920*/  LEA R28, P2, R15, R3, 0x2 ;  /* 0x000000030f1c7211 */ /* 0x000fe200078410ff */
[----:B------:R-:W-:Y:S01]  /*2d930*/  IMAD R54, R199, UR10, RZ ;  /* 0x0000000ac7367c24 */ /* 0x000fe2000f8e02ff */
[----:B------:R-:W-:Y:S01]  /*2d940*/  STL.64 [R1+0xdd0], R58 ;  /* 0x000dd03a01007387 */ /* 0x000fe20000100a00 */
[----:B------:R-:W-:-:S02]  /*2d950*/  LEA.HI.X.SX32 R85, R19, R0, 0x2, P5 ;  /* 0x0000000013557211 */ /* 0x000fc400028f16ff */
[-C--:B------:R-:W-:Y:S01]  /*2d960*/  LEA R42, P5, R14, R3.reuse, 0x2 ;  /* 0x000000030e2a7211 */ /* 0x080fe200078a10ff */
[----:B------:R-:W-:Y:S01]  /*2d970*/  STL.64 [R1+0xdd8], R56 ;  /* 0x000dd83801007387 */ /* 0x000fe20000100a00 */
[-C--:B------:R-:W-:Y:S02]  /*2d980*/  LEA.HI.X.SX32 R35, R18, R0.reuse, 0x2, P4 ;  /* 0x0000000012237211 */ /* 0x080fe400020f16ff */
[-C--:B------:R-:W-:Y:S01]  /*2d990*/  LEA R40, P4, R13, R3.reuse, 0x2 ;  /* 0x000000030d287211 */ /* 0x080fe200078810ff */
[----:B------:R1:W-:Y:S01]  /*2d9a0*/  STL.64 [R1+0xde0], R4 ;  /* 0x000de00401007387 */ /* 0x0003e20000100a00 */
[-C--:B------:R-:W-:Y:S02]  /*2d9b0*/  LEA.HI.X.SX32 R33, R17, R0.reuse, 0x2, P3 ;  /* 0x0000000011217211 */ /* 0x080fe400018f16ff */
[----:B------:R-:W-:Y:S01]  /*2d9c0*/  LEA.HI.X.SX32 R31, R16, R0, 0x2, P1 ;  /* 0x00000000101f7211 */ /* 0x000fe200008f16ff */
[----:B------:R-:W-:Y:S01]  /*2d9d0*/  STL.64 [R1+0xde8], R84 ;  /* 0x000de85401007387 */ /* 0x000fe20000100a00 */
[----:B------:R-:W-:-:S02]  /*2d9e0*/  LEA R68, P1, R24, R3, 0x2 ;  /* 0x0000000318447211 */ /* 0x000fc400078210ff */
[-C--:B------:R-:W-:Y:S01]  /*2d9f0*/  LEA.HI.X.SX32 R29, R15, R0.reuse, 0x2, P2 ;  /* 0x000000000f1d7211 */ /* 0x080fe200010f16ff */
[----:B------:R-:W-:Y:S01]  /*2da00*/  STL.64 [R1+0xdf0], R34 ;  /* 0x000df02201007387 */ /* 0x000fe20000100a00 */
[-C--:B------:R-:W-:Y:S02]  /*2da10*/  LEA R18, P2, R55, R3.reuse, 0x2 ;  /* 0x0000000337127211 */ /* 0x080fe400078410ff */
[-C--:B-1----:R-:W-:Y:S02]  /*2da20*/  LEA R4, P3, R12, R3.reuse, 0x2 ;  /* 0x000000030c047211 */ /* 0x082fe400078610ff */
[-C--:B------:R-:W-:Y:S01]  /*2da30*/  LEA.HI.X.SX32 R43, R14, R0.reuse, 0x2, P5 ;  /* 0x000000000e2b7211 */ /* 0x080fe200028f16ff */
[----:B------:R-:W-:Y:S01]  /*2da40*/  STL.64 [R1+0xdf8], R32 ;  /* 0x000df82001007387 */ /* 0x000fe20000100a00 */
[----:B------:R-:W-:Y:S02]  /*2da50*/  LEA R16, P5, R54, R3, 0x2 ;  /* 0x0000000336107211 */ /* 0x000fe400078a10ff */
[-C--:B------:R-:W-:Y:S01]  /*2da60*/  LEA.HI.X.SX32 R41, R13, R0.reuse, 0x2, P4 ;  /* 0x000000000d297211 */ /* 0x080fe200020f16ff */
[----:B------:R-:W-:Y:S01]  /*2da70*/  STL.64 [R1+0xe00], R30 ;  /* 0x000e001e01007387 */ /* 0x000fe20000100a00 */
[----:B------:R-:W-:-:S02]  /*2da80*/  LEA.HI.X.SX32 R5, R12, R0, 0x2, P3 ;  /* 0x000000000c057211 */ /* 0x000fc400018f16ff */
[-C--:B------:R-:W-:Y:S01]  /*2da90*/  LEA.HI.X.SX32 R69, R24, R0.reuse, 0x2, P1 ;  /* 0x0000000018457211 */ /* 0x080fe200008f16ff */
[----:B------:R-:W-:Y:S01]  /*2daa0*/  STL.64 [R1+0xe08], R28 ;  /* 0x000e081c01007387 */ /* 0x000fe20000100a00 */
[-C--:B------:R-:W-:Y:S02]  /*2dab0*/  LEA.HI.X.SX32 R19, R55, R0.reuse, 0x2, P2 ;  /* 0x0000000037137211 */ /* 0x080fe400010f16ff */
[----:B------:R-:W-:Y:S01]  /*2dac0*/  LEA.HI.X.SX32 R17, R54, R0, 0x2, P5 ;  /* 0x0000000036117211 */ /* 0x000fe200028f16ff */
[----:B------:R-:W-:Y:S04]  /*2dad0*/  STL.64 [R1+0xe10], R42 ;  /* 0x000e102a01007387 */ /* 0x000fe80000100a00 */
[----:B------:R-:W-:Y:S04]  /*2dae0*/  STL.64 [R1+0xe18], R40 ;  /* 0x000e182801007387 */ /* 0x000fe80000100a00 */
[----:B------:R1:W-:Y:S04]  /*2daf0*/  STL.64 [R1+0xe20], R4 ;  /* 0x000e200401007387 */ /* 0x0003e80000100a00 */
[----:B------:R-:W-:Y:S01]  /*2db00*/  STL.64 [R1+0xe28], R68 ;  /* 0x000e284401007387 */ /* 0x000fe20000100a00 */
[----:B------:R-:W-:Y:S01]  /*2db10*/  IMAD R39, R214, UR9, RZ ;  /* 0x00000009d6277c24 */ /* 0x000fe2000f8e02ff */
[----:B------:R-:W2:Y:S01]  /*2db20*/  S2UR UR5, SR_CgaCtaId ;  /* 0x00000000000579c3 */ /* 0x000ea20000008800 */
[----:B------:R-:W-:Y:S01]  /*2db30*/  IMAD R38, R215, UR8, RZ ;  /* 0x00000008d7267c24 */ /* 0x000fe2000f8e02ff */
[----:B------:R-:W-:Y:S01]  /*2db40*/  STL.64 [R1+0xe30], R18 ;  /* 0x000e301201007387 */ /* 0x000fe20000100a00 */
[----:B------:R-:W-:Y:S01]  /*2db50*/  IMAD R23, R230, UR7, RZ ;  /* 0x00000007e6177c24 */ /* 0x000fe2000f8e02ff */
[----:B------:R-:W-:Y:S01]  /*2db60*/  ISETP.GE.AND P0, PT, R7, UR49, PT ;  /* 0x0000003107007c0c */ /* 0x000fe2000bf06270 */
[----:B---3--:R-:W-:Y:S01]  /*2db70*/  IMAD R22, R231, UR6, RZ ;  /* 0x00000006e7167c24 */ /* 0x008fe2000f8e02ff */
[----:B------:R-:W-:Y:S01]  /*2db80*/  STL.64 [R1+0xe38], R16 ;  /* 0x000e381001007387 */ /* 0x000fe20000100a00 */
[-C--:B------:R-:W-:Y:S01]  /*2db90*/  LEA R12, P3, R38, R3.reuse, 0x2 ;  /* 0x00000003260c7211 */ /* 0x080fe200078610ff */
[----:B------:R-:W-:Y:S01]  /*2dba0*/  ULDC UR6, c[0x0][0x230] ;  /* 0x00008c0000067ab9 */ /* 0x000fe20000000800 */
[----:B------:R-:W-:Y:S01]  /*2dbb0*/  ULDC UR7, c[0x0][0x230] ;  /* 0x00008c0000077ab9 */ /* 0x000fe20000000800 */
[----:B------:R-:W3:Y:S01]  /*2dbc0*/  LDL.64 R198, [R1+0x928] ;  /* 0x0009280001c67983 */ /* 0x000ee20000100a00 */
[----:B------:R-:W-:Y:S01]  /*2dbd0*/  LEA R14, P4, R39, R3, 0x2 ;  /* 0x00000003270e7211 */ /* 0x000fe200078810ff */
[----:B------:R-:W-:Y:S01]  /*2dbe0*/  ULDC UR8, c[0x0][0x230] ;  /* 0x00008c0000087ab9 */ /* 0x000fe20000000800 */
[----:B------:R-:W-:Y:S01]  /*2dbf0*/  LOP3.LUT R251, R7, 0x40, RZ, 0xfc, !PT ;  /* 0x0000004007fb7812 */ /* 0x000fe200078efcff */
[----:B------:R-:W4:Y:S01]  /*2dc00*/  LDL.64 R166, [R1+0x920] ;  /* 0x0009200001a67983 */ /* 0x000f220000100a00 */
[----:B------:R-:W-:Y:S01]  /*2dc10*/  UMOV UR60, 0x400 ;  /* 0x00000400003c7882 */ /* 0x000fe20000000000 */
[----:B------:R-:W-:-:S02]  /*2dc20*/  ULDC UR9, c[0x0][0x230] ;  /* 0x00008c0000097ab9 */ /* 0x000fc40000000800 */
[----:B------:R-:W4:Y:S04]  /*2dc30*/  LDL.64 R214, [R1+0x878] ;  /* 0x0008780001d67983 */ /* 0x000f280000100a00 */
[----:B------:R-:W4:Y:S01]  /*2dc40*/  LDL.64 R230, [R1+0x868] ;  /* 0x0008680001e67983 */ /* 0x000f220000100a00 */
[CC--:B------:R-:W-:Y:S02]  /*2dc50*/  LEA R26, P1, R23.reuse, R3.reuse, 0x2 ;  /* 0x00000003171a7211 */ /* 0x0c0fe400078210ff */
[----:B------:R-:W-:Y:S02]  /*2dc60*/  LEA R24, P6, R22, R3, 0x2 ;  /* 0x0000000316187211 */ /* 0x000fe400078c10ff */
[-C--:B------:R-:W-:Y:S02]  /*2dc70*/  LEA.HI.X.SX32 R13, R38, R0.reuse, 0x2, P3 ;  /* 0x00000000260d7211 */ /* 0x080fe400018f16ff */
[----:B------:R-:W-:-:S02]  /*2dc80*/  LEA.HI.X.SX32 R27, R23, R0, 0x2, P1 ;  /* 0x00000000171b7211 */ /* 0x000fc400008f16ff */
[C---:B------:R-:W-:Y:S02]  /*2dc90*/  LOP3.LUT R38, R7.reuse, 0x2, RZ, 0xfc, !PT ;  /* 0x0000000207267812 */ /* 0x040fe400078efcff */
[----:B------:R-:W-:Y:S02]  /*2dca0*/  LEA.HI.X.SX32 R25, R22, R0, 0x2, P6 ;  /* 0x0000000016197211 */ /* 0x000fe400030f16ff */
[C---:B------:R-:W-:Y:S02]  /*2dcb0*/  LOP3.LUT R23, R7.reuse, 0x20, RZ, 0xfc, !PT ;  /* 0x0000002007177812 */ /* 0x040fe400078efcff */
[----:B------:R-:W-:Y:S02]  /*2dcc0*/  LOP3.LUT R22, R7, 0x22, RZ, 0xfc, !PT ;  /* 0x0000002207167812 */ /* 0x000fe400078efcff */
[----:B------:R-:W-:Y:S01]  /*2dcd0*/  ISETP.GE.AND P1, PT, R38, UR6, PT ;  /* 0x0000000626007c0c */ /* 0x000fe2000bf26270 */
[----:B--2---:R-:W-:Y:S01]  /*2dce0*/  ULEA UR60, UR5, UR60, 0x18 ;  /* 0x0000003c053c7291 */ /* 0x004fe2000f8ec03f */
[----:B------:R-:W-:Y:S01]  /*2dcf0*/  SEL R3, R8, RZ, !P0 ;  /* 0x000000ff08037207 */ /* 0x000fe20004000000 */
[----:B------:R-:W-:Y:S01]  /*2dd00*/  ULDC.64 UR48, c[0x0][0x208] ;  /* 0x0000820000307ab9 */ /* 0x000fe20000000a00 */
[----:B------:R-:W-:Y:S01]  /*2dd10*/  ISETP.GE.AND P2, PT, R23, UR7, PT ;  /* 0x0000000717007c0c */ /* 0x000fe2000bf46270 */
[----:B------:R-:W-:Y:S01]  /*2dd20*/  ULDC UR5, c[0x0][0x230] ;  /* 0x00008c0000057ab9 */ /* 0x000fe20000000800 */
[----:B------:R-:W-:Y:S01]  /*2dd30*/  ISETP.GE.AND P3, PT, R22, UR8, PT ;  /* 0x0000000816007c0c */ /* 0x000fe2000bf66270 */
[----:B------:R-:W-:Y:S01]  /*2dd40*/  ULDC UR6, c[0x0][0x230] ;  /* 0x00008c0000067ab9 */ /* 0x000fe20000000800 */
[----:B-1----:R-:W-:-:S02]  /*2dd50*/  SEL R5, R8, RZ, !P1 ;  /* 0x000000ff08057207 */ /* 0x002fc40004800000 */
[----:B------:R-:W-:Y:S01]  /*2dd60*/  LEA.HI.X.SX32 R15, R39, R0, 0x2, P4 ;  /* 0x00000000270f7211 */ /* 0x000fe200020f16ff */
[----:B------:R-:W-:Y:S01]  /*2dd70*/  IMAD.U32 R245, RZ, RZ, UR60 ;  /* 0x0000003cfff57e24 */ /* 0x000fe2000f8e00ff */
[----:B------:R-:W-:Y:S01]  /*2dd80*/  ISETP.NE.U32.AND P0, PT, R3, RZ, PT ;  /* 0x000000ff0300720c */ /* 0x000fe20003f05070 */
[----:B------:R-:W-:Y:S01]  /*2dd90*/  ULDC UR7, c[0x0][0x230] ;  /* 0x00008c0000077ab9 */ /* 0x000fe20000000800 */
[C---:B------:R-:W-:Y:S02]  /*2dda0*/  SEL R4, R8.reuse, RZ, !P2 ;  /* 0x000000ff08047207 */ /* 0x040fe40005000000 */
[----:B------:R-:W-:Y:S01]  /*2ddb0*/  ISETP.GE.AND P4, PT, R251, UR9, PT ;  /* 0x00000009fb007c0c */ /* 0x000fe2000bf86270 */
[----:B------:R-:W-:Y:S01]  /*2ddc0*/  STL.64 [R1+0xe40], R14 ;  /* 0x000e400e01007387 */ /* 0x000fe20000100a00 */
[----:B------:R-:W-:Y:S01]  /*2ddd0*/  SEL R3, R8, RZ, !P3 ;  /* 0x000000ff08037207 */ /* 0x000fe20005800000 */
[----:B------:R-:W-:Y:S01]  /*2dde0*/  ULDC.64 UR8, c[0x0][0x238] ;  /* 0x00008e0000087ab9 */ /* 0x000fe20000000a00 */
[----:B------:R-:W-:-:S02]  /*2ddf0*/  ISETP.NE.U32.AND P3, PT, R5, RZ, PT ;  /* 0x000000ff0500720c */ /* 0x000fc40003f65070 */
[----:B------:R-:W-:Y:S02]  /*2de00*/  ISETP.NE.U32.AND P6, PT, R4, RZ, PT ;  /* 0x000000ff0400720c */ /* 0x000fe40003fc5070 */
[----:B------:R-:W-:Y:S02]  /*2de10*/  SEL R0, R8, RZ, !P4 ;  /* 0x000000ff08007207 */ /* 0x000fe40006000000 */
[----:B------:R-:W-:Y:S02]  /*2de20*/  ISETP.NE.U32.AND P5, PT, R3, RZ, PT ;  /* 0x000000ff0300720c */ /* 0x000fe40003fa5070 */
[----:B------:R-:W-:Y:S02]  /*2de30*/  ISETP.NE.U32.AND P2, PT, R0, RZ, PT ;  /* 0x000000ff0000720c */ /* 0x000fe40003f45070 */
[----:B------:R-:W-:Y:S01]  /*2de40*/  IADD3 R0, R6, 0x100000, R245 ;  /* 0x0010000006007810 */ /* 0x000fe20007ffe0f5 */
[----:B------:R-:W-:Y:S04]  /*2de50*/  STL.64 [R1+0xe48], R12 ;  /* 0x000e480c01007387 */ /* 0x000fe80000100a00 */
[----:B------:R-:W-:Y:S04]  /*2de60*/  STL.64 [R1+0xe58], R26 ;  /* 0x000e581a01007387 */ /* 0x000fe80000100a00 */
[----:B------:R-:W-:Y:S04]  /*2de70*/  STL.64 [R1+0xe50], R24 ;  /* 0x000e501801007387 */ /* 0x000fe80000100a00 */
[----:B------:R-:W2:Y:S04]  /*2de80*/  LDL.64 R182, [R1+0x778] ;  /* 0x0007780001b67983 */ /* 0x000ea80000100a00 */
[----:B------:R-:W-:Y:S01]  /*2de90*/  @!PT LDS RZ, [RZ] ;  /* 0x00000000fffff984 */ /* 0x000fe20000000800 */
[----:B------:R-:W-:Y:S01]  /*2dea0*/  @!PT LDS RZ, [RZ] ;  /* 0x00000000fffff984 */ /* 0x000fe20000000800 */
[----:B------:R-:W-:Y:S01]  /*2deb0*/  @!PT LDS RZ, [RZ] ;  /* 0x00000000fffff984 */ /* 0x000fe20000000800 */
[----:B---3--:R-:W-:Y:S04]  /*2dec0*/  LDGSTS.E [R0], desc[UR48][R198.64], P0 ;  /* 0x00000000c6007fae */ /* 0x008fe80008121870 */
[----:B----4-:R-:W-:Y:S04]  /*2ded0*/  LDGSTS.E [R0+0x8], desc[UR48][R166.64], P3 ;  /* 0x00008000a6007fae */ /* 0x010fe80009921870 */
[----:B------:R-:W-:Y:S04]  /*2dee0*/  LDGSTS.E [R0+0x2000], desc[UR48][R214.64], P6 ;  /* 0x02000000d6007fae */ /* 0x000fe8000b121870 */
[----:B------:R-:W3:Y:S04]  /*2def0*/  LDL.64 R198, [R1+0x768] ;  /* 0x0007680001c67983 */ /* 0x000ee80000100a00 */
[----:B------:R-:W-:Y:S01]  /*2df00*/  LDGSTS.E [R0+0x2008], desc[UR48][R230.64], P5 ;  /* 0x02008000e6007fae */ /* 0x000fe2000a921870 */
[----:B------:R-:W-:-:S02]  /*2df10*/  LOP3.LUT R11, R7, 0x42, RZ, 0xfc, !PT ;  /* 0x00000042070b7812 */ /* 0x000fc400078efcff */
[C---:B------:R-:W-:Y:S01]  /*2df20*/  LOP3.LUT R252, R7.reuse, 0x60, RZ, 0xfc, !PT ;  /* 0x0000006007fc7812 */ /* 0x040fe200078efcff */
[----:B------:R-:W4:Y:S01]  /*2df30*/  LDL.64 R214, [R1+0x668] ;  /* 0x0006680001d67983 */ /* 0x000f220000100a00 */
[----:B------:R-:W-:-:S03]  /*2df40*/  LOP3.LUT R10, R7, 0x62, RZ, 0xfc, !PT ;  /* 0x00000062070a7812 */ /* 0x000fc600078efcff */
[----:B------:R-:W4:Y:S04]  /*2df50*/  LDL.64 R166, [R1+0x910] ;  /* 0x0009100001a67983 */ /* 0x000f280000100a00 */
[----:B------:R-:W4:Y:S01]  /*2df60*/  LDL.64 R230, [R1+0x678] ;  /* 0x0006780001e67983 */ /* 0x000f220000100a00 */
[----:B------:R-:W-:Y:S01]  /*2df70*/  ISETP.GE.AND P1, PT, R11, UR5, PT ;  /* 0x000000050b007c0c */ /* 0x000fe2000bf26270 */
[----:B------:R-:W-:Y:S01]  /*2df80*/  ULDC UR5, c[0x0][0x230] ;  /* 0x00008c0000057ab9 */ /* 0x000fe20000000800 */
[----:B------:R-:W-:Y:S01]  /*2df90*/  ISETP.GE.AND P4, PT, R252, UR6, PT ;  /* 0x00000006fc007c0c */ /* 0x000fe2000bf86270 */
[----:B------:R-:W-:Y:S01]  /*2dfa0*/  ULDC UR6, c[0x0][0x230] ;  /* 0x00008c0000067ab9 */ /* 0x000fe20000000800 */
[----:B------:R-:W-:Y:S02]  /*2dfb0*/  SEL R3, R8, RZ, !P1 ;  /* 0x000000ff08037207 */ /* 0x000fe40004800000 */
[----:B------:R-:W-:Y:S01]  /*2dfc0*/  ISETP.GE.AND P1, PT, R10, UR7, PT ;  /* 0x000000070a007c0c */ /* 0x000fe2000bf26270 */
[----:B------:R-:W-:Y:S01]  /*2dfd0*/  ULDC UR7, c[0x0][0x230] ;  /* 0x00008c0000077ab9 */ /* 0x000fe20000000800 */
[----:B------:R-:W-:-:S02]  /*2dfe0*/  SEL R5, R8, RZ, !P4 ;  /* 0x000000ff08057207 */ /* 0x000fc40006000000 */
[----:B------:R-:W-:Y:S02]  /*2dff0*/  ISETP.NE.U32.AND P0, PT, R3, RZ, PT ;  /* 0x000000ff0300720c */ /* 0x000fe40003f05070 */
[----:B------:R-:W-:Y:S02]  /*2e000*/  SEL R4, R8, RZ, !P1 ;  /* 0x000000ff08047207 */ /* 0x000fe40004800000 */
[----:B------:R-:W-:Y:S02]  /*2e010*/  ISETP.NE.U32.AND P1, PT, R5, RZ, PT ;  /* 0x000000ff0500720c */ /* 0x000fe40003f25070 */
[----:B------:R-:W-:-:S04]  /*2e020*/  LOP3.LUT R10, R7, 0x24, RZ, 0xfc, !PT ;  /* 0x00000024070a7812 */ /* 0x000fc800078efcff */
[----:B------:R-:W-:Y:S01]  /*2e030*/  ISETP.GE.AND P5, PT, R10, UR6, PT ;  /* 0x000000060a007c0c */ /* 0x000fe2000bfa6270 */
[----:B------:R-:W-:Y:S01]  /*2e040*/  ULDC UR6, c[0x0][0x230] ;  /* 0x00008c0000067ab9 */ /* 0x000fe20000000800 */
[----:B------:R-:W-:Y:S01]  /*2e050*/  LOP3.LUT R10, R6, 0x10, RZ, 0x3c, !PT ;  /* 0x00000010060a7812 */ /* 0x000fe200078e3cff */
[----:B--2---:R-:W-:Y:S04]  /*2e060*/  LDGSTS.E [R0+0x4000], desc[UR48][R182.64], P2 ;  /* 0x04000000b6007fae */ /* 0x004fe80009121870 */
[----:B------:R-:W2:Y:S04]  /*2e070*/  LDL.64 R182, [R1+0x918] ;  /* 0x0009180001b67983 */ /* 0x000ea80000100a00 */
[----:B------:R1:W-:Y:S04]  /*2e080*/  STL [R1+0x189c], R10 ;  /* 0x00189c0a01007387 */ /* 0x0003e80000100800 */
[----:B---3--:R-:W-:Y:S04]  /*2e090*/  LDGSTS.E [R0+0x4008], desc[UR48][R198.64], P0 ;  /* 0x04008000c6007fae */ /* 0x008fe80008121870 */
[----:B------:R-:W3:Y:S04]  /*2e0a0*/  LDL.64 R198, [R1+0x858] ;  /* 0x0008580001c67983 */ /* 0x000ee80000100a00 */
[----:B----4-:R-:W-:Y:S04]  /*2e0b0*/  LDGSTS.E [R0+0x6000], desc[UR48][R230.64], P1 ;  /* 0x06000000e6007fae */ /* 0x010fe80008921870 */
[----:B------:R-:W4:Y:S01]  /*2e0c0*/  LDL.64 R230, [R1+0x848] ;  /* 0x0008480001e67983 */ /* 0x000f220000100a00 */
[----:B------:R-:W-:-:S02]  /*2e0d0*/  LOP3.LUT R9, R7, 0x4, RZ, 0xfc, !PT ;  /* 0x0000000407097812 */ /* 0x000fc400078efcff */
[----:B------:R-:W-:Y:S02]  /*2e0e0*/  LOP3.LUT R11, R7, 0x6, RZ, 0xfc, !PT ;  /* 0x00000006070b7812 */ /* 0x000fe400078efcff */
[----:B------:R-:W-:Y:S01]  /*2e0f0*/  ISETP.GE.AND P4, PT, R9, UR5, PT ;  /* 0x0000000509007c0c */ /* 0x000fe2000bf86270 */
[----:B------:R-:W-:Y:S01]  /*2e100*/  ULDC UR5, c[0x0][0x230] ;  /* 0x00008c0000057ab9 */ /* 0x000fe20000000800 */
[----:B------:R-:W-:Y:S02]  /*2e110*/  LOP3.LUT R5, R7, 0x26, RZ, 0xfc, !PT ;  /* 0x0000002607057812 */ /* 0x000fe400078efcff */
[----:B------:R-:W-:Y:S02]  /*2e120*/  SEL R3, R8, RZ, !P4 ;  /* 0x000000ff08037207 */ /* 0x000fe40006000000 */
[----:B------:R-:W-:Y:S01]  /*2e130*/  ISETP.GE.AND P6, PT, R11, UR5, PT ;  /* 0x000000050b007c0c */ /* 0x000fe2000bfc6270 */
[----:B------:R-:W-:Y:S01]  /*2e140*/  ULDC UR5, c[0x0][0x230] ;  /* 0x00008c0000057ab9 */ /* 0x000fe20000000800 */
[----:B------:R-:W-:-:S02]  /*2e150*/  ISETP.NE.U32.AND P3, PT, R3, RZ, PT ;  /* 0x000000ff0300720c */ /* 0x000fc40003f65070 */
[----:B------:R-:W-:Y:S02]  /*2e160*/  LOP3.LUT R9, R7, 0x44, RZ, 0xfc, !PT ;  /* 0x0000004407097812 */ /* 0x000fe400078efcff */
[C---:B------:R-:W-:Y:S02]  /*2e170*/  SEL R3, R8.reuse, RZ, !P6 ;  /* 0x000000ff08037207 */ /* 0x040fe40007000000 */
[----:B------:R-:W-:Y:S01]  /*2e180*/  ISETP.GE.AND P6, PT, R5, UR7, PT ;  /* 0x0000000705007c0c */ /* 0x000fe2000bfc6270 */
[----:B------:R-:W-:Y:S01]  /*2e190*/  ULDC UR7, c[0x0][0x230] ;  /* 0x00008c0000077ab9 */ /* 0x000fe20000000800 */
[----:B------:R-:W-:Y:S02]  /*2e1a0*/  SEL R5, R8, RZ, !P5 ;  /* 0x000000ff08057207 */ /* 0x000fe40006800000 */
[----:B------:R-:W-:Y:S02]  /*2e1b0*/  ISETP.NE.U32.AND P4, PT, R4, RZ, PT ;  /* 0x000000ff0400720c */ /* 0x000fe40003f85070 */
[----:B------:R-:W-:Y:S01]  /*2e1c0*/  ISETP.GE.AND P5, PT, R9, UR5, PT ;  /* 0x0000000509007c0c */ /* 0x000fe2000bfa6270 */
[----:B------:R-:W-:Y:S01]  /*2e1d0*/  ULDC UR5, c[0x0][0x230] ;  /* 0x00008c0000057ab9 */ /* 0x000fe20000000800 */
[----:B------:R-:W-:-:S02]  /*2e1e0*/  SEL R4, R8, RZ, !P6 ;  /* 0x000000ff08047207 */ /* 0x000fc40007000000 */
[----:B------:R-:W-:Y:S02]  /*2e1f0*/  ISETP.NE.U32.AND P2, PT, R3, RZ, PT ;  /* 0x000000ff0300720c */ /* 0x000fe40003f45070 */
[----:B------:R-:W-:Y:S02]  /*2e200*/  ISETP.NE.U32.AND P6, PT, R5, RZ, PT ;  /* 0x000000ff0500720c */ /* 0x000fe40003fc5070 */
[----:B------:R-:W-:Y:S02]  /*2e210*/  SEL R3, R8, RZ, !P5 ;  /* 0x000000ff08037207 */ /* 0x000fe40006800000 */
[----:B------:R-:W-:Y:S01]  /*2e220*/  ISETP.NE.U32.AND P5, PT, R4, RZ, PT ;  /* 0x000000ff0400720c */ /* 0x000fe20003fa5070 */
[----:B------:R-:W-:Y:S01]  /*2e230*/  LDGSTS.E [R0+0x6008], desc[UR48][R214.64], P4 ;  /* 0x06008000d6007fae */ /* 0x000fe2000a121870 */
[----:B------:R-:W-:Y:S02]  /*2e240*/  ISETP.NE.U32.AND P0, PT, R3, RZ, PT ;  /* 0x000000ff0300720c */ /* 0x000fe40003f05070 */
[----:B------:R-:W-:-:S05]  /*2e250*/  IADD3 R3, R245, 0x100000, R10 ;  /* 0x00100000f5037810 */ /* 0x000fca0007ffe00a */
[----:B--2---:R-:W-:Y:S04]  /*2e260*/  LDGSTS.E [R3], desc[UR48][R182.64], P3 ;  /* 0x00000000b6037fae */ /* 0x004fe80009921870 */
[----:B------:R-:W2:Y:S04]  /*2e270*/  LDL.64 R214, [R1+0x758] ;  /* 0x0007580001d67983 */ /* 0x000ea80000100a00 */
[----:B------:R-:W-:Y:S04]  /*2e280*/  LDGSTS.E [R3+0x8], desc[UR48][R166.64], P2 ;  /* 0x00008000a6037fae */ /* 0x000fe80009121870 */
[----:B------:R-:W2:Y:S01]  /*2e290*/  LDL.64 R182, [R1+0x748] ;  /* 0x0007480001b67983 */ /* 0x000ea20000100a00 */
[----:B------:R-:W-:-:S02]  /*2e2a0*/  LOP3.LUT R39, R7, 0x46, RZ, 0xfc, !PT ;  /* 0x0000004607277812 */ /* 0x000fc400078efcff */
[C---:B------:R-:W-:Y:S02]  /*2e2b0*/  LOP3.LUT R11, R7.reuse, 0x64, RZ, 0xfc, !PT ;  /* 0x00000064070b7812 */ /* 0x040fe400078efcff */
[C---:B------:R-:W-:Y:S02]  /*2e2c0*/  LOP3.LUT R9, R7.reuse, 0x66, RZ, 0xfc, !PT ;  /* 0x0000006607097812 */ /* 0x040fe400078efcff */
[----:B------:R-:W-:Y:S01]  /*2e2d0*/  LOP3.LUT R5, R7, 0x8, RZ, 0xfc, !PT ;  /* 0x0000000807057812 */ /* 0x000fe200078efcff */
[----:B------:R-:W2:Y:S04]  /*2e2e0*/  LDL.64 R166, [R1+0x900] ;  /* 0x0009000001a67983 */ /* 0x000ea80000100a00 */
[----:B---3--:R-:W-:Y:S04]  /*2e2f0*/  LDGSTS.E [R3+0x2000], desc[UR48][R198.64], P6 ;  /* 0x02000000c6037fae */ /* 0x008fe8000b121870 */
[----:B------:R-:W3:Y:S04]  /*2e300*/  LDL.64 R198, [R1+0x658] ;  /* 0x0006580001c67983 */ /* 0x000ee80000100a00 */
[----:B----4-:R-:W-:Y:S04]  /*2e310*/  LDGSTS.E [R3+0x2008], desc[UR48][R230.64], P5 ;  /* 0x02008000e6037fae */ /* 0x010fe8000a921870 */
[----:B------:R-:W4:Y:S01]  /*2e320*/  LDL.64 R230, [R1+0x648] ;  /* 0x0006480001e67983 */ /* 0x000f220000100a00 */
[----:B------:R-:W-:Y:S01]  /*2e330*/  ISETP.GE.AND P1, PT, R39, UR5, PT ;  /* 0x0000000527007c0c */ /* 0x000fe2000bf26270 */
[----:B------:R-:W-:Y:S01]  /*2e340*/  ULDC UR5, c[0x0][0x230] ;  /* 0x00008c0000057ab9 */ /* 0x000fe20000000800 */
[----:B------:R-:W-:Y:S01]  /*2e350*/  ISETP.GE.AND P4, PT, R11, UR6, PT ;  /* 0x000000060b007c0c */ /* 0x000fe2000bf86270 */
[----:B------:R-:W-:Y:S01]  /*2e360*/  ULDC UR6, c[0x0][0x230] ;  /* 0x00008c0000067ab9 */ /* 0x000fe20000000800 */
[----:B------:R-:W-:-:S02]  /*2e370*/  SEL R4, R8, RZ, !P1 ;  /* 0x000000ff08047207 */ /* 0x000fc40004800000 */
[----:B------:R-:W-:Y:S01]  /*2e380*/  ISETP.GE.AND P1, PT, R9, UR7, PT ;  /* 0x0000000709007c0c */ /* 0x000fe2000bf26270 */
[----:B------:R-:W-:Y:S01]  /*2e390*/  ULDC UR7, c[0x0][0x230] ;  /* 0x00008c0000077ab9 */ /* 0x000fe20000000800 */
[C---:B------:R-:W-:Y:S02]  /*2e3a0*/  SEL R9, R8.reuse, RZ, !P4 ;  /* 0x000000ff08097207 */ /* 0x040fe40006000000 */
[----:B------:R-:W-:Y:S01]  /*2e3b0*/  ISETP.GE.AND P4, PT, R5, UR5, PT ;  /* 0x0000000505007c0c */ /* 0x000fe2000bf86270 */
[----:B------:R-:W-:Y:S01]  /*2e3c0*/  ULDC UR5, c[0x0][0x230] ;  /* 0x00008c0000057ab9 */ /* 0x000fe20000000800 */
[----:B------:R-:W-:Y:S02]  /*2e3d0*/  SEL R5, R8, RZ, !P1 ;  /* 0x000000ff08057207 */ /* 0x000fe40004800000 */
[----:B------:R-:W-:Y:S02]  /*2e3e0*/  ISETP.NE.U32.AND P3, PT, R4, RZ, PT ;  /* 0x000000ff0400720c */ /* 0x000fe40003f65070 */
[----:B------:R-:W-:-:S02]  /*2e3f0*/  ISETP.NE.U32.AND P1, PT, R9, RZ, PT ;  /* 0x000000ff0900720c */ /* 0x000fc40003f25070 */
[----:B------:R-:W-:Y:S02]  /*2e400*/  SEL R4, R8, RZ, !P4 ;  /* 0x000000ff08047207 */ /* 0x000fe40006000000 */
[----:B------:R-:W-:Y:S02]  /*2e410*/  ISETP.NE.U32.AND P4, PT, R5, RZ, PT ;  /* 0x000000ff0500720c */ /* 0x000fe40003f85070 */
[----:B------:R-:W-:-:S04]  /*2e420*/  LOP3.LUT R11, R7, 0x28, RZ, 0xfc, !PT ;  /* 0x00000028070b7812 */ /* 0x000fc800078efcff */
[----:B------:R-:W-:Y:S01]  /*2e430*/  ISETP.GE.AND P5, PT, R11, UR6, PT ;  /* 0x000000060b007c0c */ /* 0x000fe2000bfa6270 */
[----:B------:R-:W-:Y:S01]  /*2e440*/  ULDC UR6, c[0x0][0x230] ;  /* 0x00008c0000067ab9 */ /* 0x000fe20000000800 */
[----:B------:R-:W-:Y:S01]  /*2e450*/  LOP3.LUT R11, R6, 0x20, RZ, 0x3c, !PT ;  /* 0x00000020060b7812 */ /* 0x000fe200078e3cff */
[----:B--2---:R-:W-:Y:S04]  /*2e460*/  LDGSTS.E [R3+0x4000], desc[UR48][R214.64], P0 ;  /* 0x04000000d6037fae */ /* 0x004fe80008121870 */
[----:B------:R-:W-:Y:S04]  /*2e470*/  LDGSTS.E [R3+0x4008], desc[UR48][R182.64], P3 ;  /* 0x04008000b6037fae */ /* 0x000fe80009921870 */
[----:B------:R-:W2:Y:S04]  /*2e480*/  LDL.64 R214, [R1+0x908] ;  /* 0x0009080001d67983 */ /* 0x000ea80000100a00 */
[----:B------:R2:W-:Y:S04]  /*2e490*/  STL [R1+0x1898], R11 ;  /* 0x0018980b01007387 */ /* 0x0005e80000100800 */
[----:B---3--:R-:W-:Y:S04]  /*2e4a0*/  LDGSTS.E [R3+0x6000], desc[UR48][R198.64], P1 ;  /* 0x06000000c6037fae */ /* 0x008fe80008921870 */
[----:B------:R-:W3:Y:S04]  /*2e4b0*/  LDL.64 R198, [R1+0x838] ;  /* 0x0008380001c67983 */ /* 0x000ee80000100a00 */
[----:B----4-:R4:W-:Y:S04]  /*2e4c0*/  LDGSTS.E [R3+0x6008], desc[UR48][R230.64], P4 ;  /* 0x06008000e6037fae */ /* 0x0109e8000a121870 */
[----:B------:R-:W4:Y:S01]  /*2e4d0*/  LDL.64 R230, [R1+0x828] ;  /* 0x0008280001e67983 */ /* 0x000f220000100a00 */
[----:B------:R-:W-:-:S02]  /*2e4e0*/  LOP3.LUT R39, R7, 0xa, RZ, 0xfc, !PT ;  /* 0x0000000a07277812 */ /* 0x000fc400078efcff */
[----:B------:R-:W-:Y:S02]  /*2e4f0*/  LOP3.LUT R9, R7, 0x2a, RZ, 0xfc, !PT ;  /* 0x0000002a07097812 */ /* 0x000fe400078efcff */
[----:B------:R-:W-:Y:S01]  /*2e500*/  ISETP.GE.AND P6, PT, R39, UR5, PT ;  /* 0x0000000527007c0c */ /* 0x000fe2000bfc6270 */
[----:B------:R-:W-:Y:S01]  /*2e510*/  ULDC UR5, c[0x0][0x230] ;  /* 0x00008c0000057ab9 */ /* 0x000fe20000000800 */
[----:B------:R-:W-:Y:S02]  /*2e520*/  ISETP.NE.U32.AND P2, PT, R4, RZ, PT ;  /* 0x000000ff0400720c */ /* 0x000fe40003f45070 */
[----:B-1----:R-:W-:Y:S02]  /*2e530*/  LOP3.LUT R10, R7, 0x48, RZ, 0xfc, !PT ;  /* 0x00000048070a7812 */ /* 0x002fe400078efcff */
[C---:B------:R-:W-:Y:S02]  /*2e540*/  SEL R4, R8.reuse, RZ, !P6 ;  /* 0x000000ff08047207 */ /* 0x040fe40007000000 */
[----:B------:R-:W-:Y:S01]  /*2e550*/  ISETP.GE.AND P6, PT, R9, UR7, PT ;  /* 0x0000000709007c0c */ /* 0x000fe2000bfc6270 */
[----:B------:R4:W-:Y:S01]  /*2e560*/  STL.64 [R1+0x1e08], R2 ;  /* 0x001e080201007387 */ /* 0x0009e20000100a00 */
[----:B------:R-:W-:Y:S01]  /*2e570*/  SEL R9, R8, RZ, !P5 ;  /* 0x000000ff08097207 */ /* 0x000fe20006800000 */
[----:B------:R-:W-:Y:S01]  /*2e580*/  ULDC UR7, c[0x0][0x230] ;  /* 0x00008c0000077ab9 */ /* 0x000fe20000000800 */
[----:B------:R-:W-:Y:S01]  /*2e590*/  ISETP.GE.AND P5, PT, R10, UR5, PT ;  /* 0x000000050a007c0c */ /* 0x000fe2000bfa6270 */
[----:B------:R-:W4:Y:S01]  /*2e5a0*/  LDL.64 R182, [R1+0x738] ;  /* 0x0007380001b67983 */ /* 0x000f220000100a00 */
[----:B------:R-:W-:Y:S01]  /*2e5b0*/  SEL R5, R8, RZ, !P6 ;  /* 0x000000ff08057207 */ /* 0x000fe20007000000 */
[----:B------:R-:W-:Y:S01]  /*2e5c0*/  ULDC UR5, c[0x0][0x230] ;  /* 0x00008c0000057ab9 */ /* 0x000fe20000000800 */
[----:B------:R-:W-:-:S02]  /*2e5d0*/  ISETP.NE.U32.AND P0, PT, R4, RZ, PT ;  /* 0x000000ff0400720c */ /* 0x000fc40003f05070 */
[----:B------:R-:W-:Y:S02]  /*2e5e0*/  ISETP.NE.U32.AND P6, PT, R9, RZ, PT ;  /* 0x000000ff0900720c */ /* 0x000fe40003fc5070 */
[----:B------:R-:W-:Y:S02]  /*2e5f0*/  SEL R4, R8, RZ, !P5 ;  /* 0x000000ff08047207 */ /* 0x000fe40006800000 */
[----:B------:R-:W-:Y:S02]  /*2e600*/  ISETP.NE.U32.AND P5, PT, R5, RZ, PT ;  /* 0x000000ff0500720c */ /* 0x000fe40003fa5070 */
[----:B------:R-:W-:Y:S02]  /*2e610*/  ISETP.NE.U32.AND P3, PT, R4, RZ, PT ;  /* 0x000000ff0400720c */ /* 0x000fe40003f65070 */
[----:B------:R-:W-:-:S05]  /*2e620*/  IADD3 R4, R245, 0x100000, R11 ;  /* 0x00100000f5047810 */ /* 0x000fca0007ffe00b */
[----:B--2---:R-:W-:Y:S04]  /*2e630*/  LDGSTS.E [R4], desc[UR48][R214.64], P2 ;  /* 0x00000000d6047fae */ /* 0x004fe80009121870 */
[----:B------:R-:W-:Y:S04]  /*2e640*/  LDGSTS.E [R4+0x8], desc[UR48][R166.64], P0 ;  /* 0x00008000a6047fae */ /* 0x000fe80008121870 */
[----:B------:R-:W2:Y:S01]  /*2e650*/  LDL.64 R214, [R1+0x728] ;  /* 0x0007280001d67983 */ /* 0x000ea20000100a00 */
[C---:B------:R-:W-:Y:S02]  /*2e660*/  LOP3.LUT R54, R7.reuse, 0x4a, RZ, 0xfc, !PT ;  /* 0x0000004a07367812 */ /* 0x040fe400078efcff */
[C---:B------:R-:W-:Y:S01]  /*2e670*/  LOP3.LUT R39, R7.reuse, 0x68, RZ, 0xfc, !PT ;  /* 0x0000006807277812 */ /* 0x040fe200078efcff */
[----:B------:R-:W2:Y:S04]  /*2e680*/  LDL.64 R166, [R1+0x8f0] ;  /* 0x0008f00001a67983 */ /* 0x000ea80000100a00 */
[----:B---3--:R-:W-:Y:S01]  /*2e690*/  LDGSTS.E [R4+0x2000], desc[UR48][R198.64], P6 ;  /* 0x02000000c6047fae */ /* 0x008fe2000b121870 */
[----:B------:R-:W-:Y:S01]  /*2e6a0*/  ISETP.GE.AND P1, PT, R54, UR5, PT ;  /* 0x0000000536007c0c */ /* 0x000fe2000bf26270 */
[----:B------:R-:W-:Y:S01]  /*2e6b0*/  ULDC UR5, c[0x0][0x230] ;  /* 0x00008c0000057ab9 */ /* 0x000fe20000000800 */
[----:B------:R-:W-:-:S02]  /*2e6c0*/  LOP3.LUT R10, R7, 0x6a, RZ, 0xfc, !PT ;  /* 0x0000006a070a7812 */ /* 0x000fc400078efcff */
[----:B------:R-:W-:Y:S01]  /*2e6d0*/  ISETP.GE.AND P4, PT, R39, UR6, PT ;  /* 0x0000000627007c0c */ /* 0x000fe2000bf86270 */
[----:B------:R-:W-:Y:S01]  /*2e6e0*/  ULDC UR6, c[0x0][0x230] ;  /* 0x00008c0000067ab9 */ /* 0x000fe20000000800 */
[C---:B------:R-:W-:Y:S02]  /*2e6f0*/  LOP3.LUT R9, R7.reuse, 0xc, RZ, 0xfc, !PT ;  /* 0x0000000c07097812 */ /* 0x040fe400078efcff */
[C---:B------:R-:W-:Y:S02]  /*2e700*/  LOP3.LUT R11, R7.reuse, 0xe, RZ, 0xfc, !PT ;  /* 0x0000000e070b7812 */ /* 0x040fe400078efcff */
[----:B----4-:R-:W-:Y:S01]  /*2e710*/  LOP3.LUT R3, R7, 0x2e, RZ, 0xfc, !PT ;  /* 0x0000002e07037812 */ /* 0x010fe200078efcff */
[----:B------:R-:W3:Y:S04]  /*2e720*/  LDL.64 R198, [R1+0x628] ;  /* 0x0006280001c67983 */ /* 0x000ee80000100a00 */
[----:B------:R-:W-:Y:S04]  /*2e730*/  LDGSTS.E [R4+0x2008], desc[UR48][R230.64], P5 ;  /* 0x02008000e6047fae */ /* 0x000fe8000a921870 */
[----:B------:R-:W4:Y:S01]  /*2e740*/  LDL.64 R230, [R1+0x638] ;  /* 0x0006380001e67983 */ /* 0x000f220000100a00 */
[----:B------:R-:W-:-:S02]  /*2e750*/  SEL R5, R8, RZ, !P1 ;  /* 0x000000ff08057207 */ /* 0x000fc40004800000 */
[----:B------:R-:W-:Y:S01]  /*2e760*/  ISETP.GE.AND P1, PT, R10, UR7, PT ;  /* 0x000000070a007c0c */ /* 0x000fe2000bf26270 */
[----:B------:R-:W-:Y:S01]  /*2e770*/  ULDC UR7, c[0x0][0x230] ;  /* 0x00008c0000077ab9 */ /* 0x000fe20000000800 */
[C---:B------:R-:W-:Y:S01]  /*2e780*/  SEL R10, R8.reuse, RZ, !P4 ;  /* 0x000000ff080a7207 */ /* 0x040fe20006000000 */
[----:B------:R-:W-:Y:S01]  /*2e790*/  LDGSTS.E [R4+0x4000], desc[UR48][R182.64], P3 ;  /* 0x04000000b6047fae */ /* 0x000fe20009921870 */
[----:B------:R-:W-:Y:S01]  /*2e7a0*/  ISETP.GE.AND P4, PT, R9, UR5, PT ;  /* 0x0000000509007c0c */ /* 0x000fe2000bf86270 */
[----:B------:R-:W-:Y:S01]  /*2e7b0*/  ULDC UR5, c[0x0][0x230] ;  /* 0x00008c0000057ab9 */ /* 0x000fe20000000800 */
[----:B------:R-:W-:Y:S02]  /*2e7c0*/  SEL R9, R8, RZ, !P1 ;  /* 0x000000ff08097207 */ /* 0x000fe40004800000 */
[----:B------:R-:W-:Y:S02]  /*2e7d0*/  ISETP.NE.U32.AND P1, PT, R10, RZ, PT ;  /* 0x000000ff0a00720c */ /* 0x000fe40003f25070 */
[----:B------:R-:W-:-:S02]  /*2e7e0*/  ISETP.NE.U32.AND P2, PT, R5, RZ, PT ;  /* 0x000000ff0500720c */ /* 0x000fc40003f45070 */
[----:B------:R-:W-:Y:S02]  /*2e7f0*/  LOP3.LUT R10, R7, 0x2c, RZ, 0xfc, !PT ;  /* 0x0000002c070a7812 */ /* 0x000fe400078efcff */
[----:B------:R-:W-:Y:S01]  /*2e800*/  SEL R5, R8, RZ, !P4 ;  /* 0x000000ff08057207 */ /* 0x000fe20006000000 */
[----:B------:R-:W3:Y:S01]  /*2e810*/  LDL.64 R182, [R1+0x8f8] ;  /* 0x0008f80001b67983 */ /* 0x000ee20000100a00 */
[----:B------:R-:W-:Y:S01]  /*2e820*/  ISETP.GE.AND P6, PT, R11, UR5, PT ;  /* 0x000000050b007c0c */ /* 0x000fe2000bfc6270 */
[----:B------:R-:W-:Y:S01]  /*2e830*/  ULDC UR5, c[0x0][0x230] ;  /* 0x00008c0000057ab9 */ /* 0x000fe20000000800 */
[----:B------:R-:W-:Y:S01]  /*2e840*/  ISETP.GE.AND P5, PT, R10, UR6, PT ;  /* 0x000000060a007c0c */ /* 0x000fe2000bfa6270 */
[----:B------:R-:W-:Y:S01]  /*2e850*/  ULDC UR6, c[0x0][0x230] ;  /* 0x00008c0000067ab9 */ /* 0x000fe20000000800 */
[----:B------:R-:W-:Y:S02]  /*2e860*/  ISETP.NE.U32.AND P0, PT, R5, RZ, PT ;  /* 0x000000ff0500720c */ /* 0x000fe40003f05070 */
[----:B------:R-:W-:-:S02]  /*2e870*/  SEL R5, R8, RZ, !P6 ;  /* 0x000000ff08057207 */ /* 0x000fc40007000000 */
[----:B------:R-:W-:Y:S01]  /*2e880*/  ISETP.GE.AND P6, PT, R3, UR7, PT ;  /* 0x0000000703007c0c */ /* 0x000fe2000bfc6270 */
[----:B------:R-:W-:Y:S01]  /*2e890*/  ULDC UR7, c[0x0][0x230] ;  /* 0x00008c0000077ab9 */ /* 0x000fe20000000800 */
[C---:B------:R-:W-:Y:S02]  /*2e8a0*/  SEL R10, R8.reuse, RZ, !P5 ;  /* 0x000000ff080a7207 */ /* 0x040fe40006800000 */
[----:B------:R-:W-:Y:S02]  /*2e8b0*/  ISETP.NE.U32.AND P4, PT, R9, RZ, PT ;  /* 0x000000ff0900720c */ /* 0x000fe40003f85070 */
[----:B------:R-:W-:Y:S02]  /*2e8c0*/  SEL R9, R8, RZ, !P6 ;  /* 0x000000ff08097207 */ /* 0x000fe40007000000 */
[----:B------:R-:W-:Y:S01]  /*2e8d0*/  ISETP.NE.U32.AND P6, PT, R10, RZ, PT ;  /* 0x000000ff0a00720c */ /* 0x000fe20003fc5070 */
[----:B--2---:R-:W-:Y:S01]  /*2e8e0*/  LDGSTS.E [R4+0x4008], desc[UR48][R214.64], P2 ;  /* 0x04008000d6047fae */ /* 0x004fe20009121870 */
[----:B------:R-:W-:-:S05]  /*2e8f0*/  LOP3.LUT R10, R6, 0x30, RZ, 0x3c, !PT ;  /* 0x00000030060a7812 */ /* 0x000fca00078e3cff */
[----:B------:R1:W-:Y:S04]  /*2e900*/  STL [R1+0x1894], R10 ;  /* 0x0018940a01007387 */ /* 0x0003e80000100800 */
[----:B------:R-:W2:Y:S04]  /*2e910*/  LDL.64 R214, [R1+0x818] ;  /* 0x0008180001d67983 */ /* 0x000ea80000100a00 */
[----:B----4-:R-:W-:Y:S01]  /*2e920*/  LDGSTS.E [R4+0x6000], desc[UR48][R230.64], P1 ;  /* 0x06000000e6047fae */ /* 0x010fe20008921870 */
[----:B------:R-:W-:Y:S02]  /*2e930*/  LOP3.LUT R2, R7, 0x4c, RZ, 0xfc, !PT ;  /* 0x0000004c07027812 */ /* 0x000fe400078efcff */
[----:B------:R-:W-:Y:S01]  /*2e940*/  ISETP.NE.U32.AND P3, PT, R5, RZ, PT ;  /* 0x000000ff0500720c */ /* 0x000fe20003f65070 */
[----:B---3--:R3:W-:Y:S04]  /*2e950*/  LDGSTS.E [R4+0x6008], desc[UR48][R198.64], P4 ;  /* 0x06008000c6047fae */ /* 0x0087e8000a121870 */
[----:B------:R-:W4:Y:S01]  /*2e960*/  LDL.64 R230, [R1+0x808] ;  /* 0x0008080001e67983 */ /* 0x000f220000100a00 */
[----:B------:R-:W-:Y:S01]  /*2e970*/  ISETP.GE.AND P5, PT, R2, UR5, PT ;  /* 0x0000000502007c0c */ /* 0x000fe2000bfa6270 */
[----:B------:R-:W-:-:S02]  /*2e980*/  ULDC UR5, c[0x0][0x230] ;  /* 0x00008c0000057ab9 */ /* 0x000fc40000000800 */
[----:B------:R-:W3:Y:S01]  /*2e990*/  LDL.64 R198, [R1+0x718] ;  /* 0x0007180001c67983 */ /* 0x000ee20000100a00 */
[----:B------:R-:W-:Y:S02]  /*2e9a0*/  SEL R5, R8, RZ, !P5 ;  /* 0x000000ff08057207 */ /* 0x000fe40006800000 */
[----:B------:R-:W-:Y:S02]  /*2e9b0*/  ISETP.NE.U32.AND P5, PT, R9, RZ, PT ;  /* 0x000000ff0900720c */ /* 0x000fe40003fa5070 */
[----:B------:R-:W-:Y:S02]  /*2e9c0*/  ISETP.NE.U32.AND P2, PT, R5, RZ, PT ;  /* 0x000000ff0500720c */ /* 0x000fe40003f45070 */
[----:B------:R-:W-:-:S05]  /*2e9d0*/  IADD3 R5, R245, 0x100000, R10 ;  /* 0x00100000f5057810 */ /* 0x000fca0007ffe00a */
[----:B------:R-:W-:Y:S04]  /*2e9e0*/  LDGSTS.E [R5], desc[UR48][R182.64], P0 ;  /* 0x00000000b6057fae */ /* 0x000fe80008121870 */
[----:B------:R-:W-:Y:S04]  /*2e9f0*/  LDGSTS.E [R5+0x8], desc[UR48][R166.64], P3 ;  /* 0x00008000a6057fae */ /* 0x000fe80009921870 */
[----:B------:R-:W3:Y:S01]  /*2ea00*/  LDL.64 R182, [R1+0x708] ;  /* 0x0007080001b67983 */ /* 0x000ee20000100a00 */
[C---:B------:R-:W-:Y:S02]  /*2ea10*/  LOP3.LUT R39, R7.reuse, 0x4e, RZ, 0xfc, !PT ;  /* 0x0000004e07277812 */ /* 0x040fe400078efcff */
[----:B------:R-:W-:Y:S01]  /*2ea20*/  LOP3.LUT R11, R7, 0x6c, RZ, 0xfc, !PT ;  /* 0x0000006c070b7812 */ /* 0x000fe200078efcff */
[----:B------:R-:W3:Y:S04]  /*2ea30*/  LDL.64 R166, [R1+0x8e0] ;  /* 0x0008e00001a67983 */ /* 0x000ee80000100a00 */
[----:B--2---:R-:W-:Y:S04]  /*2ea40*/  LDGSTS.E [R5+0x2000], desc[UR48][R214.64], P6 ;  /* 0x02000000d6057fae */ /* 0x004fe8000b121870 */
[----:B------:R-:W2:Y:S04]  /*2ea50*/  LDL.64 R214, [R1+0x618] ;  /* 0x0006180001d67983 */ /* 0x000ea80000100a00 */
[----:B----4-:R-:W-:Y:S01]  /*2ea60*/  LDGSTS.E [R5+0x2008], desc[UR48][R230.64], P5 ;  /* 0x02008000e6057fae */ /* 0x010fe2000a921870 */
[----:B------:R-:W-:Y:S01]  /*2ea70*/  ISETP.GE.AND P1, PT, R39, UR5, PT ;  /* 0x0000000527007c0c */ /* 0x000fe2000bf26270 */
[----:B------:R-:W-:Y:S01]  /*2ea80*/  ULDC UR5, c[0x0][0x230] ;  /* 0x00008c0000057ab9 */ /* 0x000fe20000000800 */
[----:B------:R-:W-:Y:S01]  /*2ea90*/  LOP3.LUT R3, R7, 0x6e, RZ, 0xfc, !PT ;  /* 0x0000006e07037812 */ /* 0x000fe200078efcff */
[----:B---3--:R-:W-:Y:S04]  /*2eaa0*/  LDGSTS.E [R5+0x4000], desc[UR48][R198.64], P2 ;  /* 0x04000000c6057fae */ /* 0x008fe80009121870 */
[----:B------:R-:W3:Y:S01]  /*2eab0*/  LDL.64 R230, [R1+0x608] ;  /* 0x0006080001e67983 */ /* 0x000ee20000100a00 */
[----:B------:R-:W-:Y:S01]  /*2eac0*/  ISETP.GE.AND P4, PT, R11, UR6, PT ;  /* 0x000000060b007c0c */ /* 0x000fe2000bf86270 */
[----:B------:R-:W-:Y:S01]  /*2ead0*/  ULDC UR6, c[0x0][0x230] ;  /* 0x00008c0000067ab9 */ /* 0x000fe20000000800 */
[----:B------:R-:W-:Y:S01]  /*2eae0*/  LOP3.LUT R2, R7, 0x10, RZ, 0xfc, !PT ;  /* 0x0000001007027812 */ /* 0x000fe200078efcff */
[----:B------:R-:W4:Y:S01]  /*2eaf0*/  LDL.64 R198, [R1+0x8e8] ;  /* 0x0008e80001c67983 */ /* 0x000f220000100a00 */
[----:B------:R-:W-:-:S02]  /*2eb00*/  SEL R9, R8, RZ, !P1 ;  /* 0x000000ff08097207 */ /* 0x000fc40004800000 */
[----:B------:R-:W-:Y:S01]  /*2eb10*/  ISETP.GE.AND P1, PT, R3, UR7, PT ;  /* 0x0000000703007c0c */ /* 0x000fe2000bf26270 */
[----:B------:R-:W-:Y:S01]  /*2eb20*/  ULDC UR7, c[0x0][0x230] ;  /* 0x00008c0000077ab9 */ /* 0x000fe20000000800 */
[----:B------:R-:W-:Y:S02]  /*2eb30*/  SEL R11, R8, RZ, !P4 ;  /* 0x000000ff080b7207 */ /* 0x000fe40006000000 */
[----:B------:R-:W-:Y:S01]  /*2eb40*/  ISETP.GE.AND P4, PT, R2, UR5, PT ;  /* 0x0000000502007c0c */ /* 0x000fe2000bf86270 */
[----:B------:R-:W-:Y:S01]  /*2eb50*/  ULDC UR5, c[0x0][0x230] ;  /* 0x00008c0000057ab9 */ /* 0x000fe20000000800 */
[----:B-1----:R-:W-:Y:S02]  /*2eb60*/  SEL R10, R8, RZ, !P1 ;  /* 0x000000ff080a7207 */ /* 0x002fe40004800000 */
[----:B------:R-:W-:Y:S02]  /*2eb70*/  LOP3.LUT R39, R7, 0x12, RZ, 0xfc, !PT ;  /* 0x0000001207277812 */ /* 0x000fe400078efcff */
[----:B------:R-:W-:-:S02]  /*2eb80*/  ISETP.NE.U32.AND P1, PT, R11, RZ, PT ;  /* 0x000000ff0b00720c */ /* 0x000fc40003f25070 */
[----:B------:R-:W-:Y:S02]  /*2eb90*/  ISETP.NE.U32.AND P0, PT, R9, RZ, PT ;  /* 0x000000ff0900720c */ /* 0x000fe40003f05070 */
[----:B------:R-:W-:Y:S02]  /*2eba0*/  LOP3.LUT R11, R7, 0x30, RZ, 0xfc, !PT ;  /* 0x00000030070b7812 */ /* 0x000fe400078efcff */
[----:B------:R-:W-:Y:S02]  /*2ebb0*/  SEL R9, R8, RZ, !P4 ;  /* 0x000000ff08097207 */ /* 0x000fe40006000000 */
[----:B------:R-:W-:Y:S01]  /*2ebc0*/  ISETP.GE.AND P6, PT, R39, UR5, PT ;  /* 0x0000000527007c0c */ /* 0x000fe2000bfc6270 */
[----:B------:R-:W-:Y:S01]  /*2ebd0*/  ULDC UR5, c[0x0][0x230] ;  /* 0x00008c0000057ab9 */ /* 0x000fe20000000800 */
[----:B------:R-:W-:Y:S02]  /*2ebe0*/  LOP3.LUT R3, R7, 0x32, RZ, 0xfc, !PT ;  /* 0x0000003207037812 */ /* 0x000fe400078efcff */
[----:B------:R-:W-:Y:S01]  /*2ebf0*/  ISETP.GE.AND P5, PT, R11, UR6, PT ;  /* 0x000000060b007c0c */ /* 0x000fe2000bfa6270 */
[----:B------:R-:W-:Y:S01]  /*2ec00*/  ULDC UR6, c[0x0][0x230] ;  /* 0x00008c0000067ab9 */ /* 0x000fe20000000800 */
[----:B------:R-:W-:Y:S01]  /*2ec10*/  ISETP.NE.U32.AND P3, PT, R9, RZ, PT ;  /* 0x000000ff0900720c */ /* 0x000fe20003f65070 */
[----:B------:R-:W-:Y:S01]  /*2ec20*/  LDGSTS.E [R5+0x4008], desc[UR48][R182.64], P0 ;  /* 0x04008000b6057fae */ /* 0x000fe20008121870 */
[----:B------:R-:W-:-:S02]  /*2ec30*/  ISETP.NE.U32.AND P4, PT, R10, RZ, PT ;  /* 0x000000ff0a00720c */ /* 0x000fc40003f85070 */
[C---:B------:R-:W-:Y:S01]  /*2ec40*/  SEL R9, R8.reuse, RZ, !P6 ;  /* 0x000000ff08097207 */ /* 0x040fe20007000000 */
[----:B--2---:R-:W-:Y:S01]  /*2ec50*/  LDGSTS.E [R5+0x6000], desc[UR48][R214.64], P1 ;  /* 0x06000000d6057fae */ /* 0x004fe20008921870 */
[----:B------:R-:W-:Y:S01]  /*2ec60*/  ISETP.GE.AND P6, PT, R3, UR7, PT ;  /* 0x0000000703007c0c */ /* 0x000fe2000bfc6270 */
[----:B------:R-:W-:Y:S01]  /*2ec70*/  ULDC UR7, c[0x0][0x230] ;  /* 0x00008c0000077ab9 */ /* 0x000fe20000000800 */
[C---:B------:R-:W-:Y:S02]  /*2ec80*/  SEL R11, R8.reuse, RZ, !P5 ;  /* 0x000000ff080b7207 */ /* 0x040fe40006800000 */
[----:B------:R-:W-:Y:S02]  /*2ec90*/  SEL R10, R8, RZ, !P6 ;  /* 0x000000ff080a7207 */ /* 0x000fe40007000000 */
[----:B------:R-:W-:Y:S02]  /*2eca0*/  ISETP.NE.U32.AND P6, PT, R11, RZ, PT ;  /* 0x000000ff0b00720c */ /* 0x000fe40003fc5070 */
[----:B------:R-:W-:-:S05]  /*2ecb0*/  LOP3.LUT R11, R6, 0x40, RZ, 0x3c, !PT ;  /* 0x00000040060b7812 */ /* 0x000fca00078e3cff */
[----:B------:R-:W-:Y:S04]  /*2ecc0*/  STL [R1+0x1890], R11 ;  /* 0x0018900b01007387 */ /* 0x000fe80000100800 */
[----:B------:R-:W2:Y:S04]  /*2ecd0*/  LDL.64 R182, [R1+0x7f8] ;  /* 0x0007f80001b67983 */ /* 0x000ea80000100a00 */
[----:B---3--:R1:W-:Y:S04]  /*2ece0*/  LDGSTS.E [R5+0x6008], desc[UR48][R230.64], P4 ;  /* 0x06008000e6057fae */ /* 0x0083e8000a121870 */
[----:B------:R-:W3:Y:S01]  /*2ecf0*/  LDL.64 R230, [R1+0x7e8] ;  /* 0x0007e80001e67983 */ /* 0x000ee20000100a00 */
[----:B------:R-:W-:-:S04]  /*2ed00*/  LOP3.LUT R2, R7, 0x50, RZ, 0xfc, !PT ;  /* 0x0000005007027812 */ /* 0x000fc800078efcff */
[----:B------:R-:W-:Y:S02]  /*2ed10*/  ISETP.GE.AND P5, PT, R2, UR5, PT ;  /* 0x0000000502007c0c */ /* 0x000fe4000bfa6270 */
[----:B------:R-:W-:Y:S01]  /*2ed20*/  ISETP.NE.U32.AND P2, PT, R9, RZ, PT ;  /* 0x000000ff0900720c */ /* 0x000fe20003f45070 */
[----:B------:R1:W-:Y:S01]  /*2ed30*/  STL.64 [R1+0x1e10], R4 ;  /* 0x001e100401007387 */ /* 0x0003e20000100a00 */
[----:B------:R-:W-:Y:S01]  /*2ed40*/  SEL R9, R8, RZ, !P5 ;  /* 0x000000ff08097207 */ /* 0x000fe20006800000 */
[----:B------:R-:W-:Y:S01]  /*2ed50*/  ULDC UR5, c[0x0][0x230] ;  /* 0x00008c0000057ab9 */ /* 0x000fe20000000800 */
[----:B------:R-:W-:Y:S01]  /*2ed60*/  ISETP.NE.U32.AND P5, PT, R10, RZ, PT ;  /* 0x000000ff0a00720c */ /* 0x000fe20003fa5070 */
[----:B------:R-:W3:Y:S01]  /*2ed70*/  LDL.64 R214, [R1+0x6f8] ;  /* 0x0006f80001d67983 */ /* 0x000ee20000100a00 */
[----:B------:R-:W-:Y:S02]  /*2ed80*/  ISETP.NE.U32.AND P0, PT, R9, RZ, PT ;  /* 0x000000ff0900720c */ /* 0x000fe40003f05070 */
[----:B------:R-:W-:-:S05]  /*2ed90*/  IADD3 R9, R245, 0x100000, R11 ;  /* 0x00100000f5097810 */ /* 0x000fca0007ffe00b */
[----:B----4-:R-:W-:Y:S04]  /*2eda0*/  LDGSTS.E [R9], desc[UR48][R198.64], P3 ;  /* 0x00000000c6097fae */ /* 0x010fe80009921870 */
[----:B------:R-:W-:Y:S04]  /*2edb0*/  LDGSTS.E [R9+0x8], desc[UR48][R166.64], P2 ;  /* 0x00008000a6097fae */ /* 0x000fe80009121870 */
[----:B------:R-:W4:Y:S01]  /*2edc0*/  LDL.64 R198, [R1+0x6e8] ;  /* 0x0006e80001c67983 */ /* 0x000f220000100a00 */
[C---:B------:R-:W-:Y:S02]  /*2edd0*/  LOP3.LUT R54, R7.reuse, 0x52, RZ, 0xfc, !PT ;  /* 0x0000005207367812 */ /* 0x040fe400078efcff */
[C---:B------:R-:W-:Y:S01]  /*2ede0*/  LOP3.LUT R39, R7.reuse, 0x70, RZ, 0xfc, !PT ;  /* 0x0000007007277812 */ /* 0x040fe200078efcff */
[----:B------:R-:W4:Y:S04]  /*2edf0*/  LDL.64 R166, [R1+0x8c8] ;  /* 0x0008c80001a67983 */ /* 0x000f280000100a00 */
[----:B--2---:R-:W-:Y:S01]  /*2ee00*/  LDGSTS.E [R9+0x2000], desc[UR48][R182.64], P6 ;  /* 0x02000000b6097fae */ /* 0x004fe2000b121870 */
[----:B------:R-:W-:Y:S01]  /*2ee10*/  ISETP.GE.AND P1, PT, R54, UR5, PT ;  /* 0x0000000536007c0c */ /* 0x000fe2000bf26270 */
[----:B------:R-:W-:Y:S01]  /*2ee20*/  ULDC UR5, c[0x0][0x230] ;  /* 0x00008c0000057ab9 */ /* 0x000fe20000000800 */
[----:B------:R-:W-:-:S02]  /*2ee30*/  LOP3.LUT R3, R7, 0x72, RZ, 0xfc, !PT ;  /* 0x0000007207037812 */ /* 0x000fc400078efcff */
[----:B------:R-:W-:Y:S01]  /*2ee40*/  ISETP.GE.AND P4, PT, R39, UR6, PT ;  /* 0x0000000627007c0c */ /* 0x000fe2000bf86270 */
[----:B------:R-:W-:Y:S01]  /*2ee50*/  ULDC UR6, c[0x0][0x230] ;  /* 0x00008c0000067ab9 */ /* 0x000fe20000000800 */
[----:B-1----:R-:W-:Y:S01]  /*2ee60*/  LOP3.LUT R4, R7, 0x34, RZ, 0xfc, !PT ;  /* 0x0000003407047812 */ /* 0x002fe200078efcff */
[----:B------:R-:W2:Y:S04]  /*2ee70*/  LDL.64 R182, [R1+0x5e8] ;  /* 0x0005e80001b67983 */ /* 0x000ea80000100a00 */
[----:B---3--:R-:W-:Y:S04]  /*2ee80*/  LDGSTS.E [R9+0x2008], desc[UR48][R230.64], P5 ;  /* 0x02008000e6097fae */ /* 0x008fe8000a921870 */
[----:B------:R-:W3:Y:S01]  /*2ee90*/  LDL.64 R230, [R1+0x5f8] ;  /* 0x0005f80001e67983 */ /* 0x000ee20000100a00 */
[----:B------:R-:W-:-:S02]  /*2eea0*/  SEL R10, R8, RZ, !P1 ;  /* 0x000000ff080a7207 */ /* 0x000fc40004800000 */
[----:B------:R-:W-:Y:S01]  /*2eeb0*/  ISETP.GE.AND P1, PT, R3, UR7, PT ;  /* 0x0000000703007c0c */ /* 0x000fe2000bf26270 */
[----:B------:R-:W-:Y:S01]  /*2eec0*/  LDGSTS.E [R9+0x4000], desc[UR48][R214.64], P0 ;  /* 0x04000000d6097fae */ /* 0x000fe20008121870 */
[----:B------:R-:W-:Y:S01]  /*2eed0*/  SEL R242, R8, RZ, !P4 ;  /* 0x000000ff08f27207 */ /* 0x000fe20006000000 */
[----:B------:R-:W-:Y:S01]  /*2eee0*/  ULDC UR7, c[0x0][0x230] ;  /* 0x00008c0000077ab9 */ /* 0x000fe20000000800 */
[----:B------:R-:W-:Y:S02]  /*2eef0*/  ISETP.NE.U32.AND P3, PT, R10, RZ, PT ;  /* 0x000000ff0a00720c */ /* 0x000fe40003f65070 */
[----:B------:R-:W-:Y:S02]  /*2ef00*/  SEL R11, R8, RZ, !P1 ;  /* 0x000000ff080b7207 */ /* 0x000fe40004800000 */
[----:B------:R-:W-:Y:S02]  /*2ef10*/  ISETP.NE.U32.AND P1, PT, R242, RZ, PT ;  /* 0x000000fff200720c */ /* 0x000fe40003f25070 */
[----:B------:R-:W-:Y:S01]  /*2ef20*/  ISETP.GE.AND P5, PT, R4, UR6, PT ;  /* 0x0000000604007c0c */ /* 0x000fe2000bfa6270 */
[----:B------:R-:W-:Y:S01]  /*2ef30*/  ULDC UR6, c[0x0][0x230] ;  /* 0x00008c0000067ab9 */ /* 0x000fe20000000800 */
[----:B------:R-:W-:Y:S01]  /*2ef40*/  LOP3.LUT R4, R6, 0x50, RZ, 0x3c, !PT ;  /* 0x0000005006047812 */ /* 0x000fe200078e3cff */
[----:B------:R-:W2:Y:S04]  /*2ef50*/  LDL.64 R214, [R1+0x8d8] ;  /* 0x0008d80001d67983 */ /* 0x000ea80000100a00 */
[----:B----4-:R-:W-:Y:S04]  /*2ef60*/  LDGSTS.E [R9+0x4008], desc[UR48][R198.64], P3 ;  /* 0x04008000c6097fae */ /* 0x010fe80009921870 */
[----:B------:R1:W-:Y:S04]  /*2ef70*/  STL [R1+0x188c], R4 ;  /* 0x00188c0401007387 */ /* 0x0003e80000100800 */
[----:B------:R-:W4:Y:S01]  /*2ef80*/  LDL.64 R198, [R1+0x7d8] ;  /* 0x0007d80001c67983 */ /* 0x000f220000100a00 */
[----:B------:R-:W-:-:S03]  /*2ef90*/  LOP3.LUT R2, R7, 0x14, RZ, 0xfc, !PT ;  /* 0x0000001407027812 */ /* 0x000fc600078efcff */
[----:B---3--:R-:W-:Y:S04]  /*2efa0*/  LDGSTS.E [R9+0x6000], desc[UR48][R230.64], P1 ;  /* 0x06000000e6097fae */ /* 0x008fe80008921870 */
[----:B------:R-:W3:Y:S01]  /*2efb0*/  LDL.64 R230, [R1+0x7c8] ;  /* 0x0007c80001e67983 */ /* 0x000ee20000100a00 */
[----:B------:R-:W-:Y:S01]  /*2efc0*/  ISETP.GE.AND P4, PT, R2, UR5, PT ;  /* 0x0000000502007c0c */ /* 0x000fe2000bf86270 */
[----:B------:R-:W-:Y:S01]  /*2efd0*/  ULDC UR5, c[0x0][0x230] ;  /* 0x00008c0000057ab9 */ /* 0x000fe20000000800 */
[----:B------:R-:W-:Y:S02]  /*2efe0*/  LOP3.LUT R5, R7, 0x16, RZ, 0xfc, !PT ;  /* 0x0000001607057812 */ /* 0x000fe400078efcff */
[----:B------:R-:W-:Y:S02]  /*2eff0*/  SEL R10, R8, RZ, !P4 ;  /* 0x000000ff080a7207 */ /* 0x000fe40006000000 */
[----:B------:R-:W-:Y:S01]  /*2f000*/  ISETP.GE.AND P6, PT, R5, UR5, PT ;  /* 0x0000000505007c0c */ /* 0x000fe2000bfc6270 */
[----:B------:R-:W-:Y:S01]  /*2f010*/  ULDC UR5, c[0x0][0x230] ;  /* 0x00008c0000057ab9 */ /* 0x000fe20000000800 */
[----:B------:R-:W-:-:S02]  /*2f020*/  LOP3.LUT R3, R7, 0x36, RZ, 0xfc, !PT ;  /* 0x0000003607037812 */ /* 0x000fc400078efcff */
[----:B------:R-:W-:Y:S02]  /*2f030*/  ISETP.NE.U32.AND P2, PT, R10, RZ, PT ;  /* 0x000000ff0a00720c */ /* 0x000fe40003f45070 */
[----:B------:R-:W-:Y:S02]  /*2f040*/  LOP3.LUT R2, R7, 0x54, RZ, 0xfc, !PT ;  /* 0x0000005407027812 */ /* 0x000fe400078efcff */
[C---:B------:R-:W-:Y:S02]  /*2f050*/  SEL R10, R8.reuse, RZ, !P6 ;  /* 0x000000ff080a7207 */ /* 0x040fe40007000000 */
[----:B------:R-:W-:Y:S01]  /*2f060*/  ISETP.GE.AND P6, PT, R3, UR7, PT ;  /* 0x0000000703007c0c */ /* 0x000fe2000bfc6270 */
[----:B------:R-:W-:Y:S01]  /*2f070*/  ULDC UR7, c[0x0][0x230] ;  /* 0x00008c0000077ab9 */ /* 0x000fe20000000800 */
[----:B------:R-:W-:Y:S02]  /*2f080*/  SEL R242, R8, RZ, !P5 ;  /* 0x000000ff08f27207 */ /* 0x000fe40006800000 */
[----:B------:R-:W-:-:S02]  /*2f090*/  ISETP.NE.U32.AND P4, PT, R11, RZ, PT ;  /* 0x000000ff0b00720c */ /* 0x000fc40003f85070 */
[----:B------:R-:W-:Y:S01]  /*2f0a0*/  ISETP.GE.AND P5, PT, R2, UR5, PT ;  /* 0x0000000502007c0c */ /* 0x000fe2000bfa6270 */
[----:B------:R-:W-:Y:S01]  /*2f0b0*/  ULDC UR5, c[0x0][0x230] ;  /* 0x00008c0000057ab9 */ /* 0x000fe20000000800 */
[----:B------:R-:W-:Y:S02]  /*2f0c0*/  SEL R11, R8, RZ, !P6 ;  /* 0x000000ff080b7207 */ /* 0x000fe40007000000 */
[----:B------:R-:W-:Y:S02]  /*2f0d0*/  ISETP.NE.U32.AND P0, PT, R10, RZ, PT ;  /* 0x000000ff0a00720c */ /* 0x000fe40003f05070 */
[----:B------:R-:W-:Y:S02]  /*2f0e0*/  ISETP.NE.U32.AND P6, PT, R242, RZ, PT ;  /* 0x000000fff200720c */ /* 0x000fe40003fc5070 */
[----:B------:R-:W-:Y:S02]  /*2f0f0*/  SEL R10, R8, RZ, !P5 ;  /* 0x000000ff080a7207 */ /* 0x000fe40006800000 */
[----:B------:R-:W-:Y:S01]  /*2f100*/  ISETP.NE.U32.AND P5, PT, R11, RZ, PT ;  /* 0x000000ff0b00720c */ /* 0x000fe20003fa5070 */
[----:B--2---:R-:W-:Y:S01]  /*2f110*/  LDGSTS.E [R9+0x6008], desc[UR48][R182.64], P4 ;  /* 0x06008000b6097fae */ /* 0x004fe2000a121870 */
[----:B------:R-:W-:-:S02]  /*2f120*/  ISETP.NE.U32.AND P3, PT, R10, RZ, PT ;  /* 0x000000ff0a00720c */ /* 0x000fc40003f65070 */
[----:B------:R-:W-:-:S05]  /*2f130*/  IADD3 R10, R245, 0x100000, R4 ;  /* 0x00100000f50a7810 */ /* 0x000fca0007ffe004 */
[----:B------:R-:W-:Y:S04]  /*2f140*/  LDGSTS.E [R10], desc[UR48][R214.64], P2 ;  /* 0x00000000d60a7fae */ /* 0x000fe80009121870 */
[----:B------:R-:W2:Y:S04]  /*2f150*/  LDL.64 R182, [R1+0x6d8] ;  /* 0x0006d80001b67983 */ /* 0x000ea80000100a00 */
[----:B------:R-:W-:Y:S04]  /*2f160*/  LDGSTS.E [R10+0x8], desc[UR48][R166.64], P0 ;  /* 0x00008000a60a7fae */ /* 0x000fe80008121870 */
[----:B----4-:R-:W-:Y:S04]  /*2f170*/  LDGSTS.E [R10+0x2000], desc[UR48][R198.64], P6 ;  /* 0x02000000c60a7fae */ /* 0x010fe8000b121870 */
[----:B------:R-:W4:Y:S01]  /*2f180*/  LDL.64 R214, [R1+0x6c8] ;  /* 0x0006c80001d67983 */ /* 0x000f220000100a00 */
[----:B------:R-:W-:-:S02]  /*2f190*/  LOP3.LUT R39, R7, 0x56, RZ, 0xfc, !PT ;  /* 0x0000005607277812 */ /* 0x000fc400078efcff */
[C---:B------:R-:W-:Y:S01]  /*2f1a0*/  LOP3.LUT R5, R7.reuse, 0x74, RZ, 0xfc, !PT ;  /* 0x0000007407057812 */ /* 0x040fe200078efcff */
[----:B------:R-:W4:Y:S01]  /*2f1b0*/  LDL.64 R166, [R1+0x8a8] ;  /* 0x0008a80001a67983 */ /* 0x000f220000100a00 */
[C---:B------:R-:W-:Y:S02]  /*2f1c0*/  LOP3.LUT R3, R7.reuse, 0x76, RZ, 0xfc, !PT ;  /* 0x0000007607037812 */ /* 0x040fe400078efcff */
[----:B-1----:R-:W-:Y:S01]  /*2f1d0*/  LOP3.LUT R4, R7, 0x38, RZ, 0xfc, !PT ;  /* 0x0000003807047812 */ /* 0x002fe200078efcff */
[----:B------:R-:W4:Y:S04]  /*2f1e0*/  LDL.64 R198, [R1+0x5c8] ;  /* 0x0005c80001c67983 */ /* 0x000f280000100a00 */
[----:B---3--:R-:W-:Y:S04]  /*2f1f0*/  LDGSTS.E [R10+0x2008], desc[UR48][R230.64], P5 ;  /* 0x02008000e60a7fae */ /* 0x008fe8000a921870 */
[----:B------:R-:W3:Y:S01]  /*2f200*/  LDL.64 R230, [R1+0x5d8] ;  /* 0x0005d80001e67983 */ /* 0x000ee20000100a00 */
        /* <DEDUP_REMOVED lines=8> */
[----:B------:R-:W-:Y:S02]  /*2f290*/  ISETP.NE.U32.AND P2, PT, R11, RZ, PT ;  /* 0x000000ff0b00720c */ /* 0x000fe40003f45070 */
[----:B------:R-:W-:Y:S02]  /*2f2a0*/  SEL R242, R8, RZ, !P1 ;  /* 0x000000ff08f27207 */ /* 0x000fe40004800000 */
[----:B------:R-:W-:Y:S02]  /*2f2b0*/  ISETP.NE.U32.AND P1, PT, R243, RZ, PT ;  /* 0x000000fff300720c */ /* 0x000fe40003f25070 */
[----:B------:R-:W-:Y:S01]  /*2f2c0*/  ISETP.GE.AND P5, PT, R4, UR6, PT ;  /* 0x0000000604007c0c */ /* 0x000fe2000bfa6270 */
[----:B------:R-:W-:Y:S01]  /*2f2d0*/  ULDC UR6, c[0x0][0x230] ;  /* 0x00008c0000067ab9 */ /* 0x000fe20000000800 */
[----:B------:R-:W-:Y:S01]  /*2f2e0*/  LOP3.LUT R4, R6, 0x60, RZ, 0x3c, !PT ;  /* 0x0000006006047812 */ /* 0x000fe200078e3cff */
[----:B--2---:R-:W-:Y:S04]  /*2f2f0*/  LDGSTS.E [R10+0x4000], desc[UR48][R182.64], P3 ;  /* 0x04000000b60a7fae */ /* 0x004fe80009921870 */
[----:B------:R-:W2:Y:S04]  /*2f300*/  LDL.64 R182, [R1+0x8b8] ;  /* 0x0008b80001b67983 */ /* 0x000ea80000100a00 */
[----:B----4-:R-:W-:Y:S04]  /*2f310*/  LDGSTS.E [R10+0x4008], desc[UR48][R214.64], P2 ;  /* 0x04008000d60a7fae */ /* 0x010fe80009121870 */
[----:B------:R1:W-:Y:S01]  /*2f320*/  STL [R1+0x1888], R4 ;  /* 0x0018880401007387 */ /* 0x0003e20000100800 */
[----:B------:R-:W-:-:S02]  /*2f330*/  LOP3.LUT R2, R7, 0x18, RZ, 0xfc, !PT ;  /* 0x0000001807027812 */ /* 0x000fc400078efcff */
[C---:B------:R-:W-:Y:S01]  /*2f340*/  LOP3.LUT R5, R7.reuse, 0x1a, RZ, 0xfc, !PT ;  /* 0x0000001a07057812 */ /* 0x040fe200078efcff */
[----:B------:R-:W4:Y:S04]  /*2f350*/  LDL.64 R134, [R1+0x888] ;  /* 0x0008880001867983 */ /* 0x000f280000100a00 */
[----:B------:R-:W4:Y:S04]  /*2f360*/  LDL.64 R214, [R1+0x7b8] ;  /* 0x0007b80001d67983 */ /* 0x000f280000100a00 */
[----:B---3--:R-:W-:Y:S01]  /*2f370*/  LDGSTS.E [R10+0x6000], desc[UR48][R230.64], P1 ;  /* 0x06000000e60a7fae */ /* 0x008fe20008921870 */
[----:B------:R-:W-:-:S02]  /*2f380*/  LOP3.LUT R3, R7, 0x3a, RZ, 0xfc, !PT ;  /* 0x0000003a07037812 */ /* 0x000fc400078efcff */
[----:B------:R-:W-:Y:S01]  /*2f390*/  SEL R243, R8, RZ, !P5 ;  /* 0x000000ff08f37207 */ /* 0x000fe20006800000 */
[----:B------:R-:W3:Y:S04]  /*2f3a0*/  LDL.64 R150, [R1+0x7a0] ;  /* 0x0007a00001967983 */ /* 0x000ee80000100a00 */
[----:B------:R-:W3:Y:S01]  /*2f3b0*/  LDL.64 R230, [R1+0x7a8] ;  /* 0x0007a80001e67983 */ /* 0x000ee20000100a00 */
[----:B------:R-:W-:Y:S01]  /*2f3c0*/  ISETP.GE.AND P4, PT, R2, UR5, PT ;  /* 0x0000000502007c0c */ /* 0x000fe2000bf86270 */
[----:B------:R-:W-:Y:S02]  /*2f3d0*/  ULDC UR5, c[0x0][0x230] ;  /* 0x00008c0000057ab9 */ /* 0x000fe40000000800 */
[----:B------:R-:W-:Y:S01]  /*2f3e0*/  ISETP.GE.AND P6, PT, R5, UR5, PT ;  /* 0x0000000505007c0c */ /* 0x000fe2000bfc6270 */
[----:B------:R-:W-:Y:S01]  /*2f3f0*/  ULDC UR5, c[0x0][0x230] ;  /* 0x00008c0000057ab9 */ /* 0x000fe20000000800 */
[----:B------:R-:W-:-:S02]  /*2f400*/  SEL R11, R8, RZ, !P4 ;  /* 0x000000ff080b7207 */ /* 0x000fc40006000000 */
[----:B------:R-:W-:Y:S02]  /*2f410*/  LOP3.LUT R2, R7, 0x58, RZ, 0xfc, !PT ;  /* 0x0000005807027812 */ /* 0x000fe400078efcff */
[----:B------:R-:W-:Y:S02]  /*2f420*/  ISETP.NE.U32.AND P0, PT, R11, RZ, PT ;  /* 0x000000ff0b00720c */ /* 0x000fe40003f05070 */
[----:B------:R-:W-:Y:S02]  /*2f430*/  SEL R11, R8, RZ, !P6 ;  /* 0x000000ff080b7207 */ /* 0x000fe40007000000 */
[----:B------:R-:W-:Y:S01]  /*2f440*/  ISETP.GE.AND P6, PT, R3, UR7, PT ;  /* 0x0000000703007c0c */ /* 0x000fe2000bfc6270 */
[----:B------:R-:W-:Y:S01]  /*2f450*/  ULDC UR7, c[0x0][0x230] ;  /* 0x00008c0000077ab9 */ /* 0x000fe20000000800 */
        /* <DEDUP_REMOVED lines=14> */
[----:B------:R-:W2:Y:S04]  /*2f540*/  LDL.64 R182, [R1+0x6a8] ;  /* 0x0006a80001b67983 */ /* 0x000ea80000100a00 */
[----:B----4-:R-:W-:Y:S01]  /*2f550*/  LDGSTS.E [R11+0x2000], desc[UR48][R214.64], P6 ;  /* 0x02000000d60b7fae */ /* 0x010fe2000b121870 */
[----:B------:R-:W-:-:S02]  /*2f560*/  LOP3.LUT R39, R7, 0x5a, RZ, 0xfc, !PT ;  /* 0x0000005a07277812 */ /* 0x000fc400078efcff */
[----:B------:R-:W-:Y:S01]  /*2f570*/  LOP3.LUT R5, R7, 0x78, RZ, 0xfc, !PT ;  /* 0x0000007807057812 */ /* 0x000fe200078efcff */
[----:B------:R-:W4:Y:S04]  /*2f580*/  LDL.64 R166, [R1+0x790] ;  /* 0x0007900001a67983 */ /* 0x000f280000100a00 */
[----:B------:R-:W4:Y:S04]  /*2f590*/  LDL.64 R214, [R1+0x5a8] ;  /* 0x0005a80001d67983 */ /* 0x000f280000100a00 */
[----:B---3--:R-:W-:Y:S04]  /*2f5a0*/  LDGSTS.E [R11+0x2008], desc[UR48][R230.64], P5 ;  /* 0x02008000e60b7fae */ /* 0x008fe8000a921870 */
[----:B------:R-:W3:Y:S01]  /*2f5b0*/  LDL.64 R230, [R1+0x5b8] ;  /* 0x0005b80001e67983 */ /* 0x000ee20000100a00 */
[----:B------:R-:W-:Y:S01]  /*2f5c0*/  ISETP.GE.AND P1, PT, R39, UR5, PT ;  /* 0x0000000527007c0c */ /* 0x000fe2000bf26270 */
[----:B------:R-:W-:Y:S01]  /*2f5d0*/  ULDC UR5, c[0x0][0x230] ;  /* 0x00008c0000057ab9 */ /* 0x000fe20000000800 */
[----:B------:R-:W-:-:S02]  /*2f5e0*/  LOP3.LUT R3, R7, 0x7a, RZ, 0xfc, !PT ;  /* 0x0000007a07037812 */ /* 0x000fc400078efcff */
[----:B------:R-:W-:Y:S01]  /*2f5f0*/  ISETP.GE.AND P4, PT, R5, UR6, PT ;  /* 0x0000000605007c0c */ /* 0x000fe2000bf86270 */
[----:B------:R-:W-:Y:S01]  /*2f600*/  ULDC UR6, c[0x0][0x230] ;  /* 0x00008c0000067ab9 */ /* 0x000fe20000000800 */
[----:B------:R-:W-:Y:S02]  /*2f610*/  LOP3.LUT R2, R7, 0x1c, RZ, 0xfc, !PT ;  /* 0x0000001c07027812 */ /* 0x000fe400078efcff */
[C---:B------:R-:W-:Y:S02]  /*2f620*/  SEL R242, R8.reuse, RZ, !P1 ;  /* 0x000000ff08f27207 */ /* 0x040fe40004800000 */
[----:B------:R-:W-:Y:S01]  /*2f630*/  ISETP.GE.AND P1, PT, R3, UR7, PT ;  /* 0x0000000703007c0c */ /* 0x000fe2000bf26270 */
[----:B------:R-:W-:Y:S01]  /*2f640*/  ULDC UR7, c[0x0][0x230] ;  /* 0x00008c0000077ab9 */ /* 0x000fe20000000800 */
[----:B------:R-:W-:Y:S02]  /*2f650*/  SEL R244, R8, RZ, !P4 ;  /* 0x000000ff08f47207 */ /* 0x000fe40006000000 */
[----:B------:R-:W-:Y:S01]  /*2f660*/  ISETP.GE.AND P4, PT, R2, UR5, PT ;  /* 0x0000000502007c0c */ /* 0x000fe2000bf86270 */
[----:B------:R-:W-:Y:S01]  /*2f670*/  ULDC UR5, c[0x0][0x230] ;  /* 0x00008c0000057ab9 */ /* 0x000fe20000000800 */
[----:B------:R-:W-:-:S02]  /*2f680*/  LOP3.LUT R5, R7, 0x1e, RZ, 0xfc, !PT ;  /* 0x0000001e07057812 */ /* 0x000fc400078efcff */
[----:B------:R-:W-:Y:S02]  /*2f690*/  ISETP.NE.U32.AND P0, PT, R242, RZ, PT ;  /* 0x000000fff200720c */ /* 0x000fe40003f05070 */
[----:B------:R-:W-:Y:S02]  /*2f6a0*/  SEL R243, R8, RZ, !P1 ;  /* 0x000000ff08f37207 */ /* 0x000fe40004800000 */
[----:B------:R-:W-:Y:S02]  /*2f6b0*/  ISETP.NE.U32.AND P1, PT, R244, RZ, PT ;  /* 0x000000fff400720c */ /* 0x000fe40003f25070 */
[----:B------:R-:W-:Y:S02]  /*2f6c0*/  SEL R242, R8, RZ, !P4 ;  /* 0x000000ff08f27207 */ /* 0x000fe40006000000 */
[----:B------:R-:W-:Y:S01]  /*2f6d0*/  ISETP.GE.AND P6, PT, R5, UR5, PT ;  /* 0x0000000505007c0c */ /* 0x000fe2000bfc6270 */
[----:B------:R-:W-:Y:S01]  /*2f6e0*/  ULDC UR5, c[0x0][0x230] ;  /* 0x00008c0000057ab9 */ /* 0x000fe20000000800 */
[----:B------:R-:W-:Y:S01]  /*2f6f0*/  LOP3.LUT R3, R7, 0x3e, RZ, 0xfc, !PT ;  /* 0x0000003e07037812 */ /* 0x000fe200078efcff */
[----:B--2---:R-:W-:Y:S01]  /*2f700*/  LDGSTS.E [R11+0x4000], desc[UR48][R198.64], P2 ;  /* 0x04000000c60b7fae */ /* 0x004fe20009121870 */
[----:B------:R-:W-:-:S02]  /*2f710*/  ISETP.NE.U32.AND P3, PT, R242, RZ, PT ;  /* 0x000000fff200720c */ /* 0x000fc40003f65070 */
[----:B------:R-:W-:Y:S02]  /*2f720*/  SEL R242, R8, RZ, !P6 ;  /* 0x000000ff08f27207 */ /* 0x000fe40007000000 */
[----:B------:R-:W-:Y:S01]  /*2f730*/  ISETP.GE.AND P6, PT, R3, UR7, PT ;  /* 0x0000000703007c0c */ /* 0x000fe2000bfc6270 */
[----:B------:R-:W-:Y:S01]  /*2f740*/  ULDC UR7, c[0x0][0x230] ;  /* 0x00008c0000077ab9 */ /* 0x000fe20000000800 */
[----:B------:R-:W-:Y:S01]  /*2f750*/  LOP3.LUT R3, R6, 0x70, RZ, 0x3c, !PT ;  /* 0x0000007006037812 */ /* 0x000fe200078e3cff */
[----:B------:R2:W-:Y:S04]  /*2f760*/  LDGSTS.E [R11+0x4008], desc[UR48][R182.64], P0 ;  /* 0x04008000b60b7fae */ /* 0x0005e80008121870 */
[----:B------:R-:W4:Y:S04]  /*2f770*/  LDL.64 R198, [R1+0x898] ;  /* 0x0008980001c67983 */ /* 0x000f280000100a00 */
[----:B------:R-:W-:Y:S01]  /*2f780*/  STL [R1+0x1884], R3 ;  /* 0x0018840301007387 */ /* 0x000fe20000100800 */
[----:B------:R-:W-:-:S02]  /*2f790*/  ISETP.NE.U32.AND P4, PT, R243, RZ, PT ;  /* 0x000000fff300720c */ /* 0x000fc40003f85070 */
[C---:B-1----:R-:W-:Y:S01]  /*2f7a0*/  LOP3.LUT R4, R7.reuse, 0x3c, RZ, 0xfc, !PT ;  /* 0x0000003c07047812 */ /* 0x042fe200078efcff */
[----:B--2---:R-:W1:Y:S01]  /*2f7b0*/  LDC R182, c[0x0][0x230] ;  /* 0x00008c00ffb67b82 */ /* 0x004e620000000800 */
[----:B---3--:R-:W-:Y:S09]  /*2f7c0*/  LDGSTS.E [R11+0x6000], desc[UR48][R230.64], P1 ;  /* 0x06000000e60b7fae */ /* 0x008ff20008921870 */
[----:B----4-:R2:W-:Y:S04]  /*2f7d0*/  LDGSTS.E [R11+0x6008], desc[UR48][R214.64], P4 ;  /* 0x06008000d60b7fae */ /* 0x0105e8000a121870 */
[----:B------:R-:W3:Y:S01]  /*2f7e0*/  LDL.64 R230, [R1+0x6a0] ;  /* 0x0006a00001e67983 */ /* 0x000ee20000100a00 */
[----:B--2---:R-:W2:Y:S01]  /*2f7f0*/  S2R R215, SR_TID.X ;  /* 0x0000000000d77919 */ /* 0x004ea20000002100 */
[----:B------:R-:W-:Y:S01]  /*2f800*/  ISETP.GE.AND P5, PT, R4, UR6, PT ;  /* 0x0000000604007c0c */ /* 0x000fe2000bfa6270 */
[----:B------:R-:W-:Y:S01]  /*2f810*/  ULDC UR6, c[0x0][0x230] ;  /* 0x00008c0000067ab9 */ /* 0x000fe20000000800 */
[----:B------:R-:W-:-:S02]  /*2f820*/  LOP3.LUT R2, R7, 0x5c, RZ, 0xfc, !PT ;  /* 0x0000005c07027812 */ /* 0x000fc400078efcff */
[----:B------:R-:W-:Y:S02]  /*2f830*/  SEL R244, R8, RZ, !P5 ;  /* 0x000000ff08f47207 */ /* 0x000fe40006800000 */
[----:B------:R-:W-:Y:S02]  /*2f840*/  ISETP.GE.AND P5, PT, R2, UR5, PT ;  /* 0x0000000502007c0c */ /* 0x000fe4000bfa6270 */
[----:B------:R-:W-:Y:S02]  /*2f850*/  ISETP.NE.U32.AND P2, PT, R242, RZ, PT ;  /* 0x000000fff200720c */ /* 0x000fe40003f45070 */
[C---:B------:R-:W-:Y:S01]  /*2f860*/  SEL R243, R8.reuse, RZ, !P6 ;  /* 0x000000ff08f37207 */ /* 0x040fe20007000000 */
[----:B------:R4:W-:Y:S01]  /*2f870*/  STL.64 [R1+0x1e18], R10 ;  /* 0x001e180a01007387 */ /* 0x0009e20000100a00 */
[----:B------:R-:W-:Y:S01]  /*2f880*/  SEL R242, R8, RZ, !P5 ;  /* 0x000000ff08f27207 */ /* 0x000fe20006800000 */
[----:B------:R-:W-:Y:S01]  /*2f890*/  ULDC UR5, c[0x0][0x230] ;  /* 0x00008c0000057ab9 */ /* 0x000fe20000000800 */
[----:B------:R-:W-:-:S02]  /*2f8a0*/  ISETP.NE.U32.AND P6, PT, R244, RZ, PT ;  /* 0x000000fff400720c */ /* 0x000fc40003fc5070 */
[----:B------:R-:W-:Y:S02]  /*2f8b0*/  ISETP.NE.U32.AND P5, PT, R243, RZ, PT ;  /* 0x000000fff300720c */ /* 0x000fe40003fa5070 */
[----:B------:R-:W-:Y:S02]  /*2f8c0*/  ISETP.NE.U32.AND P0, PT, R242, RZ, PT ;  /* 0x000000fff200720c */ /* 0x000fe40003f05070 */
[----:B------:R-:W-:-:S05]  /*2f8d0*/  IADD3 R242, R245, 0x100000, R3 ;  /* 0x00100000f5f27810 */ /* 0x000fca0007ffe003 */
[----:B------:R-:W-:Y:S04]  /*2f8e0*/  LDGSTS.E [R242], desc[UR48][R198.64], P3 ;  /* 0x00000000c6f27fae */ /* 0x000fe80009921870 */
[----:B------:R-:W-:Y:S01]  /*2f8f0*/  LDGSTS.E [R242+0x8], desc[UR48][R134.64], P2 ;  /* 0x0000800086f27fae */ /* 0x000fe20009121870 */
[----:B--2---:R-:W-:-:S03]  /*2f900*/  LOP3.LUT R183, R215, 0x7f, RZ, 0xc0, !PT ;  /* 0x0000007fd7b77812 */ /* 0x004fc600078ec0ff */
[----:B------:R-:W-:Y:S04]  /*2f910*/  LDGSTS.E [R242+0x2000], desc[UR48][R150.64], P6 ;  /* 0x0200000096f27fae */ /* 0x000fe8000b121870 */
[----:B------:R-:W2:Y:S04]  /*2f920*/  LDL.64 R198, [R1+0x690] ;  /* 0x0006900001c67983 */ /* 0x000ea80000100a00 */
[----:B------:R-:W4:Y:S04]  /*2f930*/  LDL.64 R214, [R1+0x5a0] ;  /* 0x0005a00001d67983 */ /* 0x000f280000100a00 */
[----:B------:R-:W-:Y:S04]  /*2f940*/  LDGSTS.E [R242+0x2008], desc[UR48][R166.64], P5 ;  /* 0x02008000a6f27fae */ /* 0x000fe8000a921870 */
[----:B------:R4:W-:Y:S01]  /*2f950*/  STL.64 [R1+0x18a0], R6 ;  /* 0x0018a00601007387 */ /* 0x0009e20000100a00 */
[----:B------:R-:W-:-:S02]  /*2f960*/  LOP3.LUT R5, R7, 0x5e, RZ, 0xfc, !PT ;  /* 0x0000005e07057812 */ /* 0x000fc400078efcff */
[C---:B------:R-:W-:Y:S01]  /*2f970*/  LOP3.LUT R4, R7.reuse, 0x7c, RZ, 0xfc, !PT ;  /* 0x0000007c07047812 */ /* 0x040fe200078efcff */
[----:B------:R-:W4:Y:S04]  /*2f980*/  LDL.64 R228, [R1+0x590] ;  /* 0x0005900001e47983 */ /* 0x000f280000100a00 */
[----:B---3--:R-:W-:Y:S01]  /*2f990*/  LDGSTS.E [R242+0x4000], desc[UR48][R230.64], P0 ;  /* 0x04000000e6f27fae */ /* 0x008fe20008121870 */
[----:B------:R-:W-:-:S03]  /*2f9a0*/  LOP3.LUT R2, R7, 0x7e, RZ, 0xfc, !PT ;  /* 0x0000007e07027812 */ /* 0x000fc600078efcff */
[----:B------:R-:W3:Y:S01]  /*2f9b0*/  LDL.64 R236, [R1+0x550] ;  /* 0x0005500001ec7983 */ /* 0x000ee20000100a00 */
[----:B-1----:R-:W-:-:S03]  /*2f9c0*/  VIADD R182, R182, 0x7f ;  /* 0x0000007fb6b67836 */ /* 0x002fc60000000000 */
[----:B------:R-:W3:Y:S04]  /*2f9d0*/  LDL.64 R238, [R1+0x510] ;  /* 0x0005100001ee7983 */ /* 0x000ee80000100a00 */
[----:B------:R-:W3:Y:S01]  /*2f9e0*/  LDL.64 R230, [R1+0x598] ;  /* 0x0005980001e67983 */ /* 0x000ee20000100a00 */
[----:B------:R-:W-:Y:S01]  /*2f9f0*/  ISETP.GE.AND P1, PT, R5, UR5, PT ;  /* 0x0000000505007c0c */ /* 0x000fe2000bf26270 */
[----:B------:R-:W-:Y:S02]  /*2fa00*/  ULDC UR5, c[0x0][0x230] ;  /* 0x00008c0000057ab9 */ /* 0x000fe40000000800 */
[----:B------:R-:W-:Y:S01]  /*2fa10*/  ISETP.GE.AND P3, PT, R183, UR5, PT ;  /* 0x00000005b7007c0c */ /* 0x000fe2000bf66270 */
[----:B------:R-:W-:Y:S01]  /*2fa20*/  ULDC UR5, c[0x0][0x230] ;  /* 0x00008c0000057ab9 */ /* 0x000fe20000000800 */
[----:B------:R-:W3:Y:S01]  /*2fa30*/  LDL.64 R240, [R1+0x4d0] ;  /* 0x0004d00001f07983 */ /* 0x000ee20000100a00 */
[----:B------:R-:W-:Y:S01]  /*2fa40*/  UIADD3 UR5, UR5, -0x80, URZ ;  /* 0xffffff8005057890 */ /* 0x000fe2000fffe03f */
[----:B------:R-:W-:-:S02]  /*2fa50*/  ISETP.GE.AND P4, PT, R4, UR6, PT ;  /* 0x0000000604007c0c */ /* 0x000fc4000bf86270 */
[----:B------:R-:W-:Y:S01]  /*2fa60*/  SEL R243, R8, RZ, !P1 ;  /* 0x000000ff08f37207 */ /* 0x000fe20004800000 */
[----:B------:R-:W3:Y:S02]  /*2fa70*/  LDL.64 R166, [R1+0x390] ;  /* 0x0003900001a67983 */ /* 0x000ee40000100a00 */
[----:B------:R-:W-:Y:S02]  /*2fa80*/  ISETP.GE.AND P6, PT, R183, UR5, PT ;  /* 0x00000005b7007c0c */ /* 0x000fe4000bfc6270 */
[----:B------:R-:W1:Y:S01]  /*2fa90*/  S2R R183, SR_TID.X ;  /* 0x0000000000b77919 */ /* 0x000e620000002100 */
[----:B------:R-:W-:Y:S02]  /*2faa0*/  ISETP.GE.AND P1, PT, R2, UR7, PT ;  /* 0x0000000702007c0c */ /* 0x000fe4000bf26270 */
[----:B------:R-:W-:Y:S01]  /*2fab0*/  SEL R244, R8, RZ, !P4 ;  /* 0x000000ff08f47207 */ /* 0x000fe20006000000 */
[----:B------:R-:W3:Y:S01]  /*2fac0*/  LDL.64 R150, [R1+0x350] ;  /* 0x0003500001967983 */ /* 0x000ee20000100a00 */
[----:B------:R-:W-:-:S02]  /*2fad0*/  ISETP.NE.U32.AND P4, PT, R243, RZ, PT ;  /* 0x000000fff300720c */ /* 0x000fc40003f85070 */
[----:B------:R-:W-:Y:S01]  /*2fae0*/  SEL R243, R8, RZ, !P1 ;  /* 0x000000ff08f37207 */ /* 0x000fe20004800000 */
[----:B------:R-:W3:Y:S01]  /*2faf0*/  LDL.64 R134, [R1+0x310] ;  /* 0x0003100001867983 */ /* 0x000ee20000100a00 */
[----:B------:R-:W-:Y:S02]  /*2fb00*/  ISETP.NE.U32.AND P1, PT, R244, RZ, PT ;  /* 0x000000fff400720c */ /* 0x000fe40003f25070 */
[----:B------:R-:W-:Y:S01]  /*2fb10*/  ISETP.NE.U32.AND P2, PT, R243, RZ, PT ;  /* 0x000000fff300720c */ /* 0x000fe20003f45070 */
[----:B------:R-:W3:Y:S01]  /*2fb20*/  LDL.64 R118, [R1+0x2d0] ;  /* 0x0002d00001767983 */ /* 0x000ee20000100a00 */
[----:B------:R-:W-:Y:S02]  /*2fb30*/  ISETP.GT.AND P5, PT, R182, 0xff, PT ;  /* 0x000000ffb600780c */ /* 0x000fe40003fa4270 */
[----:B------:R-:W-:Y:S01]  /*2fb40*/  ISETP.GE.AND P0, PT, R38, UR5, PT ;  /* 0x0000000526007c0c */ /* 0x000fe2000bf06270 */
[----:B------:R-:W3:Y:S04]  /*2fb50*/  LDL.64 R102, [R1+0x290] ;  /* 0x0002900001667983 */ /* 0x000ee80000100a00 */
[----:B--2---:R-:W-:Y:S04]  /*2fb60*/  LDGSTS.E [R242+0x4008], desc[UR48][R198.64], P4 ;  /* 0x04008000c6f27fae */ /* 0x004fe8000a121870 */
[----:B----4-:R-:W-:Y:S04]  /*2fb70*/  LDGSTS.E [R242+0x6000], desc[UR48][R214.64], P1 ;  /* 0x06000000d6f27fae */ /* 0x010fe80008921870 */
[----:B------:R-:W2:Y:S04]  /*2fb80*/  LDL.64 R86, [R1+0x250] ;  /* 0x0002500001567983 */ /* 0x000ea80000100a00 */
[----:B------:R-:W4:Y:S01]  /*2fb90*/  LDL.64 R198, [R1+0x410] ;  /* 0x0004100001c67983 */ /* 0x000f220000100a00 */
[----:B-1----:R-:W-:-:S03]  /*2fba0*/  IMAD R245, R183, 0x100, R183 ;  /* 0x00000100b7f57824 */ /* 0x002fc600078e02b7 */
[----:B------:R-:W2:Y:S04]  /*2fbb0*/  LDL.64 R214, [R1+0x450] ;  /* 0x0004500001d67983 */ /* 0x000ea80000100a00 */
[----:B------:R-:W4:Y:S01]  /*2fbc0*/  LDL.64 R182, [R1+0x3d0] ;  /* 0x0003d00001b67983 */ /* 0x000f220000100a00 */
[----:B------:R-:W-:-:S03]  /*2fbd0*/  SEL R8, R8, RZ, !P3 ;  /* 0x000000ff08087207 */ /* 0x000fc60005800000 */
[----:B------:R-:W4:Y:S04]  /*2fbe0*/  LDL.64 R70, [R1+0x210] ;  /* 0x0002100001467983 */ /* 0x000f280000100a00 */
[----:B------:R-:W4:Y:S04]  /*2fbf0*/  LDL.64 R54, [R1+0x1d0] ;  /* 0x0001d00001367983 */ /* 0x000f280000100a00 */
[----:B------:R-:W4:Y:S04]  /*2fc00*/  LDL.64 R38, [R1+0x190] ;  /* 0x0001900001267983 */ /* 0x000f280000100a00 */
[----:B------:R-:W4:Y:S04]  /*2fc10*/  LDL.64 R10, [R1+0x90] ;  /* 0x00009000010a7983 */ /* 0x000f280000100a00 */
[----:B------:R-:W4:Y:S04]  /*2fc20*/  LDL.64 R4, [R1+0x50] ;  /* 0x0000500001047983 */ /* 0x000f280000100a00 */
[----:B------:R-:W4:Y:S04]  /*2fc30*/  LDL.64 R2, [R1+0x10] ;  /* 0x0000100001027983 */ /* 0x000f280000100a00 */
[----:B---3--:R-:W-:Y:S04]  /*2fc40*/  LDGSTS.E [R242+0x6008], desc[UR48][R230.64], P2 ;  /* 0x06008000e6f27fae */ /* 0x008fe80009121870 */
[----:B------:R-:W3:Y:S01]  /*2fc50*/  LDL.64 R230, [R1+0x490] ;  /* 0x0004900001e67983 */ /* 0x000ee20000100a00 */
[----:B------:R-:W-:-:S02]  /*2fc60*/  ISETP.NE.U32.AND P3, PT, R8, RZ, PT ;  /* 0x000000ff0800720c */ /* 0x000fc40003f65070 */
[----:B------:R-:W-:Y:S01]  /*2fc70*/  SEL R8, RZ, 0x4, P6 ;  /* 0x00000004ff087807 */ /* 0x000fe20003000000 */
[----:B------:R-:W-:Y:S01]  /*2fc80*/  IMAD.SHL.U32 R245, R245, 0x4, RZ ;  /* 0x00000004f5f57824 */ /* 0x000fe200078e00ff */
[----:B------:R-:W-:Y:S01]  /*2fc90*/  ISETP.GE.AND P6, PT, R7, UR5, PT ;  /* 0x0000000507007c0c */ /* 0x000fe2000bfc6270 */
[----:B------:R-:W0:Y:S01]  /*2fca0*/  LDGDEPBAR ;  /* 0x00000000000079af */ /* 0x000e220000000000 */
[----:B------:R-:W-:Y:S02]  /*2fcb0*/  SEL R8, R8, RZ, P5 ;  /* 0x000000ff08087207 */ /* 0x000fe40002800000 */
[----:B------:R-:W-:Y:S01]  /*2fcc0*/  SEL R243, RZ, 0x4, P6 ;  /* 0x00000004fff37807 */ /* 0x000fe20003000000 */
[----:B------:R-:W4:Y:S01]  /*2fcd0*/  LDL.64 R6, [R1+0xd0] ;  /* 0x0000d00001067983 */ /* 0x000f220000100a00 */
[----:B------:R-:W-:Y:S02]  /*2fce0*/  ISETP.NE.U32.AND P6, PT, R8, RZ, PT ;  /* 0x000000ff0800720c */ /* 0x000fe40003fc5070 */
[----:B------:R-:W-:-:S02]  /*2fcf0*/  SEL R8, RZ, 0x4, P0 ;  /* 0x00000004ff087807 */ /* 0x000fc40000000000 */
[----:B------:R-:W-:Y:S02]  /*2fd00*/  ISETP.GE.AND P0, PT, R23, UR5, PT ;  /* 0x0000000517007c0c */ /* 0x000fe4000bf06270 */
[----:B------:R-:W-:Y:S02]  /*2fd10*/  SEL R244, R243, RZ, P5 ;  /* 0x000000fff3f47207 */ /* 0x000fe40002800000 */
[----:B------:R-:W-:Y:S02]  /*2fd20*/  SEL R243, R8, RZ, P5 ;  /* 0x000000ff08f37207 */ /* 0x000fe40002800000 */
[----:B------:R-:W-:Y:S02]  /*2fd30*/  SEL R8, RZ, 0x4, P0 ;  /* 0x00000004ff087807 */ /* 0x000fe40000000000 */
[----:B------:R-:W-:Y:S02]  /*2fd40*/  ISETP.NE.U32.AND P0, PT, R243, RZ, PT ;  /* 0x000000fff300720c */ /* 0x000fe40003f05070 */
[----:B------:R-:W-:-:S02]  /*2fd50*/  SEL R243, R8, RZ, P5 ;  /* 0x000000ff08f37207 */ /* 0x000fc40002800000 */
[----:B------:R-:W-:Y:S02]  /*2fd60*/  LOP3.LUT R8, R245, 0x1807c, RZ, 0xc0, !PT ;  /* 0x0001807cf5087812 */ /* 0x000fe400078ec0ff */
[----:B------:R-:W-:Y:S02]  /*2fd70*/  ISETP.NE.U32.AND P1, PT, R243, RZ, PT ;  /* 0x000000fff300720c */ /* 0x000fe40003f25070 */
[----:B------:R-:W-:Y:S01]  /*2fd80*/  ISETP.GE.AND P2, PT, R22, UR5, PT ;  /* 0x0000000516007c0c */ /* 0x000fe2000bf46270 */
[----:B------:R-:W-:Y:S01]  /*2fd90*/  VIADD R243, R8, UR60 ;  /* 0x0000003c08f37c36 */ /* 0x000fe20008000000 */
[----:B------:R-:W-:Y:S01]  /*2fda0*/  ISETP.NE.U32.AND P4, PT, R244, RZ, PT ;  /* 0x000000fff400720c */ /* 0x000fe20003f85070 */
[----:B------:R-:W4:Y:S01]  /*2fdb0*/  LDL.64 R22, [R1+0x150] ;  /* 0x0001500001167983 */ /* 0x000f220000100a00 */
[C---:B------:R-:W-:Y:S02]  /*2fdc0*/  LOP3.LUT R244, R8.reuse, 0x10, RZ, 0x3c, !PT ;  /* 0x0000001008f47812 */ /* 0x040fe400078e3cff */
[C---:B------:R-:W-:Y:S01]  /*2fdd0*/  LOP3.LUT R245, R8.reuse, 0x20, RZ, 0x3c, !PT ;  /* 0x0000002008f57812 */ /* 0x040fe200078e3cff */
[----:B------:R1:W-:Y:S01]  /*2fde0*/  STL.64 [R1+0x1e20], R8 ;  /* 0x001e200801007387 */ /* 0x0003e20000100a00 */
[----:B------:R-:W-:-:S02]  /*2fdf0*/  LOP3.LUT R246, R8, 0x30, RZ, 0x3c, !PT ;  /* 0x0000003008f67812 */ /* 0x000fc400078e3cff */
[C---:B------:R-:W-:Y:S01]  /*2fe00*/  LOP3.LUT R247, R8.reuse, 0x40, RZ, 0x3c, !PT ;  /* 0x0000004008f77812 */ /* 0x040fe200078e3cff */
[----:B------:R-:W-:Y:S01]  /*2fe10*/  LDGSTS.E [R243], desc[UR48][R228.64], P3 ;  /* 0x00000000e4f37fae */ /* 0x000fe20009921870 */
[C---:B------:R-:W-:Y:S02]  /*2fe20*/  LOP3.LUT R248, R8.reuse, 0x50, RZ, 0x3c, !PT ;  /* 0x0000005008f87812 */ /* 0x040fe400078e3cff */
[C---:B------:R-:W-:Y:S01]  /*2fe30*/  LOP3.LUT R249, R8.reuse, 0x60, RZ, 0x3c, !PT ;  /* 0x0000006008f97812 */ /* 0x040fe200078e3cff */
[----:B------:R-:W-:Y:S01]  /*2fe40*/  LDGSTS.E [R243+0x400], desc[UR48][R236.64], P3 ;  /* 0x00400000ecf37fae */ /* 0x000fe20009921870 */
[----:B------:R-:W-:-:S03]  /*2fe50*/  LOP3.LUT R250, R8, 0x70, RZ, 0x3c, !PT ;  /* 0x0000007008fa7812 */ /* 0x000fc600078e3cff */
[----:B-1----:R-:W4:Y:S04]  /*2fe60*/  LDL.64 R8, [R1+0x110] ;  /* 0x0001100001087983 */ /* 0x002f280000100a00 */
[----:B------:R-:W4:Y:S04]  /*2fe70*/  LDL.LU.64 R228, [R1+0x2218] ;  /* 0x0022180001e47983 */ /* 0x000f280000300a00 */
[----:B------:R-:W4:Y:S04]  /*2fe80*/  LDL.LU.64 R236, [R1+0x2210] ;  /* 0x0022100001ec7983 */ /* 0x000f280000300a00 */
[----:B------:R-:W-:Y:S04]  /*2fe90*/  LDGSTS.E [R243+0x800], desc[UR48][R238.64], P3 ;  /* 0x00800000eef37fae */ /* 0x000fe80009921870 */
[----:B------:R-:W-:Y:S04]  /*2fea0*/  LDGSTS.E [R243+0xc00], desc[UR48][R240.64], P3 ;  /* 0x00c00000f0f37fae */ /* 0x000fe80009921870 */
[----:B------:R-:W4:Y:S04]  /*2feb0*/  LDL.LU.64 R238, [R1+0x2208] ;  /* 0x0022080001ee7983 */ /* 0x000f280000300a00 */
[----:B------:R-:W4:Y:S04]  /*2fec0*/  LDL.LU.64 R240, [R1+0x2200] ;  /* 0x0022000001f07983 */ /* 0x000f280000300a00 */
[----:B---3--:R-:W-:Y:S04]  /*2fed0*/  LDGSTS.E [R243+0x1000], desc[UR48][R230.64], P3 ;  /* 0x01000000e6f37fae */ /* 0x008fe80009921870 */
[----:B--2---:R-:W-:Y:S04]  /*2fee0*/  LDGSTS.E [R243+0x1400], desc[UR48][R214.64], P3 ;  /* 0x01400000d6f37fae */ /* 0x004fe80009921870 */
[----:B----4-:R-:W-:Y:S04]  /*2fef0*/  LDGSTS.E [R243+0x1800], desc[UR48][R198.64], P3 ;  /* 0x01800000c6f37fae */ /* 0x010fe80009921870 */
[----:B------:R-:W2:Y:S04]  /*2ff00*/  LDL.LU.64 R230, [R1+0x21f8] ;  /* 0x0021f80001e67983 */ /* 0x000ea80000300a00 */
[----:B------:R-:W3:Y:S04]  /*2ff10*/  LDL.LU.64 R214, [R1+0x21f0] ;  /* 0x0021f00001d67983 */ /* 0x000ee80000300a00 */
[----:B------:R-:W4:Y:S04]  /*2ff20*/  LDL.LU.64 R198, [R1+0x21e8] ;  /* 0x0021e80001c67983 */ /* 0x000f280000300a00 */
[----:B------:R-:W-:Y:S04]  /*2ff30*/  LDGSTS.E [R243+0x1c00], desc[UR48][R182.64], P3 ;  /* 0x01c00000b6f37fae */ /* 0x000fe80009921870 */
[----:B------:R-:W-:Y:S04]  /*2ff40*/  LDGSTS.E [R243+0x2000], desc[UR48][R166.64], P3 ;  /* 0x02000000a6f37fae */ /* 0x000fe80009921870 */
[----:B------:R-:W-:Y:S04]  /*2ff50*/  LDGSTS.E [R243+0x2400], desc[UR48][R150.64], P3 ;  /* 0x0240000096f37fae */ /* 0x000fe80009921870 */
[----:B------:R-:W4:Y:S04]  /*2ff60*/  LDL.LU.64 R182, [R1+0x21e0] ;  /* 0x0021e00001b67983 */ /* 0x000f280000300a00 */
[----:B------:R-:W4:Y:S04]  /*2ff70*/  LDL.LU.64 R166, [R1+0x21d8] ;  /* 0x0021d80001a67983 */ /* 0x000f280000300a00 */
[----:B------:R-:W4:Y:S04]  /*2ff80*/  LDL.LU.64 R150, [R1+0x21d0] ;  /* 0x0021d00001967983 */ /* 0x000f280000300a00 */
[----:B------:R-:W-:Y:S04]  /*2ff90*/  LDGSTS.E [R243+0x2800], desc[UR48][R134.64], P3 ;  /* 0x0280000086f37fae */ /* 0x000fe80009921870 */
[----:B------:R-:W-:Y:S04]  /*2ffa0*/  LDGSTS.E [R243+0x2c00], desc[UR48][R118.64], P3 ;  /* 0x02c0000076f37fae */ /* 0x000fe80009921870 */
[----:B------:R-:W-:Y:S04]  /*2ffb0*/  LDGSTS.E [R243+0x3000], desc[UR48][R102.64], P3 ;  /* 0x0300000066f37fae */ /* 0x000fe80009921870 */
[----:B------:R-:W4:Y:S04]  /*2ffc0*/  LDL.LU.64 R134, [R1+0x21c8] ;  /* 0x0021c80001867983 */ /* 0x000f280000300a00 */
[----:B------:R-:W4:Y:S04]  /*2ffd0*/  LDL.LU.64 R118, [R1+0x21c0] ;  /* 0x0021c00001767983 */ /* 0x000f280000300a00 */
[----:B------:R-:W-:Y:S04]  /*2ffe0*/  LDGSTS.E [R243+0x3400], desc[UR48][R86.64], P3 ;  /* 0x0340000056f37fae */ /* 0x000fe80009921870 */
[----:B------:R-:W-:Y:S04]  /*2fff0*/  LDGSTS.E [R243+0x3800], desc[UR48][R70.64], P3 ;  /* 0x0380000046f37fae */ /* 0x000fe80009921870 */
[----:B------:R-:W-:Y:S04]  /*30000*/  LDGSTS.E [R243+0x3c00], desc[UR48][R54.64], P3 ;  /* 0x03c0000036f37fae */ /* 0x000fe80009921870 */
[----:B------:R-:W-:Y:S04]  /*30010*/  LDGSTS.E [R243+0x4000], desc[UR48][R38.64], P3 ;  /* 0x0400000026f37fae */ /* 0x000fe80009921870 */
[----:B------:R-:W4:Y:S04]  /*30020*/  LDL.LU.64 R102, [R1+0x21b8] ;  /* 0x0021b80001667983 */ /* 0x000f280000300a00 */
        /* <DEDUP_REMOVED lines=11> */
[----:B------:R-:W4:Y:S04]  /*300e0*/  LDL.64 R8, [R1+0x9a8] ;  /* 0x0009a80001087983 */ /* 0x000f280000100a00 */
[----:B------:R-:W4:Y:S04]  /*300f0*/  LDL.64 R6, [R1+0x9e8] ;  /* 0x0009e80001067983 */ /* 0x000f280000100a00 */
[----:B------:R-:W4:Y:S04]  /*30100*/  LDL.64 R10, [R1+0xa28] ;  /* 0x000a2800010a7983 */ /* 0x000f280000100a00 */
[----:B------:R-:W4:Y:S04]  /*30110*/  LDL.64 R4, [R1+0xa68] ;  /* 0x000a680001047983 */ /* 0x000f280000100a00 */
[----:B------:R-:W4:Y:S04]  /*30120*/  LDL.64 R2, [R1+0xaa8] ;  /* 0x000aa80001027983 */ /* 0x000f280000100a00 */
[----:B--2---:R-:W-:Y:S04]  /*30130*/  LDGSTS.E [R243+0x5c00], desc[UR48][R230.64], P3 ;  /* 0x05c00000e6f37fae */ /* 0x004fe80009921870 */
[----:B------:R1:W-:Y:S04]  /*30140*/  STL.64 [R1+0x1ab0], R230 ;  /* 0x001ab0e601007387 */ /* 0x0003e80000100a00 */
[----:B---3--:R-:W-:Y:S04]  /*30150*/  LDGSTS.E [R243+0x6000], desc[UR48][R214.64], P3 ;  /* 0x06000000d6f37fae */ /* 0x008fe80009921870 */
[----:B----4-:R-:W-:Y:S04]  /*30160*/  LDGSTS.E [R243+0x6400], desc[UR48][R198.64], P3 ;  /* 0x06400000c6f37fae */ /* 0x010fe80009921870 */
[----:B-1----:R-:W2:Y:S04]  /*30170*/  LDL.64 R230, [R1+0x968] ;  /* 0x0009680001e67983 */ /* 0x002ea80000100a00 */
[----:B------:R1:W-:Y:S04]  /*30180*/  STL.64 [R1+0x1aa8], R214 ;  /* 0x001aa8d601007387 */ /* 0x0003e80000100a00 */
[----:B------:R-:W-:Y:S04]  /*30190*/  LDGSTS.E [R243+0x6800], desc[UR48][R182.64], P3 ;  /* 0x06800000b6f37fae */ /* 0x000fe80009921870 */
[----:B------:R-:W-:Y:S04]  /*301a0*/  LDGSTS.E [R243+0x6c00], desc[UR48][R166.64], P3 ;  /* 0x06c00000a6f37fae */ /* 0x000fe80009921870 */
[----:B-1----:R-:W3:Y:S04]  /*301b0*/  LDL.64 R214, [R1+0x8d0] ;  /* 0x0008d00001d67983 */ /* 0x002ee80000100a00 */
[----:B------:R1:W-:Y:S04]  /*301c0*/  STL.64 [R1+0x1ab8], R198 ;  /* 0x001ab8c601007387 */ /* 0x0003e80000100a00 */
[----:B------:R-:W-:Y:S04]  /*301d0*/  LDGSTS.E [R243+0x7000], desc[UR48][R150.64], P3 ;  /* 0x0700000096f37fae */ /* 0x000fe80009921870 */
[----:B-1----:R-:W4:Y:S04]  /*301e0*/  LDL.64 R198, [R1+0x850] ;  /* 0x0008500001c67983 */ /* 0x002f280000100a00 */
[----:B------:R1:W-:Y:S04]  /*301f0*/  STL.64 [R1+0x1ac0], R182 ;  /* 0x001ac0b601007387 */ /* 0x0003e80000100a00 */
[----:B------:R-:W-:Y:S04]  /*30200*/  LDGSTS.E [R243+0x7400], desc[UR48][R134.64], P3 ;  /* 0x0740000086f37fae */ /* 0x000fe80009921870 */
[----:B------:R-:W-:Y:S04]  /*30210*/  LDGSTS.E [R243+0x7800], desc[UR48][R118.64], P3 ;  /* 0x0780000076f37fae */ /* 0x000fe80009921870 */
[----:B-1----:R-:W2:Y:S04]  /*30220*/  LDL.64 R182, [R1+0x7d0] ;  /* 0x0007d00001b67983 */ /* 0x002ea80000100a00 */
[----:B------:R1:W-:Y:S04]  /*30230*/  STL.64 [R1+0x1ac8], R166 ;  /* 0x001ac8a601007387 */ /* 0x0003e80000100a00 */
[----:B------:R-:W-:Y:S04]  /*30240*/  LDGSTS.E [R243+0x7c00], desc[UR48][R102.64], P3 ;  /* 0x07c0000066f37fae */ /* 0x000fe80009921870 */
[----:B-1----:R-:W3:Y:S04]  /*30250*/  LDL.64 R166, [R1+0x750] ;  /* 0x0007500001a67983 */ /* 0x002ee80000100a00 */
[----:B------:R1:W-:Y:S04]  /*30260*/  STL.64 [R1+0x1ad0], R150 ;  /* 0x001ad09601007387 */ /* 0x0003e80000100a00 */
[----:B------:R-:W-:Y:S04]  /*30270*/  LDGSTS.E [R243+0x20000], desc[UR48][R86.64], P3 ;  /* 0x2000000056f37fae */ /* 0x000fe80009921870 */
        /* <DEDUP_REMOVED lines=9> */
[----:B------:R-:W-:Y:S04]  /*30310*/  STL.64 [R1+0x1ae8], R102 ;  /* 0x001ae86601007387 */ /* 0x000fe80000100a00 */
[----:B------:R-:W-:Y:S04]  /*30320*/  STL.64 [R1+0x1af0], R86 ;  /* 0x001af05601007387 */ /* 0x000fe80000100a00 */
[----:B------:R-:W-:Y:S04]  /*30330*/  STL.64 [R1+0x1af8], R70 ;  /* 0x001af84601007387 */ /* 0x000fe80000100a00 */
[----:B------:R-:W-:Y:S04]  /*30340*/  STL.64 [R1+0x1b00], R54 ;  /* 0x001b003601007387 */ /* 0x000fe80000100a00 */
[----:B------:R-:W-:Y:S04]  /*30350*/  STL.64 [R1+0x1b08], R38 ;  /* 0x001b082601007387 */ /* 0x000fe80000100a00 */
[----:B------:R1:W-:Y:S04]  /*30360*/  STL.64 [R1+0x1b10], R22 ;  /* 0x001b101601007387 */ /* 0x0003e80000100a00 */
[----:B---3--:R-:W-:Y:S04]  /*30370*/  LDGSTS.E [R243+0x21400], desc[UR48][R118.64], P3 ;  /* 0x2140000076f37fae */ /* 0x008fe80009921870 */
[----:B--2---:R-:W-:Y:S04]  /*30380*/  LDGSTS.E [R243+0x21800], desc[UR48][R134.64], P3 ;  /* 0x2180000086f37fae */ /* 0x004fe80009921870 */
[----:B----4-:R-:W-:Y:S04]  /*30390*/  LDGSTS.E [R243+0x21c00], desc[UR48][R150.64], P3 ;  /* 0x21c0000096f37fae */ /* 0x010fe80009921870 */
[----:B------:R-:W-:Y:S04]  /*303a0*/  LDGSTS.E [R243+0x22000], desc[UR48][R166.64], P3 ;  /* 0x22000000a6f37fae */ /* 0x000fe80009921870 */
        /* <DEDUP_REMOVED lines=12> */
[----:B------:R-:W2:Y:S04]  /*30470*/  LDL.LU.64 R228, [R1+0x2188] ;  /* 0x0021880001e47983 */ /* 0x000ea80000300a00 */
[----:B------:R-:W-:Y:S04]  /*30480*/  LDGSTS.E [R243+0x25400], desc[UR48][R52.64], P3 ;  /* 0x2540000034f37fae */ /* 0x000fe80009921870 */
[----:B------:R-:W3:Y:S04]  /*30490*/  LDL.LU.64 R212, [R1+0x2180] ;  /* 0x0021800001d47983 */ /* 0x000ee80000300a00 */
[----:B------:R-:W-:Y:S04]  /*304a0*/  LDGSTS.E [R243+0x25800], desc[UR48][R36.64], P3 ;  /* 0x2580000024f37fae */ /* 0x000fe80009921870 */
[----:B------:R-:W4:Y:S04]  /*304b0*/  LDL.LU.64 R196, [R1+0x2178] ;  /* 0x0021780001c47983 */ /* 0x000f280000300a00 */
[----:B------:R-:W-:Y:S04]  /*304c0*/  LDGSTS.E [R243+0x25c00], desc[UR48][R20.64], P3 ;  /* 0x25c0000014f37fae */ /* 0x000fe80009921870 */
[----:B------:R-:W2:Y:S04]  /*304d0*/  LDL.64 R52, [R1+0x588] ;  /* 0x0005880001347983 */ /* 0x000ea80000100a00 */
[----:B------:R-:W3:Y:S04]  /*304e0*/  LDL.64 R36, [R1+0x548] ;  /* 0x0005480001247983 */ /* 0x000ee80000100a00 */
[----:B------:R-:W4:Y:S04]  /*304f0*/  LDL.64 R20, [R1+0x508] ;  /* 0x0005080001147983 */ /* 0x000f280000100a00 */
[----:B-1----:R-:W4:Y:S04]  /*30500*/  LDL.64 R22, [R1+0x488] ;  /* 0x0004880001167983 */ /* 0x002f280000100a00 */
[----:B------:R-:W4:Y:S04]  /*30510*/  LDL.64 R38, [R1+0x448] ;  /* 0x0004480001267983 */ /* 0x000f280000100a00 */
        /* <DEDUP_REMOVED lines=15> */
[----:B------:R-:W4:Y:S04]  /*30610*/  LDL.LU.64 R102, [R1+0x48] ;  /* 0x0000480001667983 */ /* 0x000f280000300a00 */
        /* <DEDUP_REMOVED lines=15> */
[----:B------:R-:W4:Y:S04]  /*30710*/  LDL.LU.64 R84, [R1+0x2140] ;  /* 0x0021400001547983 */ /* 0x000f280000300a00 */
[----:B------:R-:W4:Y:S04]  /*30720*/  LDL.LU.64 R68, [R1+0x2138] ;  /* 0x0021380001447983 */ /* 0x000f280000300a00 */
[----:B------:R1:W-:Y:S04]  /*30730*/  STL.64 [R1+0x1e28], R242 ;  /* 0x001e28f201007387 */ /* 0x0003e80000100a00 */
[----:B-1----:R-:W4:Y:S01]  /*30740*/  LDL.64 R242, [R1+0x4c8] ;  /* 0x0004c80001f27983 */ /* 0x002f220000100a00 */
[----:B------:R-:W-:-:S05]  /*30750*/  VIADD R244, R244, UR60 ;  /* 0x0000003cf4f47c36 */ /* 0x000fca0008000000 */
[----:B--2---:R-:W-:Y:S04]  /*30760*/  LDGSTS.E [R244+0x80], desc[UR48][R52.64], P3 ;  /* 0x0008000034f47fae */ /* 0x004fe80009921870 */
[----:B---3--:R-:W-:Y:S04]  /*30770*/  LDGSTS.E [R244+0x480], desc[UR48][R36.64], P3 ;  /* 0x0048000024f47fae */ /* 0x008fe80009921870 */
[----:B----4-:R-:W-:Y:S04]  /*30780*/  LDGSTS.E [R244+0x880], desc[UR48][R20.64], P3 ;  /* 0x0088000014f47fae */ /* 0x010fe80009921870 */
[----:B------:R-:W2:Y:S04]  /*30790*/  LDL.LU.64 R52, [R1+0x2130] ;  /* 0x0021300001347983 */ /* 0x000ea80000300a00 */
[----:B------:R-:W3:Y:S04]  /*307a0*/  LDL.LU.64 R36, [R1+0x2128] ;  /* 0x0021280001247983 */ /* 0x000ee80000300a00 */
[----:B------:R-:W4:Y:S04]  /*307b0*/  LDL.LU.64 R20, [R1+0x2120] ;  /* 0x0021200001147983 */ /* 0x000f280000300a00 */
        /* <DEDUP_REMOVED lines=8> */
[----:B------:R-:W4:Y:S04]  /*30840*/  LDL.64 R86, [R1+0x5e0] ;  /* 0x0005e00001567983 */ /* 0x000f280000100a00 */
[----:B------:R-:W4:Y:S04]  /*30850*/  LDL.64 R118, [R1+0x660] ;  /* 0x0006600001767983 */ /* 0x000f280000100a00 */
[----:B------:R-:W-:Y:S04]  /*30860*/  LDGSTS.E [R244+0x2c80], desc[UR48][R150.64], P3 ;  /* 0x02c8000096f47fae */ /* 0x000fe80009921870 */
        /* <DEDUP_REMOVED lines=33> */
[----:B--2---:R-:W-:Y:S04]  /*30a80*/  LDGSTS.E [R244+0x20880], desc[UR48][R52.64], P3 ;  /* 0x2088000034f47fae */ /* 0x004fe80009921870 */
[----:B------:R-:W-:Y:S04]  /*30a90*/  STL.64 [R1+0x1b18], R102 ;  /* 0x001b186601007387 */ /* 0x000fe80000100a00 */
[----:B---3--:R-:W-:Y:S04]  /*30aa0*/  LDGSTS.E [R244+0x20c80], desc[UR48][R36.64], P3 ;  /* 0x20c8000024f47fae */ /* 0x008fe80009921870 */
[----:B------:R-:W-:Y:S04]  /*30ab0*/  STL.64 [R1+0x1b20], R230 ;  /* 0x001b20e601007387 */ /* 0x000fe80000100a00 */
[----:B----4-:R-:W-:Y:S04]  /*30ac0*/  LDGSTS.E [R244+0x21080], desc[UR48][R20.64], P3 ;  /* 0x2108000014f47fae */ /* 0x010fe80009921870 */
[----:B------:R1:W-:Y:S04]  /*30ad0*/  STL.64 [R1+0x1b28], R228 ;  /* 0x001b28e401007387 */ /* 0x0003e80000100a00 */
        /* <DEDUP_REMOVED lines=11> */
[----:B------:R-:W-:Y:S04]  /*30b90*/  STL.64 [R1+0x1b88], R36 ;  /* 0x001b882401007387 */ /* 0x000fe80000100a00 */
[----:B------:R-:W-:Y:S04]  /*30ba0*/  STL.64 [R1+0x1b90], R20 ;  /* 0x001b901401007387 */ /* 0x000fe80000100a00 */
        /* <DEDUP_REMOVED lines=16> */
[----:B------:R-:W3:Y:S04]  /*30cb0*/  LDL.LU.64 R226, [R1+0x2118] ;  /* 0x0021180001e27983 */ /* 0x000ee80000300a00 */
        /* <DEDUP_REMOVED lines=8> */
[----:B-1----:R-:W3:Y:S04]  /*30d40*/  LDL.64 R228, [R1+0x580] ;  /* 0x0005800001e47983 */ /* 0x002ee80000100a00 */
        /* <DEDUP_REMOVED lines=17> */
[----:B--2---:R-:W2:Y:S04]  /*30e60*/  LDL.LU.64 R52, [R1+0x100] ;  /* 0x0001000001347983 */ /* 0x004ea80000300a00 */
[----:B------:R-:W2:Y:S04]  /*30e70*/  LDL.LU.64 R164, [R1+0xc0] ;  /* 0x0000c00001a47983 */ /* 0x000ea80000300a00 */
[----:B------:R-:W2:Y:S04]  /*30e80*/  LDL.LU.64 R102, [R1+0x80] ;  /* 0x0000800001667983 */ /* 0x000ea80000300a00 */
[----:B------:R-:W2:Y:S01]  /*30e90*/  LDL.LU.64 R118, [R1+0x40] ;  /* 0x0000400001767983 */ /* 0x000ea20000300a00 */
[----:B------:R-:W-:-:S03]  /*30ea0*/  VIADD R245, R245, UR60 ;  /* 0x0000003cf5f57c36 */ /* 0x000fc60008000000 */
[----:B------:R-:W2:Y:S04]  /*30eb0*/  LDL.LU.64 R214, [R1] ;  /* 0x0000000001d67983 */ /* 0x000ea80000300a00 */
        /* <DEDUP_REMOVED lines=9> */
[----:B------:R-:W2:Y:S04]  /*30f50*/  LDL.LU.64 R114, [R1+0x20e0] ;  /* 0x0020e00001727983 */ /* 0x000ea80000300a00 */
[----:B------:R-:W2:Y:S04]  /*30f60*/  LDL.LU.64 R98, [R1+0x20d8] ;  /* 0x0020d80001627983 */ /* 0x000ea80000300a00 */
[----:B------:R-:W2:Y:S04]  /*30f70*/  LDL.LU.64 R82, [R1+0x20d0] ;  /* 0x0020d00001527983 */ /* 0x000ea80000300a00 */
[----:B------:R-:W2:Y:S04]  /*30f80*/  LDL.LU.64 R66, [R1+0x20c8] ;  /* 0x0020c80001427983 */ /* 0x000ea80000300a00 */
[----:B------:R-:W2:Y:S04]  /*30f90*/  LDL.LU.64 R50, [R1+0x20c0] ;  /* 0x0020c00001327983 */ /* 0x000ea80000300a00 */
[----:B------:R-:W2:Y:S04]  /*30fa0*/  LDL.LU.64 R34, [R1+0x20b8] ;  /* 0x0020b80001227983 */ /* 0x000ea80000300a00 */
[----:B------:R-:W2:Y:S04]  /*30fb0*/  LDL.LU.64 R18, [R1+0x20b0] ;  /* 0x0020b00001127983 */ /* 0x000ea80000300a00 */
[----:B---3--:R-:W-:Y:S04]  /*30fc0*/  LDGSTS.E [R245+0x100], desc[UR48][R228.64], P3 ;  /* 0x00100000e4f57fae */ /* 0x008fe80009921870 */
        /* <DEDUP_REMOVED lines=8> */
[----:B------:R-:W3:Y:S04]  /*31050*/  LDL.64 R70, [R1+0x5f0] ;  /* 0x0005f00001467983 */ /* 0x000ee80000100a00 */
        /* <DEDUP_REMOVED lines=19> */
[----:B--2---:R-:W-:Y:S04]  /*31190*/  LDGSTS.E [R245+0x4900], desc[UR48][R52.64], P3 ;  /* 0x0490000034f57fae */ /* 0x004fe80009921870 */
[----:B------:R-:W2:Y:S04]  /*311a0*/  LDL.64 R2, [R1+0xa78] ;  /* 0x000a780001027983 */ /* 0x000ea80000100a00 */
        /* <DEDUP_REMOVED lines=12> */
[----:B------:R-:W-:Y:S04]  /*31270*/  STL.64 [R1+0x1b98], R52 ;  /* 0x001b983401007387 */ /* 0x000fe80000100a00 */
[----:B------:R-:W-:Y:S04]  /*31280*/  LDGSTS.E [R245+0x7d00], desc[UR48][R98.64], P3 ;  /* 0x07d0000062f57fae */ /* 0x000fe80009921870 */
[----:B------:R-:W-:Y:S04]  /*31290*/  STL.64 [R1+0x1ba0], R164 ;  /* 0x001ba0a401007387 */ /* 0x000fe80000100a00 */
[----:B------:R-:W-:Y:S04]  /*312a0*/  LDGSTS.E [R245+0x20100], desc[UR48][R82.64], P3 ;  /* 0x2010000052f57fae */ /* 0x000fe80009921870 */
[----:B------:R-:W-:Y:S04]  /*312b0*/  STL.64 [R1+0x1ba8], R102 ;  /* 0x001ba86601007387 */ /* 0x000fe80000100a00 */
[----:B------:R-:W-:Y:S04]  /*312c0*/  LDGSTS.E [R245+0x20500], desc[UR48][R66.64], P3 ;  /* 0x2050000042f57fae */ /* 0x000fe80009921870 */
[----:B------:R-:W-:Y:S04]  /*312d0*/  STL.64 [R1+0x1bb0], R118 ;  /* 0x001bb07601007387 */ /* 0x000fe80000100a00 */
[----:B------:R-:W-:Y:S04]  /*312e0*/  LDGSTS.E [R245+0x20900], desc[UR48][R50.64], P3 ;  /* 0x2090000032f57fae */ /* 0x000fe80009921870 */
[----:B------:R1:W-:Y:S04]  /*312f0*/  STL.64 [R1+0x1bb8], R214 ;  /* 0x001bb8d601007387 */ /* 0x0003e80000100a00 */
[----:B------:R-:W-:Y:S04]  /*31300*/  LDGSTS.E [R245+0x20d00], desc[UR48][R34.64], P3 ;  /* 0x20d0000022f57fae */ /* 0x000fe80009921870 */
[----:B------:R-:W-:Y:S04]  /*31310*/  STL.64 [R1+0x1bc0], R226 ;  /* 0x001bc0e201007387 */ /* 0x000fe80000100a00 */
[----:B------:R-:W-:Y:S04]  /*31320*/  LDGSTS.E [R245+0x21100], desc[UR48][R18.64], P3 ;  /* 0x2110000012f57fae */ /* 0x000fe80009921870 */
        /* <DEDUP_REMOVED lines=25> */
[----:B------:R-:W-:Y:S04]  /*314c0*/  LDGSTS.E [R245+0x24500], desc[UR48][R240.64], P3 ;  /* 0x24500000f0f57fae */ /* 0x000fe80009921870 */
[----:B------:R-:W-:Y:S04]  /*314d0*/  LDGSTS.E [R245+0x24900], desc[UR48][R224.64], P3 ;  /* 0x24900000e0f57fae */ /* 0x000fe80009921870 */
[----:B------:R-:W-:Y:S04]  /*314e0*/  LDGSTS.E [R245+0x24d00], desc[UR48][R208.64], P3 ;  /* 0x24d00000d0f57fae */ /* 0x000fe80009921870 */
        /* <DEDUP_REMOVED lines=8> */
[----:B------:R-:W2:Y:S04]  /*31570*/  LDL.64 R70, [R1+0x578] ;  /* 0x0005780001467983 */ /* 0x000ea80000100a00 */
[----:B------:R-:W3:Y:S04]  /*31580*/  LDL.64 R86, [R1+0x538] ;  /* 0x0005380001567983 */ /* 0x000ee80000100a00 */
[----:B------:R-:W4:Y:S04]  /*31590*/  LDL.64 R150, [R1+0x4f8] ;  /* 0x0004f80001967983 */ /* 0x000f280000100a00 */
[----:B------:R-:W4:Y:S04]  /*315a0*/  LDL.64 R166, [R1+0x4b8] ;  /* 0x0004b80001a67983 */ /* 0x000f280000100a00 */
[----:B------:R-:W4:Y:S04]  /*315b0*/  LDL.64 R182, [R1+0x478] ;  /* 0x0004780001b67983 */ /* 0x000f280000100a00 */
[----:B------:R-:W4:Y:S04]  /*315c0*/  LDL.64 R198, [R1+0x438] ;  /* 0x0004380001c67983 */ /* 0x000f280000100a00 */
[----:B------:R-:W4:Y:S04]  /*315d0*/  LDL.64 R8, [R1+0x3f8] ;  /* 0x0003f80001087983 */ /* 0x000f280000100a00 */
[----:B------:R-:W4:Y:S04]  /*315e0*/  LDL.64 R6, [R1+0x3b8] ;  /* 0x0003b80001067983 */ /* 0x000f280000100a00 */
[----:B-1----:R-:W4:Y:S04]  /*315f0*/  LDL.LU.64 R214, [R1+0x378] ;  /* 0x0003780001d67983 */ /* 0x002f280000300a00 */
[----:B------:R-:W4:Y:S04]  /*31600*/  LDL.LU.64 R34, [R1+0x338] ;  /* 0x0003380001227983 */ /* 0x000f280000300a00 */
        /* <DEDUP_REMOVED lines=8> */
[----:B------:R-:W4:Y:S04]  /*31690*/  LDL.64 R10, [R1+0x2b8] ;  /* 0x0002b800010a7983 */ /* 0x000f280000100a00 */
[----:B------:R-:W4:Y:S04]  /*316a0*/  LDL.64 R4, [R1+0x238] ;  /* 0x0002380001047983 */ /* 0x000f280000100a00 */
[----:B------:R-:W4:Y:S04]  /*316b0*/  LDL.64 R2, [R1+0x1f8] ;  /* 0x0001f80001027983 */ /* 0x000f280000100a00 */
[----:B------:R-:W4:Y:S04]  /*316c0*/  LDL.LU.64 R66, [R1+0x1b8] ;  /* 0x0001b80001427983 */ /* 0x000f280000300a00 */
[----:B------:R-:W4:Y:S04]  /*316d0*/  LDL.LU.64 R146, [R1+0x178] ;  /* 0x0001780001927983 */ /* 0x000f280000300a00 */
[----:B------:R-:W4:Y:S04]  /*316e0*/  LDL.LU.64 R118, [R1+0x138] ;  /* 0x0001380001767983 */ /* 0x000f280000300a00 */
[----:B------:R-:W4:Y:S04]  /*316f0*/  LDL.LU.64 R68, [R1+0xf8] ;  /* 0x0000f80001447983 */ /* 0x000f280000300a00 */
[----:B------:R-:W4:Y:S04]  /*31700*/  LDL.LU.64 R180, [R1+0xb8] ;  /* 0x0000b80001b47983 */ /* 0x000f280000300a00 */
[----:B------:R-:W4:Y:S04]  /*31710*/  LDL.LU.64 R22, [R1+0x78] ;  /* 0x0000780001167983 */ /* 0x000f280000300a00 */
[----:B------:R-:W4:Y:S04]  /*31720*/  LDL.LU.64 R134, [R1+0x38] ;  /* 0x0000380001867983 */ /* 0x000f280000300a00 */
[----:B------:R-:W4:Y:S04]  /*31730*/  LDL.LU.64 R112, [R1+0x2068] ;  /* 0x0020680001707983 */ /* 0x000f280000300a00 */
[----:B------:R-:W-:Y:S01]  /*31740*/  LDGSTS.E [R245+0x26900], desc[UR48][R96.64], P3 ;  /* 0x2690000060f57fae */ /* 0x000fe20009921870 */
[----:B------:R-:W-:-:S03]  /*31750*/  VIADD R246, R246, UR60 ;  /* 0x0000003cf6f67c36 */ /* 0x000fc60008000000 */
        /* <DEDUP_REMOVED lines=11> */
[----:B------:R1:W-:Y:S04]  /*31810*/  STL.64 [R1+0x1a28], R244 ;  /* 0x001a28f401007387 */ /* 0x0003e80000100a00 */
[----:B-1----:R-:W4:Y:S04]  /*31820*/  LDL.LU.64 R244, [R1+0xa00] ;  /* 0x000a000001f47983 */ /* 0x002f280000300a00 */
[----:B--2---:R-:W-:Y:S04]  /*31830*/  LDGSTS.E [R246+0x180], desc[UR48][R70.64], P3 ;  /* 0x0018000046f67fae */ /* 0x004fe80009921870 */
[----:B---3--:R-:W-:Y:S04]  /*31840*/  LDGSTS.E [R246+0x580], desc[UR48][R86.64], P3 ;  /* 0x0058000056f67fae */ /* 0x008fe80009921870 */
[----:B----4-:R-:W-:Y:S04]  /*31850*/  LDGSTS.E [R246+0x980], desc[UR48][R150.64], P3 ;  /* 0x0098000096f67fae */ /* 0x010fe80009921870 */
[----:B------:R-:W-:Y:S04]  /*31860*/  LDGSTS.E [R246+0xd80], desc[UR48][R166.64], P3 ;  /* 0x00d80000a6f67fae */ /* 0x000fe80009921870 */
[----:B------:R-:W-:Y:S04]  /*31870*/  LDGSTS.E [R246+0x1180], desc[UR48][R182.64], P3 ;  /* 0x01180000b6f67fae */ /* 0x000fe80009921870 */
[----:B------:R-:W-:Y:S04]  /*31880*/  LDGSTS.E [R246+0x1580], desc[UR48][R198.64], P3 ;  /* 0x01580000c6f67fae */ /* 0x000fe80009921870 */
[----:B------:R-:W-:Y:S04]  /*31890*/  LDGSTS.E [R246+0x1980], desc[UR48][R8.64], P3 ;  /* 0x0198000008f67fae */ /* 0x000fe80009921870 */
[----:B------:R-:W-:Y:S04]  /*318a0*/  LDGSTS.E [R246+0x1d80], desc[UR48][R6.64], P3 ;  /* 0x01d8000006f67fae */ /* 0x000fe80009921870 */
[----:B------:R-:W-:Y:S04]  /*318b0*/  STL.64 [R1+0x1d10], R214 ;  /* 0x001d10d601007387 */ /* 0x000fe80000100a00 */
[----:B------:R-:W-:Y:S04]  /*318c0*/  STL.64 [R1+0x1cf0], R34 ;  /* 0x001cf02201007387 */ /* 0x000fe80000100a00 */
[----:B------:R-:W-:Y:S04]  /*318d0*/  STL.64 [R1+0x1cd0], R130 ;  /* 0x001cd08201007387 */ /* 0x000fe80000100a00 */
[----:B------:R-:W-:Y:S04]  /*318e0*/  LDGSTS.E [R246+0x2180], desc[UR48][R214.64], P3 ;  /* 0x02180000d6f67fae */ /* 0x000fe80009921870 */
[----:B------:R-:W-:Y:S04]  /*318f0*/  STL.64 [R1+0x1c88], R50 ;  /* 0x001c883201007387 */ /* 0x000fe80000100a00 */
[----:B------:R-:W2:Y:S04]  /*31900*/  LDL.64 R70, [R1+0x600] ;  /* 0x0006000001467983 */ /* 0x000ea80000100a00 */
[----:B------:R-:W3:Y:S04]  /*31910*/  LDL.64 R86, [R1+0x680] ;  /* 0x0006800001567983 */ /* 0x000ee80000100a00 */
[----:B------:R-:W4:Y:S04]  /*31920*/  LDL.64 R150, [R1+0x700] ;  /* 0x0007000001967983 */ /* 0x000f280000100a00 */
        /* <DEDUP_REMOVED lines=13> */
[----:B------:R-:W4:Y:S04]  /*31a00*/  LDL.64 R4, [R1+0xa40] ;  /* 0x000a400001047983 */ /* 0x000f280000100a00 */
        /* <DEDUP_REMOVED lines=110> */
[----:B------:R-:W4:Y:S04]  /*320f0*/  LDL.64 R242, [R1+0x610] ;  /* 0x0006100001f27983 */ /* 0x000f280000100a00 */
[----:B------:R-:W4:Y:S04]  /*32100*/  LDL.64 R54, [R1+0x688] ;  /* 0x0006880001367983 */ /* 0x000f280000100a00 */
[----:B------:R-:W4:Y:S04]  /*32110*/  LDL.64 R70, [R1+0x710] ;  /* 0x0007100001467983 */ /* 0x000f280000100a00 */
[----:B--2---:R-:W-:Y:S04]  /*32120*/  LDGSTS.E [R247+0x200], desc[UR48][R86.64], P3 ;  /* 0x0020000056f77fae */ /* 0x004fe80009921870 */
[----:B---3--:R-:W-:Y:S04]  /*32130*/  LDGSTS.E [R247+0x600], desc[UR48][R166.64], P3 ;  /* 0x00600000a6f77fae */ /* 0x008fe80009921870 */
[----:B----4-:R-:W-:Y:S04]  /*32140*/  LDGSTS.E [R247+0xa00], desc[UR48][R182.64], P3 ;  /* 0x00a00000b6f77fae */ /* 0x010fe80009921870 */
[----:B------:R-:W2:Y:S04]  /*32150*/  LDL.64 R86, [R1+0x788] ;  /* 0x0007880001567983 */ /* 0x000ea80000100a00 */
[----:B------:R-:W3:Y:S04]  /*32160*/  LDL.64 R166, [R1+0x810] ;  /* 0x0008100001a67983 */ /* 0x000ee80000100a00 */
        /* <DEDUP_REMOVED lines=60> */
[----:B------:R1:W-:Y:S04]  /*32530*/  STL.64 [R1+0x1d88], R174 ;  /* 0x001d88ae01007387 */ /* 0x0003e80000100a00 */
        /* <DEDUP_REMOVED lines=10> */
[----:B--2---:R-:W-:Y:S04]  /*325e0*/  LDGSTS.E [R247+0x22200], desc[UR48][R86.64], P3 ;  /* 0x2220000056f77fae */ /* 0x004fe80009921870 */
[----:B---3--:R-:W-:Y:S04]  /*325f0*/  LDGSTS.E [R247+0x22600], desc[UR48][R166.64], P3 ;  /* 0x22600000a6f77fae */ /* 0x008fe80009921870 */
[----:B----4-:R-:W-:Y:S04]  /*32600*/  LDGSTS.E [R247+0x22a00], desc[UR48][R182.64], P3 ;  /* 0x22a00000b6f77fae */ /* 0x010fe80009921870 */
[----:B------:R-:W-:Y:S04]  /*32610*/  LDGSTS.E [R247+0x22e00], desc[UR48][R198.64], P3 ;  /* 0x22e00000c6f77fae */ /* 0x000fe80009921870 */
[----:B------:R-:W-:Y:S04]  /*32620*/  LDGSTS.E [R247+0x23200], desc[UR48][R8.64], P3 ;  /* 0x2320000008f77fae */ /* 0x000fe80009921870 */
        /* <DEDUP_REMOVED lines=21> */
[----:B-1----:R-:W2:Y:S04]  /*32780*/  LDL.LU.64 R190, [R1+0x568] ;  /* 0x0005680001be7983 */ /* 0x002ea80000300a00 */
[----:B------:R-:W3:Y:S04]  /*32790*/  LDL.LU.64 R38, [R1+0x528] ;  /* 0x0005280001267983 */ /* 0x000ee80000300a00 */
        /* <DEDUP_REMOVED lines=46> */
[----:B------:R-:W4:Y:S01]  /*32a80*/  LDL.64 R2, [R1+0xad0] ;  /* 0x000ad00001027983 */ /* 0x000f220000100a00 */
[----:B------:R-:W-:-:S03]  /*32a90*/  IADD3 R248, R248, UR60, RZ ;  /* 0x0000003cf8f87c10 */ /* 0x000fc6000fffe0ff */
        /* <DEDUP_REMOVED lines=64> */
[----:B------:R-:W-:Y:S04]  /*32ea0*/  LDGSTS.E [R248+0x24e80], desc[UR48][R218.64], P3 ;  /* 0x24e80000daf87fae */ /* 0x000fe80009921870 */
[----:B------:R-:W-:Y:S04]  /*32eb0*/  LDGSTS.E [R248+0x25280], desc[UR48][R202.64], P3 ;  /* 0x25280000caf87fae */ /* 0x000fe80009921870 */
[----:B------:R-:W3:Y:S04]  /*32ec0*/  LDL.LU.64 R234, [R1+0x1f40] ;  /* 0x001f400001ea7983 */ /* 0x000ee80000300a00 */
[----:B------:R-:W4:Y:S04]  /*32ed0*/  LDL.LU.64 R218, [R1+0x1f38] ;  /* 0x001f380001da7983 */ /* 0x000f280000300a00 */
[----:B------:R-:W2:Y:S04]  /*32ee0*/  LDL.LU.64 R202, [R1+0x1f30] ;  /* 0x001f300001ca7983 */ /* 0x000ea80000300a00 */
[----:B------:R-:W-:Y:S04]  /*32ef0*/  LDGSTS.E [R248+0x25680], desc[UR48][R186.64], P3 ;  /* 0x25680000baf87fae */ /* 0x000fe80009921870 */
[----:B------:R-:W-:Y:S04]  /*32f00*/  LDGSTS.E [R248+0x25a80], desc[UR48][R170.64], P3 ;  /* 0x25a80000aaf87fae */ /* 0x000fe80009921870 */
[----:B------:R-:W-:Y:S04]  /*32f10*/  LDGSTS.E [R248+0x25e80], desc[UR48][R154.64], P3 ;  /* 0x25e800009af87fae */ /* 0x000fe80009921870 */
[----:B------:R-:W2:Y:S04]  /*32f20*/  LDL.LU.64 R186, [R1+0x1f28] ;  /* 0x001f280001ba7983 */ /* 0x000ea80000300a00 */
[----:B------:R-:W2:Y:S04]  /*32f30*/  LDL.LU.64 R170, [R1+0x1f20] ;  /* 0x001f200001aa7983 */ /* 0x000ea80000300a00 */
[----:B------:R-:W2:Y:S04]  /*32f40*/  LDL.LU.64 R154, [R1+0x1f18] ;  /* 0x001f1800019a7983 */ /* 0x000ea80000300a00 */
[----:B-1----:R-:W3:Y:S04]  /*32f50*/  LDL.LU.64 R128, [R1+0x560] ;  /* 0x0005600001807983 */ /* 0x002ee80000300a00 */
[----:B------:R-:W4:Y:S04]  /*32f60*/  LDL.LU.64 R14, [R1+0x520] ;  /* 0x00052000010e7983 */ /* 0x000f280000300a00 */
[----:B------:R-:W2:Y:S04]  /*32f70*/  LDL.LU.64 R214, [R1+0x4e0] ;  /* 0x0004e00001d67983 */ /* 0x000ea80000300a00 */
        /* <DEDUP_REMOVED lines=19> */
[----:B------:R-:W-:Y:S04]  /*330b0*/  LDGSTS.E [R248+0x26280], desc[UR48][R138.64], P3 ;  /* 0x262800008af87fae */ /* 0x000fe80009921870 */
[----:B------:R-:W-:Y:S04]  /*330c0*/  LDGSTS.E [R248+0x26680], desc[UR48][R122.64], P3 ;  /* 0x266800007af87fae */ /* 0x000fe80009921870 */
[----:B------:R-:W-:Y:S04]  /*330d0*/  LDGSTS.E [R248+0x26a80], desc[UR48][R106.64], P3 ;  /* 0x26a800006af87fae */ /* 0x000fe80009921870 */
        /* <DEDUP_REMOVED lines=11> */
[----:B------:R-:W2:Y:S04]  /*33190*/  LDL.LU.64 R42, [R1+0x1ee0] ;  /* 0x001ee000012a7983 */ /* 0x000ea80000300a00 */
[----:B------:R-:W2:Y:S04]  /*331a0*/  LDL.LU.64 R26, [R1+0x1ed8] ;  /* 0x001ed800011a7983 */ /* 0x000ea80000300a00 */
[----:B------:R-:W2:Y:S04]  /*331b0*/  LDL.64 R226, [R1+0x5b0] ;  /* 0x0005b00001e27983 */ /* 0x000ea80000100a00 */
        /* <DEDUP_REMOVED lines=12> */
[----:B------:R-:W2:Y:S01]  /*33280*/  LDL.LU.64 R246, [R1+0x6b0] ;  /* 0x0006b00001f67983 */ /* 0x000ea20000300a00 */
[----:B------:R-:W-:-:S05]  /*33290*/  VIADD R249, R249, UR60 ;  /* 0x0000003cf9f97c36 */ /* 0x000fca0008000000 */
[----:B---3--:R-:W-:Y:S04]  /*332a0*/  LDGSTS.E [R249+0x300], desc[UR48][R128.64], P3 ;  /* 0x0030000080f97fae */ /* 0x008fe80009921870 */
[----:B----4-:R-:W-:Y:S04]  /*332b0*/  LDGSTS.E [R249+0x700], desc[UR48][R14.64], P3 ;  /* 0x007000000ef97fae */ /* 0x010fe80009921870 */
[----:B--2---:R-:W-:Y:S04]  /*332c0*/  LDGSTS.E [R249+0xb00], desc[UR48][R214.64], P3 ;  /* 0x00b00000d6f97fae */ /* 0x004fe80009921870 */
        /* <DEDUP_REMOVED lines=47> */
[----:B------:R1:W-:Y:S04]  /*335c0*/  STL.64 [R1+0x1aa0], R246 ;  /* 0x001aa0f601007387 */ /* 0x0003e80000100a00 */
        /* <DEDUP_REMOVED lines=22> */
[----:B------:R-:W2:Y:S04]  /*33730*/  LDL.LU.64 R142, [R1+0x558] ;  /* 0x00055800018e7983 */ /* 0x000ea80000300a00 */
        /* <DEDUP_REMOVED lines=50> */
[----:B------:R1:W-:Y:S04]  /*33a60*/  STL.64 [R1+0x19e8], R248 ;  /* 0x0019e8f801007387 */ /* 0x0003e80000100a00 */
[----:B-1----:R-:W4:Y:S01]  /*33a70*/  LDL.LU.64 R248, [R1+0xa20] ;  /* 0x000a200001f87983 */ /* 0x002f220000300a00 */
[----:B------:R-:W-:-:S03]  /*33a80*/  VIADD R250, R250, UR60 ;  /* 0x0000003cfafa7c36 */ /* 0x000fc60008000000 */
[----:B------:R-:W4:Y:S04]  /*33a90*/  LDL.64 R190, [R1+0xde0] ;  /* 0x000de00001be7983 */ /* 0x000f280000100a00 */
[----:B------:R-:W4:Y:S04]  /*33aa0*/  LDL.64 R46, [R1+0xe20] ;  /* 0x000e2000012e7983 */ /* 0x000f280000100a00 */
[----:B------:R-:W4:Y:S04]  /*33ab0*/  LDL.64 R62, [R1+0xe60] ;  /* 0x000e6000013e7983 */ /* 0x000f280000100a00 */
        /* <DEDUP_REMOVED lines=37> */
[----:B------:R-:W2:Y:S04]  /*33d10*/  LDL.64 R78, [R1+0xda0] ;  /* 0x000da000014e7983 */ /* 0x000ea80000100a00 */
[----:B------:R-:W-:Y:S04]  /*33d20*/  LDGSTS.E [R250+0x21780], desc[UR48][R246.64], P3 ;  /* 0x21780000f6fa7fae */ /* 0x000fe80009921870 */
[----:B------:R-:W-:Y:S04]  /*33d30*/  LDGSTS.E [R250+0x21b80], desc[UR48][R118.64], P3 ;  /* 0x21b8000076fa7fae */ /* 0x000fe80009921870 */
[----:B------:R-:W-:Y:S04]  /*33d40*/  LDGSTS.E [R250+0x21f80], desc[UR48][R80.64], P3 ;  /* 0x21f8000050fa7fae */ /* 0x000fe80009921870 */
[----:B------:R-:W-:Y:S04]  /*33d50*/  LDGSTS.E [R250+0x22380], desc[UR48][R32.64], P3 ;  /* 0x2238000020fa7fae */ /* 0x000fe80009921870 */
[----:B------:R-:W3:Y:S04]  /*33d60*/  LDL.LU.64 R118, [R1+0x1e60] ;  /* 0x001e600001767983 */ /* 0x000ee80000300a00 */
[----:B------:R-:W4:Y:S04]  /*33d70*/  LDL.LU.64 R80, [R1+0x1e58] ;  /* 0x001e580001507983 */ /* 0x000f280000300a00 */
[----:B------:R-:W3:Y:S04]  /*33d80*/  LDL.LU.64 R32, [R1+0x1e50] ;  /* 0x001e500001207983 */ /* 0x000ee80000300a00 */
[----:B------:R-:W-:Y:S04]  /*33d90*/  LDGSTS.E [R250+0x22780], desc[UR48][R144.64], P3 ;  /* 0x2278000090fa7fae */ /* 0x000fe80009921870 */
[----:B------:R-:W-:Y:S04]  /*33da0*/  LDGSTS.E [R250+0x22b80], desc[UR48][R94.64], P3 ;  /* 0x22b800005efa7fae */ /* 0x000fe80009921870 */
[----:B------:R-:W-:Y:S04]  /*33db0*/  LDGSTS.E [R250+0x22f80], desc[UR48][R110.64], P3 ;  /* 0x22f800006efa7fae */ /* 0x000fe80009921870 */
[----:B------:R-:W4:Y:S04]  /*33dc0*/  LDL.LU.64 R144, [R1+0x1e48] ;  /* 0x001e480001907983 */ /* 0x000f280000300a00 */
        /* <DEDUP_REMOVED lines=24> */
[----:B------:R-:W-:Y:S04]  /*33f50*/  LDGSTS.E [R250+0x26b80], desc[UR48][R38.64], P3 ;  /* 0x26b8000026fa7fae */ /* 0x000fe80009921870 */
[----:B------:R-:W-:Y:S04]  /*33f60*/  LDGSTS.E [R250+0x26f80], desc[UR48][R150.64], P3 ;  /* 0x26f8000096fa7fae */ /* 0x000fe80009921870 */
[----:B------:R-:W4:Y:S04]  /*33f70*/  LDL.LU.64 R126, [R1+0x878] ;  /* 0x00087800017e7983 */ /* 0x000f280000300a00 */
[----:B------:R-:W4:Y:S04]  /*33f80*/  LDL.LU.64 R150, [R1+0x868] ;  /* 0x0008680001967983 */ /* 0x000f280000300a00 */
[----:B--2---:R1:W-:Y:S04]  /*33f90*/  LDGSTS.E [R250+0x27380], desc[UR48][R78.64], P3 ;  /* 0x273800004efa7fae */ /* 0x0043e80009921870 */
[----:B------:R-:W-:Y:S04]  /*33fa0*/  LDGSTS.E [R250+0x27780], desc[UR48][R190.64], P3 ;  /* 0x27780000befa7fae */ /* 0x000fe80009921870 */
[----:B------:R4:W-:Y:S04]  /*33fb0*/  LDGSTS.E [R250+0x27b80], desc[UR48][R46.64], P3 ;  /* 0x27b800002efa7fae */ /* 0x0009e80009921870 */
[----:B------:R-:W-:Y:S04]  /*33fc0*/  LDGSTS.E [R250+0x27f80], desc[UR48][R62.64], P3 ;  /* 0x27f800003efa7fae */ /* 0x000fe80009921870 */
[----:B------:R-:W2:Y:S01]  /*33fd0*/  LDL.LU.64 R62, [R1+0x778] ;  /* 0x00077800013e7983 */ /* 0x000ea20000300a00 */
[----:B------:R-:W-:Y:S01]  /*33fe0*/  USHF.L.U32 UR7, UR8, 0x7, URZ ;  /* 0x0000000708077899 */ /* 0x000fe2000800063f */
[----:B------:R-:W-:Y:S01]  /*33ff0*/  ISETP.GE.AND P3, PT, R251, UR5, PT ;  /* 0x00000005fb007c0c */ /* 0x000fe2000bf66270 */
[----:B-1----:R-:W1:Y:S04]  /*34000*/  S2R R79, SR_TID.X ;  /* 0x00000000004f7919 */ /* 0x002e680000002100 */
[----:B------:R-:W-:Y:S01]  /*34010*/  IMAD.U32 R251, RZ, RZ, UR7 ;  /* 0x00000007fffb7e24 */ /* 0x000fe2000f8e00ff */
[----:B------:R-:W0:Y:S01]  /*34020*/  LDGDEPBAR ;  /* 0x00000000000079af */ /* 0x000e220000000000 */
[----:B------:R-:W-:-:S02]  /*34030*/  SEL R39, RZ, 0x4, P2 ;  /* 0x00000004ff277807 */ /* 0x000fc40001000000 */
[C---:B---3--:R-:W-:Y:S01]  /*34040*/  IMAD.WIDE R50, R251.reuse, 0x4, R94 ;  /* 0x00000004fb327825 */ /* 0x048fe200078e025e */
[----:B------:R-:W-:Y:S03]  /*34050*/  BAR.SYNC.DEFER_BLOCKING 0x0 ;  /* 0x0000000000007b1d */ /* 0x000fe60000010000 */
[----:B----4-:R-:W-:-:S03]  /*34060*/  IMAD.WIDE R46, R251, 0x4, R110 ;  /* 0x00000004fb2e7825 */ /* 0x010fc600078e026e */
[----:B------:R3:W-:Y:S04]  /*34070*/  STL.64 [R1+0x1680], R50 ;  /* 0x0016803201007387 */ /* 0x0007e80000100a00 */
[----:B------:R4:W-:Y:S04]  /*34080*/  STL.64 [R1+0x1778], R46 ;  /* 0x0017782e01007387 */ /* 0x0009e80000100a00 */
[----:B------:R-:W2:Y:S01]  /*34090*/  LDL.LU.64 R94, [R1+0x768] ;  /* 0x00076800015e7983 */ /* 0x000ea20000300a00 */
[----:B-1----:R-:W-:-:S03]  /*340a0*/  SHF.R.U32.HI R79, RZ, 0x6, R79 ;  /* 0x00000006ff4f7819 */ /* 0x002fc6000001164f */
[----:B------:R-:W2:Y:S04]  /*340b0*/  LDL.LU.64 R110, [R1+0x678] ;  /* 0x00067800016e7983 */ /* 0x000ea80000300a00 */
[----:B------:R-:W-:Y:S01]  /*340c0*/  @!PT LDS RZ, [RZ] ;  /* 0x00000000fffff984 */ /* 0x000fe20000000800 */
[----:B------:R-:W-:Y:S01]  /*340d0*/  @!PT LDS RZ, [RZ] ;  /* 0x00000000fffff984 */ /* 0x000fe20000000800 */
[----:B------:R-:W-:Y:S01]  /*340e0*/  @!PT LDS RZ, [RZ] ;  /* 0x00000000fffff984 */ /* 0x000fe20000000800 */
[----:B------:R3:W-:Y:S01]  /*340f0*/  LDGSTS.E [R0+0x8000], desc[UR48][R50.64], P4 ;  /* 0x0800000032007fae */ /* 0x0007e2000a121870 */
[----:B------:R-:W-:-:S03]  /*34100*/  SGXT.U32 R79, R79, 0x1 ;  /* 0x000000014f4f781a */ /* 0x000fc60000000000 */
[----:B------:R4:W-:Y:S01]  /*34110*/  LDGSTS.E [R0+0x8008], desc[UR48][R46.64], P0 ;  /* 0x080080002e007fae */ /* 0x0009e20008121870 */
[----:B------:R-:W-:-:S04]  /*34120*/  LOP3.LUT R79, R79, 0x42, RZ, 0xfc, !PT ;  /* 0x000000424f4f7812 */ /* 0x000fc800078efcff */
[----:B------:R-:W-:Y:S02]  /*34130*/  ISETP.GE.AND P2, PT, R79, UR5, PT ;  /* 0x000000054f007c0c */ /* 0x000fe4000bf46270 */
[----:B------:R-:W1:Y:S01]  /*34140*/  S2R R79, SR_TID.X ;  /* 0x00000000004f7919 */ /* 0x000e620000002100 */
[----:B------:R-:W-:Y:S02]  /*34150*/  SEL R38, RZ, 0x4, P3 ;  /* 0x00000004ff267807 */ /* 0x000fe40001800000 */
[----:B------:R-:W-:Y:S02]  /*34160*/  ISETP.GE.AND P3, PT, R252, UR5, PT ;  /* 0x00000005fc007c0c */ /* 0x000fe4000bf66270 */
[----:B------:R-:W-:Y:S02]  /*34170*/  SEL R38, R38, RZ, P5 ;  /* 0x000000ff26267207 */ /* 0x000fe40002800000 */
[----:B------:R-:W-:Y:S02]  /*34180*/  SEL R252, RZ, 0x4, P2 ;  /* 0x00000004fffc7807 */ /* 0x000fe40001000000 */
[----:B------:R-:W-:-:S02]  /*34190*/  ISETP.NE.U32.AND P4, PT, R38, RZ, PT ;  /* 0x000000ff2600720c */ /* 0x000fc40003f85070 */
[----:B------:R-:W-:Y:S01]  /*341a0*/  SEL R38, RZ, 0x4, P3 ;  /* 0x00000004ff267807 */ /* 0x000fe20001800000 */
[----:B---3--:R-:W-:-:S05]  /*341b0*/  IMAD.WIDE R50, R251, 0x4, R126 ;  /* 0x00000004fb327825 */ /* 0x008fca00078e027e */
[----:B------:R-:W-:Y:S01]  /*341c0*/  STL.64 [R1+0x16f0], R50 ;  /* 0x0016f03201007387 */ /* 0x000fe20000100a00 */
[----:B----4-:R-:W-:-:S03]  /*341d0*/  IMAD.WIDE R46, R251, 0x4, R150 ;  /* 0x00000004fb2e7825 */ /* 0x010fc600078e0296 */
[----:B------:R-:W3:Y:S04]  /*341e0*/  LDL.LU.64 R126, [R1+0x668] ;  /* 0x00066800017e7983 */ /* 0x000ee80000300a00 */
[----:B------:R-:W-:Y:S04]  /*341f0*/  STL.64 [R1+0x16e8], R46 ;  /* 0x0016e82e01007387 */ /* 0x000fe80000100a00 */
[----:B------:R-:W4:Y:S01]  /*34200*/  LDL.LU.64 R150, [R1+0x918] ;  /* 0x0009180001967983 */ /* 0x000f220000300a00 */
[----:B-1----:R-:W-:Y:S02]  /*34210*/  SHF.R.U32.HI R79, RZ, 0x6, R79 ;  /* 0x00000006ff4f7819 */ /* 0x002fe4000001164f */
[----:B------:R-:W-:Y:S01]  /*34220*/  SEL R252, R252, RZ, P5 ;  /* 0x000000fffcfc7207 */ /* 0x000fe20002800000 */
[----:B------:R-:W-:Y:S01]  /*34230*/  LDGSTS.E [R0+0xa000], desc[UR48][R50.64], P1 ;  /* 0x0a00000032007fae */ /* 0x000fe20008921870 */
[----:B------:R-:W-:-:S04]  /*34240*/  SGXT.U32 R79, R79, 0x1 ;  /* 0x000000014f4f781a */ /* 0x000fc80000000000 */
[----:B------:R-:W-:Y:S02]  /*34250*/  LOP3.LUT R79, R79, 0x62, RZ, 0xfc, !PT ;  /* 0x000000624f4f7812 */ /* 0x000fe400078efcff */
[----:B------:R-:W-:Y:S02]  /*34260*/  SEL R39, R39, RZ, P5 ;  /* 0x000000ff27277207 */ /* 0x000fe40002800000 */
[----:B------:R-:W-:Y:S02]  /*34270*/  ISETP.GE.AND P3, PT, R79, UR5, PT ;  /* 0x000000054f007c0c */ /* 0x000fe4000bf66270 */
[----:B------:R-:W-:Y:S02]  /*34280*/  SEL R38, R38, RZ, P5 ;  /* 0x000000ff26267207 */ /* 0x000fe40002800000 */
[----:B------:R-:W-:Y:S02]  /*34290*/  ISETP.NE.U32.AND P0, PT, R252, RZ, PT ;  /* 0x000000fffc00720c */ /* 0x000fe40003f05070 */
[----:B------:R-:W-:-:S02]  /*342a0*/  SEL R252, RZ, 0x4, P3 ;  /* 0x00000004fffc7807 */ /* 0x000fc40001800000 */
[----:B------:R-:W-:Y:S02]  /*342b0*/  ISETP.NE.U32.AND P2, PT, R39, RZ, PT ;  /* 0x000000ff2700720c */ /* 0x000fe40003f45070 */
[----:B------:R-:W-:Y:S01]  /*342c0*/  ISETP.NE.U32.AND P3, PT, R38, RZ, PT ;  /* 0x000000ff2600720c */ /* 0x000fe20003f65070 */
[----:B------:R-:W1:Y:S10]  /*342d0*/  S2R R79, SR_TID.X ;  /* 0x00000000004f7919 */ /* 0x000e740000002100 */
[----:B------:R-:W-:Y:S01]  /*342e0*/  LDGSTS.E [R0+0xa008], desc[UR48][R46.64], P2 ;  /* 0x0a0080002e007fae */ /* 0x000fe20009121870 */
[----:B--2---:R-:W-:-:S05]  /*342f0*/  IMAD.WIDE R38, R251, 0x4, R62 ;  /* 0x00000004fb267825 */ /* 0x004fca00078e023e */
[----:B------:R2:W-:Y:S04]  /*34300*/  STL.64 [R1+0x1740], R38 ;  /* 0x0017402601007387 */ /* 0x0005e80000100a00 */
[----:B------:R-:W4:Y:S01]  /*34310*/  LDL.LU.64 R62, [R1+0x910] ;  /* 0x00091000013e7983 */ /* 0x000f220000300a00 */
[--C-:B-1----:R-:W-:Y:S02]  /*34320*/  SHF.R.U32.HI R78, RZ, 0x6, R79.reuse ;  /* 0x00000006ff4e7819 */ /* 0x102fe4000001164f */
[----:B------:R-:W-:Y:S01]  /*34330*/  SHF.R.U32.HI R79, RZ, 0x6, R79 ;  /* 0x00000006ff4f7819 */ /* 0x000fe2000001164f */
[----:B------:R2:W-:Y:S03]  /*34340*/  LDGSTS.E [R0+0xc000], desc[UR48][R38.64], P4 ;  /* 0x0c00000026007fae */ /* 0x0005e6000a121870 */
[----:B------:R-:W-:-:S04]  /*34350*/  SGXT.U32 R79, R79, 0x1 ;  /* 0x000000014f4f781a */ /* 0x000fc80000000000 */
[----:B------:R-:W-:-:S04]  /*34360*/  LOP3.LUT R79, R79, 0x6, RZ, 0xfc, !PT ;  /* 0x000000064f4f7812 */ /* 0x000fc800078efcff */
[----:B------:R-:W-:Y:S02]  /*34370*/  ISETP.GE.AND P2, PT, R79, UR5, PT ;  /* 0x000000054f007c0c */ /* 0x000fe4000bf46270 */
[----:B------:R-:W1:Y:S01]  /*34380*/  S2R R79, SR_TID.X ;  /* 0x00000000004f7919 */ /* 0x000e620000002100 */
[----:B------:R-:W-:-:S04]  /*34390*/  SGXT.U32 R78, R78, 0x1 ;  /* 0x000000014e4e781a */ /* 0x000fc80000000000 */
[----:B------:R-:W-:-:S04]  /*343a0*/  LOP3.LUT R78, R78, 0x4, RZ, 0xfc, !PT ;  /* 0x000000044e4e7812 */ /* 0x000fc800078efcff */
[----:B------:R-:W-:Y:S02]  /*343b0*/  ISETP.GE.AND P1, PT, R78, UR5, PT ;  /* 0x000000054e007c0c */ /* 0x000fe4000bf26270 */
[----:B--2---:R-:W-:Y:S01]  /*343c0*/  SEL R38, RZ, 0x4, P2 ;  /* 0x00000004ff267807 */ /* 0x004fe20001000000 */
[----:B------:R-:W-:-:S05]  /*343d0*/  IMAD.WIDE R50, R251, 0x4, R94 ;  /* 0x00000004fb327825 */ /* 0x000fca00078e025e */
[----:B------:R3:W-:Y:S04]  /*343e0*/  STL.64 [R1+0x1738], R50 ;  /* 0x0017383201007387 */ /* 0x0007e80000100a00 */
[----:B------:R-:W2:Y:S01]  /*343f0*/  LDL.LU.64 R94, [R1+0x858] ;  /* 0x00085800015e7983 */ /* 0x000ea20000300a00 */
[----:B------:R-:W-:Y:S01]  /*34400*/  IMAD.WIDE R46, R251, 0x4, R110 ;  /* 0x00000004fb2e7825 */ /* 0x000fe200078e026e */
[--C-:B-1----:R-:W-:Y:S02]  /*34410*/  SHF.R.U32.HI R78, RZ, 0x6, R79.reuse ;  /* 0x00000006ff4e7819 */ /* 0x102fe4000001164f */
[----:B------:R-:W-:Y:S01]  /*34420*/  SHF.R.U32.HI R79, RZ, 0x6, R79 ;  /* 0x00000006ff4f7819 */ /* 0x000fe2000001164f */
[----:B------:R3:W-:Y:S04]  /*34430*/  LDGSTS.E [R0+0xc008], desc[UR48][R50.64], P0 ;  /* 0x0c00800032007fae */ /* 0x0007e80008121870 */
[----:B------:R4:W-:Y:S01]  /*34440*/  STL.64 [R1+0x1770], R46 ;  /* 0x0017702e01007387 */ /* 0x0009e20000100a00 */
[----:B------:R-:W-:-:S03]  /*34450*/  SGXT.U32 R79, R79, 0x1 ;  /* 0x000000014f4f781a */ /* 0x000fc60000000000 */
[----:B------:R4:W-:Y:S04]  /*34460*/  LDGSTS.E [R0+0xe000], desc[UR48][R46.64], P3 ;  /* 0x0e0000002e007fae */ /* 0x0009e80009921870 */
[----:B------:R-:W2:Y:S01]  /*34470*/  LDL.LU.64 R110, [R1+0x848] ;  /* 0x00084800016e7983 */ /* 0x000ea20000300a00 */
[----:B------:R-:W-:-:S04]  /*34480*/  LOP3.LUT R79, R79, 0x26, RZ, 0xfc, !PT ;  /* 0x000000264f4f7812 */ /* 0x000fc800078efcff */
[----:B------:R-:W-:Y:S02]  /*34490*/  ISETP.GE.AND P2, PT, R79, UR5, PT ;  /* 0x000000054f007c0c */ /* 0x000fe4000bf46270 */
[----:B------:R-:W1:Y:S01]  /*344a0*/  S2R R79, SR_TID.X ;  /* 0x00000000004f7919 */ /* 0x000e620000002100 */
[----:B------:R-:W-:Y:S02]  /*344b0*/  SGXT.U32 R78, R78, 0x1 ;  /* 0x000000014e4e781a */ /* 0x000fe40000000000 */
[----:B------:R-:W-:Y:S02]  /*344c0*/  SEL R252, R252, RZ, P5 ;  /* 0x000000fffcfc7207 */ /* 0x000fe40002800000 */
[----:B------:R-:W-:Y:S02]  /*344d0*/  LOP3.LUT R78, R78, 0x24, RZ, 0xfc, !PT ;  /* 0x000000244e4e7812 */ /* 0x000fe400078efcff */
[----:B------:R-:W-:Y:S02]  /*344e0*/  ISETP.NE.U32.AND P4, PT, R252, RZ, PT ;  /* 0x000000fffc00720c */ /* 0x000fe40003f85070 */
[----:B------:R-:W-:-:S02]  /*344f0*/  SEL R252, RZ, 0x4, P1 ;  /* 0x00000004fffc7807 */ /* 0x000fc40000800000 */
[----:B------:R-:W-:Y:S02]  /*34500*/  ISETP.GE.AND P1, PT, R78, UR5, PT ;  /* 0x000000054e007c0c */ /* 0x000fe4000bf26270 */
[----:B------:R-:W-:Y:S01]  /*34510*/  SEL R38, R38, RZ, P5 ;  /* 0x000000ff26267207 */ /* 0x000fe20002800000 */
        /* <DEDUP_REMOVED lines=9> */
[----:B------:R-:W-:-:S02]  /*345b0*/  SGXT.U32 R79, R79, 0x1 ;  /* 0x000000014f4f781a */ /* 0x000fc40000000000 */
[----:B------:R-:W-:Y:S02]  /*345c0*/  SEL R252, RZ, 0x4, P1 ;  /* 0x00000004fffc7807 */ /* 0x000fe40000800000 */
[----:B------:R-:W-:Y:S02]  /*345d0*/  ISETP.NE.U32.AND P1, PT, R38, RZ, PT ;  /* 0x000000ff2600720c */ /* 0x000fe40003f25070 */
[----:B------:R-:W-:Y:S02]  /*345e0*/  LOP3.LUT R79, R79, 0x44, RZ, 0xfc, !PT ;  /* 0x000000444f4f7812 */ /* 0x000fe400078efcff */
[----:B------:R-:W-:Y:S02]  /*345f0*/  SEL R38, RZ, 0x4, P2 ;  /* 0x00000004ff267807 */ /* 0x000fe40001000000 */
[----:B------:R-:W-:Y:S02]  /*34600*/  SEL R252, R252, RZ, P5 ;  /* 0x000000fffcfc7207 */ /* 0x000fe40002800000 */
[----:B------:R-:W-:-:S02]  /*34610*/  ISETP.GE.AND P3, PT, R79, UR5, PT ;  /* 0x000000054f007c0c */ /* 0x000fc4000bf66270 */
[----:B------:R-:W-:Y:S02]  /*34620*/  SEL R38, R38, RZ, P5 ;  /* 0x000000ff26267207 */ /* 0x000fe40002800000 */
[----:B------:R-:W-:Y:S02]  /*34630*/  ISETP.NE.U32.AND P2, PT, R252, RZ, PT ;  /* 0x000000fffc00720c */ /* 0x000fe40003f45070 */
[----:B------:R-:W-:Y:S02]  /*34640*/  SEL R252, RZ, 0x4, P3 ;  /* 0x00000004fffc7807 */ /* 0x000fe40001800000 */
[----:B------:R-:W-:Y:S02]  /*34650*/  ISETP.NE.U32.AND P0, PT, R39, RZ, PT ;  /* 0x000000ff2700720c */ /* 0x000fe40003f05070 */
[----:B------:R-:W-:Y:S01]  /*34660*/  ISETP.NE.U32.AND P3, PT, R38, RZ, PT ;  /* 0x000000ff2600720c */ /* 0x000fe20003f65070 */
[----:B------:R-:W1:Y:S10]  /*34670*/  S2R R79, SR_TID.X ;  /* 0x00000000004f7919 */ /* 0x000e740000002100 */
[----:B------:R-:W-:Y:S01]  /*34680*/  LDGSTS.E [R3+0x8000], desc[UR48][R46.64], P0 ;  /* 0x080000002e037fae */ /* 0x000fe20008121870 */
[----:B------:R-:W-:-:S05]  /*34690*/  IMAD.WIDE R38, R251, 0x4, R62 ;  /* 0x00000004fb267825 */ /* 0x000fca00078e023e */
[----:B------:R1:W-:Y:S04]  /*346a0*/  STL.64 [R1+0x768], R38 ;  /* 0x0007682601007387 */ /* 0x0003e80000100a00 */
[----:B------:R-:W3:Y:S01]  /*346b0*/  LDL.LU.64 R62, [R1+0x658] ;  /* 0x00065800013e7983 */ /* 0x000ee20000300a00 */
[--C-:B-1----:R-:W-:Y:S02]  /*346c0*/  SHF.R.U32.HI R78, RZ, 0x6, R79.reuse ;  /* 0x00000006ff4e7819 */ /* 0x102fe4000001164f */
[----:B------:R-:W-:Y:S01]  /*346d0*/  SHF.R.U32.HI R79, RZ, 0x6, R79 ;  /* 0x00000006ff4f7819 */ /* 0x000fe2000001164f */
[----:B------:R1:W-:Y:S03]  /*346e0*/  LDGSTS.E [R3+0x8008], desc[UR48][R38.64], P1 ;  /* 0x0800800026037fae */ /* 0x0003e60008921870 */
[----:B------:R-:W-:-:S04]  /*346f0*/  SGXT.U32 R79, R79, 0x1 ;  /* 0x000000014f4f781a */ /* 0x000fc80000000000 */
[----:B------:R-:W-:-:S04]  /*34700*/  LOP3.LUT R79, R79, 0x64, RZ, 0xfc, !PT ;  /* 0x000000644f4f7812 */ /* 0x000fc800078efcff */
[----:B------:R-:W-:Y:S02]  /*34710*/  ISETP.GE.AND P0, PT, R79, UR5, PT ;  /* 0x000000054f007c0c */ /* 0x000fe4000bf06270 */
[----:B------:R-:W2:Y:S01]  /*34720*/  S2R R79, SR_TID.X ;  /* 0x00000000004f7919 */ /* 0x000ea20000002100 */
[----:B------:R-:W-:-:S04]  /*34730*/  SGXT.U32 R78, R78, 0x1 ;  /* 0x000000014e4e781a */ /* 0x000fc80000000000 */
[----:B------:R-:W-:-:S04]  /*34740*/  LOP3.LUT R78, R78, 0x46, RZ, 0xfc, !PT ;  /* 0x000000464e4e7812 */ /* 0x000fc800078efcff */
[----:B------:R-:W-:Y:S02]  /*34750*/  ISETP.GE.AND P4, PT, R78, UR5, PT ;  /* 0x000000054e007c0c */ /* 0x000fe4000bf86270 */
[----:B-1----:R-:W-:Y:S01]  /*34760*/  SEL R38, RZ, 0x4, P0 ;  /* 0x00000004ff267807 */ /* 0x002fe20000000000 */
[----:B--2---:R-:W-:-:S05]  /*34770*/  IMAD.WIDE R50, R251, 0x4, R94 ;  /* 0x00000004fb327825 */ /* 0x004fca00078e025e */
[----:B------:R-:W-:Y:S04]  /*34780*/  STL.64 [R1+0x16c0], R50 ;  /* 0x0016c03201007387 */ /* 0x000fe80000100a00 */
[----:B------:R-:W2:Y:S01]  /*34790*/  LDL.LU.64 R94, [R1+0x648] ;  /* 0x00064800015e7983 */ /* 0x000ea20000300a00 */
[--C-:B------:R-:W-:Y:S02]  /*347a0*/  SHF.R.U32.HI R78, RZ, 0x6, R79.reuse ;  /* 0x00000006ff4e7819 */ /* 0x100fe4000001164f */
[----:B------:R-:W-:Y:S01]  /*347b0*/  SHF.R.U32.HI R79, RZ, 0x6, R79 ;  /* 0x00000006ff4f7819 */ /* 0x000fe2000001164f */
[----:B------:R-:W-:Y:S01]  /*347c0*/  LDGSTS.E [R3+0xa000], desc[UR48][R50.64], P2 ;  /* 0x0a00000032037fae */ /* 0x000fe20009121870 */
[----:B------:R-:W-:Y:S02]  /*347d0*/  IMAD.WIDE R46, R251, 0x4, R110 ;  /* 0x00000004fb2e7825 */ /* 0x000fe400078e026e */
[----:B------:R-:W-:-:S03]  /*347e0*/  SGXT.U32 R79, R79, 0x1 ;  /* 0x000000014f4f781a */ /* 0x000fc60000000000 */
[----:B------:R4:W-:Y:S04]  /*347f0*/  STL.64 [R1+0x16b8], R46 ;  /* 0x0016b82e01007387 */ /* 0x0009e80000100a00 */
[----:B------:R4:W-:Y:S01]  /*34800*/  LDGSTS.E [R3+0xa008], desc[UR48][R46.64], P3 ;  /* 0x0a0080002e037fae */ /* 0x0009e20009921870 */
[----:B------:R-:W-:-:S03]  /*34810*/  LOP3.LUT R79, R79, 0x8, RZ, 0xfc, !PT ;  /* 0x000000084f4f7812 */ /* 0x000fc600078efcff */
[----:B------:R-:W2:Y:S01]  /*34820*/  LDL.LU.64 R110, [R1+0x908] ;  /* 0x00090800016e7983 */ /* 0x000ea20000300a00 */
[----:B------:R-:W-:Y:S02]  /*34830*/  ISETP.GE.AND P0, PT, R79, UR5, PT ;  /* 0x000000054f007c0c */ /* 0x000fe4000bf06270 */
[----:B------:R-:W1:Y:S01]  /*34840*/  S2R R79, SR_TID.X ;  /* 0x00000000004f7919 */ /* 0x000e620000002100 */
[----:B------:R-:W-:Y:S02]  /*34850*/  SGXT.U32 R78, R78, 0x1 ;  /* 0x000000014e4e781a */ /* 0x000fe40000000000 */
[----:B------:R-:W-:Y:S02]  /*34860*/  SEL R252, R252, RZ, P5 ;  /* 0x000000fffcfc7207 */ /* 0x000fe40002800000 */
[----:B------:R-:W-:Y:S02]  /*34870*/  LOP3.LUT R78, R78, 0x66, RZ, 0xfc, !PT ;  /* 0x000000664e4e7812 */ /* 0x000fe400078efcff */
[----:B------:R-:W-:-:S02]  /*34880*/  ISETP.NE.U32.AND P1, PT, R252, RZ, PT ;  /* 0x000000fffc00720c */ /* 0x000fc40003f25070 */
[----:B------:R-:W-:Y:S02]  /*34890*/  SEL R252, RZ, 0x4, P4 ;  /* 0x00000004fffc7807 */ /* 0x000fe40002000000 */
[----:B------:R-:W-:Y:S02]  /*348a0*/  ISETP.GE.AND P4, PT, R78, UR5, PT ;  /* 0x000000054e007c0c */ /* 0x000fe4000bf86270 */
[----:B------:R-:W-:Y:S02]  /*348b0*/  SEL R38, R38, RZ, P5 ;  /* 0x000000ff26267207 */ /* 0x000fe40002800000 */
[----:B------:R-:W-:Y:S02]  /*348c0*/  SEL R39, R252, RZ, P5 ;  /* 0x000000fffc277207 */ /* 0x000fe40002800000 */
[----:B------:R-:W-:Y:S02]  /*348d0*/  SEL R252, RZ, 0x4, P4 ;  /* 0x00000004fffc7807 */ /* 0x000fe40002000000 */
[----:B------:R-:W-:Y:S01]  /*348e0*/  ISETP.NE.U32.AND P4, PT, R38, RZ, PT ;  /* 0x000000ff2600720c */ /* 0x000fe20003f85070 */
[----:B----4-:R-:W-:-:S02]  /*348f0*/  IMAD.WIDE R46, R251, 0x4, R150 ;  /* 0x00000004fb2e7825 */ /* 0x010fc400078e0296 */
[----:B------:R-:W4:Y:S02]  /*34900*/  S2R R151, SR_TID.X ;  /* 0x0000000000977919 */ /* 0x000f240000002100 */
[----:B---3--:R-:W-:-:S05]  /*34910*/  IMAD.WIDE R50, R251, 0x4, R126 ;  /* 0x00000004fb327825 */ /* 0x008fca00078e027e */
[----:B------:R-:W-:Y:S04]  /*34920*/  STL.64 [R1+0x1720], R50 ;  /* 0x0017203201007387 */ /* 0x000fe80000100a00 */
[----:B------:R-:W3:Y:S04]  /*34930*/  LDL.LU.64 R126, [R1+0x900] ;  /* 0x00090000017e7983 */ /* 0x000ee80000300a00 */
[----:B------:R4:W-:Y:S01]  /*34940*/  STL.64 [R1+0x1718], R46 ;  /* 0x0017182e01007387 */ /* 0x0009e20000100a00 */
[----:B-1----:R-:W-:Y:S02]  /*34950*/  SHF.R.U32.HI R79, RZ, 0x6, R79 ;  /* 0x00000006ff4f7819 */ /* 0x002fe4000001164f */
[----:B------:R-:W-:Y:S01]  /*34960*/  SEL R38, RZ, 0x4, P0 ;  /* 0x00000004ff267807 */ /* 0x000fe20000000000 */
[----:B------:R-:W-:Y:S01]  /*34970*/  LDGSTS.E [R3+0xc000], desc[UR48][R50.64], P1 ;  /* 0x0c00000032037fae */ /* 0x000fe20008921870 */
[----:B----4-:R-:W-:-:S03]  /*34980*/  SHF.R.U32.HI R78, RZ, 0x6, R151 ;  /* 0x00000006ff4e7819 */ /* 0x010fc60000011697 */
[----:B------:R-:W4:Y:S01]  /*34990*/  LDL.LU.64 R150, [R1+0x838] ;  /* 0x0008380001967983 */ /* 0x000f220000300a00 */
        /* <DEDUP_REMOVED lines=10> */
[----:B------:R1:W-:Y:S01]  /*34a40*/  LDGSTS.E [R3+0xc008], desc[UR48][R46.64], P2 ;  /* 0x0c0080002e037fae */ /* 0x0003e20009121870 */
[----:B------:R-:W-:-:S05]  /*34a50*/  IMAD.WIDE R38, R251, 0x4, R62 ;  /* 0x00000004fb267825 */ /* 0x000fca00078e023e */
[----:B------:R2:W-:Y:S04]  /*34a60*/  STL.64 [R1+0x1760], R38 ;  /* 0x0017602601007387 */ /* 0x0005e80000100a00 */
[----:B------:R-:W4:Y:S01]  /*34a70*/  LDL.LU.64 R62, [R1+0x828] ;  /* 0x00082800013e7983 */ /* 0x000f220000300a00 */
[----:B-1----:R-:W-:Y:S02]  /*34a80*/  SHF.R.U32.HI R79, RZ, 0x6, R79 ;  /* 0x00000006ff4f7819 */ /* 0x002fe4000001164f */
[----:B------:R-:W-:Y:S01]  /*34a90*/  SGXT.U32 R78, R78, 0x1 ;  /* 0x000000014e4e781a */ /* 0x000fe20000000000 */
[----:B------:R1:W-:Y:S01]  /*34aa0*/  LDGSTS.E [R3+0xe000], desc[UR48][R38.64], P4 ;  /* 0x0e00000026037fae */ /* 0x0003e2000a121870 */
[----:B------:R-:W-:-:S04]  /*34ab0*/  SGXT.U32 R79, R79, 0x1 ;  /* 0x000000014f4f781a */ /* 0x000fc80000000000 */
[----:B------:R-:W-:-:S04]  /*34ac0*/  LOP3.LUT R79, R79, 0x2a, RZ, 0xfc, !PT ;  /* 0x0000002a4f4f7812 */ /* 0x000fc800078efcff */
[----:B------:R-:W-:Y:S02]  /*34ad0*/  ISETP.GE.AND P2, PT, R79, UR5, PT ;  /* 0x000000054f007c0c */ /* 0x000fe4000bf46270 */
[----:B------:R-:W1:Y:S01]  /*34ae0*/  S2R R79, SR_TID.X ;  /* 0x00000000004f7919 */ /* 0x000e620000002100 */
[----:B------:R-:W-:-:S04]  /*34af0*/  LOP3.LUT R78, R78, 0x28, RZ, 0xfc, !PT ;  /* 0x000000284e4e7812 */ /* 0x000fc800078efcff */
[----:B------:R-:W-:Y:S02]  /*34b00*/  ISETP.GE.AND P1, PT, R78, UR5, PT ;  /* 0x000000054e007c0c */ /* 0x000fe4000bf26270 */
[----:B------:R-:W-:Y:S02]  /*34b10*/  SEL R46, RZ, 0x4, P2 ;  /* 0x00000004ff2e7807 */ /* 0x000fe40001000000 */
[----:B------:R-:W-:Y:S01]  /*34b20*/  SEL R252, R252, RZ, P5 ;  /* 0x000000fffcfc7207 */ /* 0x000fe20002800000 */
[----:B--2---:R-:W-:-:S05]  /*34b30*/  IMAD.WIDE R50, R251, 0x4, R94 ;  /* 0x00000004fb327825 */ /* 0x004fca00078e025e */
[----:B------:R-:W-:Y:S04]  /*34b40*/  STL.64 [R1+0x1758], R50 ;  /* 0x0017583201007387 */ /* 0x000fe80000100a00 */
[----:B------:R-:W2:Y:S01]  /*34b50*/  LDL.LU.64 R94, [R1+0x738] ;  /* 0x00073800015e7983 */ /* 0x000ea20000300a00 */
[--C-:B-1----:R-:W-:Y:S02]  /*34b60*/  SHF.R.U32.HI R78, RZ, 0x6, R79.reuse ;  /* 0x00000006ff4e7819 */ /* 0x102fe4000001164f */
[----:B------:R-:W-:Y:S01]  /*34b70*/  SHF.R.U32.HI R79, RZ, 0x6, R79 ;  /* 0x00000006ff4f7819 */ /* 0x000fe2000001164f */
[----:B------:R-:W-:Y:S03]  /*34b80*/  LDGSTS.E [R3+0xe008], desc[UR48][R50.64], P0 ;  /* 0x0e00800032037fae */ /* 0x000fe60008121870 */
[----:B------:R-:W-:-:S04]  /*34b90*/  SGXT.U32 R79, R79, 0x1 ;  /* 0x000000014f4f781a */ /* 0x000fc80000000000 */
[----:B------:R-:W-:Y:S01]  /*34ba0*/  LOP3.LUT R79, R79, 0x4a, RZ, 0xfc, !PT ;  /* 0x0000004a4f4f7812 */ /* 0x000fe200078efcff */
[----:B------:R-:W-:Y:S01]  /*34bb0*/  IMAD.WIDE R38, R251, 0x4, R110 ;  /* 0x00000004fb267825 */ /* 0x000fe200078e026e */
[----:B------:R-:W-:Y:S02]  /*34bc0*/  SGXT.U32 R78, R78, 0x1 ;  /* 0x000000014e4e781a */ /* 0x000fe40000000000 */
[----:B------:R-:W-:Y:S02]  /*34bd0*/  ISETP.GE.AND P2, PT, R79, UR5, PT ;  /* 0x000000054f007c0c */ /* 0x000fe4000bf46270 */
[----:B------:R-:W1:Y:S01]  /*34be0*/  S2R R79, SR_TID.X ;  /* 0x00000000004f7919 */ /* 0x000e620000002100 */
[----:B------:R-:W-:Y:S02]  /*34bf0*/  ISETP.NE.U32.AND P4, PT, R252, RZ, PT ;  /* 0x000000fffc00720c */ /* 0x000fe40003f85070 */
[----:B------:R-:W-:Y:S01]  /*34c00*/  LOP3.LUT R78, R78, 0x48, RZ, 0xfc, !PT ;  /* 0x000000484e4e7812 */ /* 0x000fe200078efcff */
[----:B------:R-:W-:Y:S01]  /*34c10*/  STL.64 [R1+0x758], R38 ;  /* 0x0007582601007387 */ /* 0x000fe20000100a00 */
[----:B------:R-:W-:-:S02]  /*34c20*/  SEL R252, RZ, 0x4, P1 ;  /* 0x00000004fffc7807 */ /* 0x000fc40000800000 */
[----:B------:R-:W-:Y:S01]  /*34c30*/  ISETP.GE.AND P1, PT, R78, UR5, PT ;  /* 0x000000054e007c0c */ /* 0x000fe2000bf26270 */
[----:B------:R-:W2:Y:S01]  /*34c40*/  LDL.LU.64 R110, [R1+0x728] ;  /* 0x00072800016e7983 */ /* 0x000ea20000300a00 */
[----:B------:R-:W-:Y:S02]  /*34c50*/  SEL R47, R252, RZ, P5 ;  /* 0x000000fffc2f7207 */ /* 0x000fe40002800000 */
[----:B------:R-:W-:Y:S01]  /*34c60*/  SEL R46, R46, RZ, P5 ;  /* 0x000000ff2e2e7207 */ /* 0x000fe20002800000 */
[----:B------:R4:W-:Y:S01]  /*34c70*/  LDGSTS.E [R4+0x8000], desc[UR48][R38.64], P3 ;  /* 0x0800000026047fae */ /* 0x0009e20009921870 */
[----:B------:R-:W-:Y:S02]  /*34c80*/  SEL R252, RZ, 0x4, P1 ;  /* 0x00000004fffc7807 */ /* 0x000fe40000800000 */
[----:B------:R-:W-:Y:S02]  /*34c90*/  ISETP.NE.U32.AND P0, PT, R47, RZ, PT ;  /* 0x000000ff2f00720c */ /* 0x000fe40003f05070 */
[----:B------:R-:W-:Y:S01]  /*34ca0*/  ISETP.NE.U32.AND P1, PT, R46, RZ, PT ;  /* 0x000000ff2e00720c */ /* 0x000fe20003f25070 */
[----:B------:R1:W-:Y:S01]  /*34cb0*/  STL.64 [R1+0x18a8], R2 ;  /* 0x0018a80201007387 */ /* 0x0003e20000100a00 */
[----:B------:R-:W-:-:S02]  /*34cc0*/  SEL R252, R252, RZ, P5 ;  /* 0x000000fffcfc7207 */ /* 0x000fc40002800000 */
[----:B-1----:R-:W-:-:S04]  /*34cd0*/  SHF.R.U32.HI R79, RZ, 0x6, R79 ;  /* 0x00000006ff4f7819 */ /* 0x002fc8000001164f */
[----:B------:R-:W-:Y:S02]  /*34ce0*/  SGXT.U32 R79, R79, 0x1 ;  /* 0x000000014f4f781a */ /* 0x000fe40000000000 */
[----:B------:R-:W-:Y:S02]  /*34cf0*/  SEL R2, RZ, 0x4, P2 ;  /* 0x00000004ff027807 */ /* 0x000fe40001000000 */
[----:B------:R-:W-:Y:S02]  /*34d00*/  LOP3.LUT R79, R79, 0x68, RZ, 0xfc, !PT ;  /* 0x000000684f4f7812 */ /* 0x000fe400078efcff */
[----:B------:R-:W-:Y:S02]  /*34d10*/  SEL R2, R2, RZ, P5 ;  /* 0x000000ff02027207 */ /* 0x000fe40002800000 */
[----:B------:R-:W-:Y:S02]  /*34d20*/  ISETP.GE.AND P3, PT, R79, UR5, PT ;  /* 0x000000054f007c0c */ /* 0x000fe4000bf66270 */
[----:B------:R-:W-:-:S02]  /*34d30*/  ISETP.NE.U32.AND P2, PT, R252, RZ, PT ;  /* 0x000000fffc00720c */ /* 0x000fc40003f45070 */
[----:B------:R-:W-:Y:S01]  /*34d40*/  SEL R252, RZ, 0x4, P3 ;  /* 0x00000004fffc7807 */ /* 0x000fe20001800000 */
[----:B---3--:R-:W-:-:S05]  /*34d50*/  IMAD.WIDE R46, R251, 0x4, R126 ;  /* 0x00000004fb2e7825 */ /* 0x008fca00078e027e */
[----:B------:R-:W-:Y:S04]  /*34d60*/  STL.64 [R1+0x748], R46 ;  /* 0x0007482e01007387 */ /* 0x000fe80000100a00 */
[----:B------:R-:W3:Y:S01]  /*34d70*/  LDL.LU.64 R126, [R1+0x638] ;  /* 0x00063800017e7983 */ /* 0x000ee20000300a00 */
[C---:B----4-:R-:W-:Y:S01]  /*34d80*/  IMAD.WIDE R38, R251.reuse, 0x4, R150 ;  /* 0x00000004fb267825 */ /* 0x050fe200078e0296 */
[----:B------:R-:W-:Y:S01]  /*34d90*/  ISETP.NE.U32.AND P3, PT, R2, RZ, PT ;  /* 0x000000ff0200720c */ /* 0x000fe20003f65070 */
[----:B------:R-:W1:Y:S03]  /*34da0*/  S2R R79, SR_TID.X ;  /* 0x00000000004f7919 */ /* 0x000e660000002100 */
[----:B------:R-:W-:Y:S04]  /*34db0*/  STL.64 [R1+0x1690], R38 ;  /* 0x0016902601007387 */ /* 0x000fe80000100a00 */
[----:B------:R-:W4:Y:S04]  /*34dc0*/  LDL.LU.64 R150, [R1+0x628] ;  /* 0x0006280001967983 */ /* 0x000f280000300a00 */
[----:B------:R-:W-:Y:S04]  /*34dd0*/  LDGSTS.E [R4+0x8008], desc[UR48][R46.64], P4 ;  /* 0x080080002e047fae */ /* 0x000fe8000a121870 */
[----:B------:R-:W-:Y:S01]  /*34de0*/  LDGSTS.E [R4+0xa000], desc[UR48][R38.64], P0 ;  /* 0x0a00000026047fae */ /* 0x000fe20008121870 */
[----:B------:R-:W-:-:S05]  /*34df0*/  IMAD.WIDE R2, R251, 0x4, R62 ;  /* 0x00000004fb027825 */ /* 0x000fca00078e023e */
        /* <DEDUP_REMOVED lines=14> */
[----:B------:R3:W-:Y:S04]  /*34ee0*/  STL.64 [R1+0x1700], R46 ;  /* 0x0017002e01007387 */ /* 0x0007e80000100a00 */
[----:B------:R-:W2:Y:S01]  /*34ef0*/  LDL.LU.64 R94, [R1+0x8f0] ;  /* 0x0008f000015e7983 */ /* 0x000ea20000300a00 */
[--C-:B------:R-:W-:Y:S02]  /*34f00*/  SHF.R.U32.HI R78, RZ, 0x6, R79.reuse ;  /* 0x00000006ff4e7819 */ /* 0x100fe4000001164f */
[----:B------:R-:W-:Y:S01]  /*34f10*/  SHF.R.U32.HI R79, RZ, 0x6, R79 ;  /* 0x00000006ff4f7819 */ /* 0x000fe2000001164f */
[----:B------:R3:W-:Y:S03]  /*34f20*/  LDGSTS.E [R4+0xc000], desc[UR48][R46.64], P2 ;  /* 0x0c0000002e047fae */ /* 0x0007e60009121870 */
[----:B------:R-:W-:-:S04]  /*34f30*/  SGXT.U32 R79, R79, 0x1 ;  /* 0x000000014f4f781a */ /* 0x000fc80000000000 */
[----:B------:R-:W-:-:S04]  /*34f40*/  LOP3.LUT R79, R79, 0x2c, RZ, 0xfc, !PT ;  /* 0x0000002c4f4f7812 */ /* 0x000fc800078efcff */
[----:B------:R-:W-:Y:S02]  /*34f50*/  ISETP.GE.AND P0, PT, R79, UR5, PT ;  /* 0x000000054f007c0c */ /* 0x000fe4000bf06270 */
[----:B------:R-:W1:Y:S01]  /*34f60*/  S2R R79, SR_TID.X ;  /* 0x00000000004f7919 */ /* 0x000e620000002100 */
[----:B------:R-:W-:-:S05]  /*34f70*/  IMAD.WIDE R38, R251, 0x4, R110 ;  /* 0x00000004fb267825 */ /* 0x000fca00078e026e */
[----:B------:R4:W-:Y:S04]  /*34f80*/  STL.64 [R1+0x16f8], R38 ;  /* 0x0016f82601007387 */ /* 0x0009e80000100a00 */
[----:B------:R-:W2:Y:S04]  /*34f90*/  LDL.LU.64 R110, [R1+0x818] ;  /* 0x00081800016e7983 */ /* 0x000ea80000300a00 */
[----:B------:R4:W-:Y:S01]  /*34fa0*/  LDGSTS.E [R4+0xc008], desc[UR48][R38.64], P3 ;  /* 0x0c00800026047fae */ /* 0x0009e20009921870 */
[----:B------:R-:W-:Y:S02]  /*34fb0*/  SGXT.U32 R78, R78, 0x1 ;  /* 0x000000014e4e781a */ /* 0x000fe40000000000 */
[----:B------:R-:W-:-:S02]  /*34fc0*/  SEL R252, R252, RZ, P5 ;  /* 0x000000fffcfc7207 */ /* 0x000fc40002800000 */
[----:B------:R-:W-:Y:S02]  /*34fd0*/  LOP3.LUT R78, R78, 0xe, RZ, 0xfc, !PT ;  /* 0x0000000e4e4e7812 */ /* 0x000fe400078efcff */
[----:B------:R-:W-:Y:S02]  /*34fe0*/  ISETP.NE.U32.AND P1, PT, R252, RZ, PT ;  /* 0x000000fffc00720c */ /* 0x000fe40003f25070 */
[----:B------:R-:W-:Y:S02]  /*34ff0*/  SEL R252, RZ, 0x4, P4 ;  /* 0x00000004fffc7807 */ /* 0x000fe40002000000 */
[----:B------:R-:W-:Y:S02]  /*35000*/  ISETP.GE.AND P4, PT, R78, UR5, PT ;  /* 0x000000054e007c0c */ /* 0x000fe4000bf86270 */
[----:B------:R-:W-:Y:S02]  /*35010*/  SEL R2, R2, RZ, P5 ;  /* 0x000000ff02027207 */ /* 0x000fe40002800000 */
[----:B-1----:R-:W-:-:S02]  /*35020*/  SHF.R.U32.HI R79, RZ, 0x6, R79 ;  /* 0x00000006ff4f7819 */ /* 0x002fc4000001164f */
[----:B------:R-:W-:Y:S02]  /*35030*/  SEL R3, R252, RZ, P5 ;  /* 0x000000fffc037207 */ /* 0x000fe40002800000 */
[----:B------:R-:W-:Y:S02]  /*35040*/  SGXT.U32 R79, R79, 0x1 ;  /* 0x000000014f4f781a */ /* 0x000fe40000000000 */
[----:B------:R-:W-:Y:S02]  /*35050*/  SEL R252, RZ, 0x4, P4 ;  /* 0x00000004fffc7807 */ /* 0x000fe40002000000 */
[----:B------:R-:W-:Y:S02]  /*35060*/  ISETP.NE.U32.AND P4, PT, R2, RZ, PT ;  /* 0x000000ff0200720c */ /* 0x000fe40003f85070 */
[----:B------:R-:W-:Y:S02]  /*35070*/  LOP3.LUT R79, R79, 0x2e, RZ, 0xfc, !PT ;  /* 0x0000002e4f4f7812 */ /* 0x000fe400078efcff */
[----:B------:R-:W-:-:S02]  /*35080*/  SEL R2, RZ, 0x4, P0 ;  /* 0x00000004ff027807 */ /* 0x000fc40000000000 */
[----:B------:R-:W-:Y:S02]  /*35090*/  SEL R252, R252, RZ, P5 ;  /* 0x000000fffcfc7207 */ /* 0x000fe40002800000 */
[----:B------:R-:W-:Y:S02]  /*350a0*/  ISETP.GE.AND P3, PT, R79, UR5, PT ;  /* 0x000000054f007c0c */ /* 0x000fe4000bf66270 */
[----:B------:R-:W-:Y:S01]  /*350b0*/  SEL R2, R2, RZ, P5 ;  /* 0x000000ff02027207 */ /* 0x000fe20002800000 */
[----:B---3--:R-:W-:-:S05]  /*350c0*/  IMAD.WIDE R46, R251, 0x4, R126 ;  /* 0x00000004fb2e7825 */ /* 0x008fca00078e027e */
[----:B------:R-:W-:Y:S04]  /*350d0*/  STL.64 [R1+0x1750], R46 ;  /* 0x0017502e01007387 */ /* 0x000fe80000100a00 */
[----:B------:R-:W3:Y:S01]  /*350e0*/  LDL.LU.64 R126, [R1+0x808] ;  /* 0x00080800017e7983 */ /* 0x000ee20000300a00 */
[----:B----4-:R-:W-:Y:S01]  /*350f0*/  IMAD.WIDE R38, R251, 0x4, R150 ;  /* 0x00000004fb267825 */ /* 0x010fe200078e0296 */
[----:B------:R-:W-:Y:S02]  /*35100*/  ISETP.NE.U32.AND P0, PT, R252, RZ, PT ;  /* 0x000000fffc00720c */ /* 0x000fe40003f05070 */
[----:B------:R-:W-:Y:S01]  /*35110*/  ISETP.NE.U32.AND P2, PT, R3, RZ, PT ;  /* 0x000000ff0300720c */ /* 0x000fe20003f45070 */
[----:B------:R-:W1:Y:S01]  /*35120*/  S2R R79, SR_TID.X ;  /* 0x00000000004f7919 */ /* 0x000e620000002100 */
[----:B------:R-:W-:Y:S04]  /*35130*/  STL.64 [R1+0x1748], R38 ;  /* 0x0017482601007387 */ /* 0x000fe80000100a00 */
[----:B------:R-:W4:Y:S01]  /*35140*/  LDL.LU.64 R150, [R1+0x718] ;  /* 0x0007180001967983 */ /* 0x000f220000300a00 */
[----:B------:R-:W-:-:S02]  /*35150*/  SEL R252, RZ, 0x4, P3 ;  /* 0x00000004fffc7807 */ /* 0x000fc40001800000 */
[----:B------:R-:W-:Y:S01]  /*35160*/  ISETP.NE.U32.AND P3, PT, R2, RZ, PT ;  /* 0x000000ff0200720c */ /* 0x000fe20003f65070 */
        /* <DEDUP_REMOVED lines=46> */
[----:B------:R-:W-:Y:S02]  /*35450*/  SEL R2, R2, RZ, P5 ;  /* 0x000000ff02027207 */ /* 0x000fe40002800000 */
[----:B------:R-:W-:Y:S02]  /*35460*/  ISETP.NE.U32.AND P2, PT, R252, RZ, PT ;  /* 0x000000fffc00720c */ /* 0x000fe40003f45070 */
[----:B------:R-:W-:Y:S02]  /*35470*/  SEL R252, RZ, 0x4, P3 ;  /* 0x00000004fffc7807 */ /* 0x000fe40001800000 */
[----:B------:R-:W-:-:S02]  /*35480*/  ISETP.NE.U32.AND P0, PT, R3, RZ, PT ;  /* 0x000000ff0300720c */ /* 0x000fc40003f05070 */
[----:B------:R-:W-:Y:S01]  /*35490*/  ISETP.NE.U32.AND P3, PT, R2, RZ, PT ;  /* 0x000000ff0200720c */ /* 0x000fe20003f65070 */
[----:B---3--:R-:W-:-:S04]  /*354a0*/  IMAD.WIDE R46, R251, 0x4, R126 ;  /* 0x00000004fb2e7825 */ /* 0x008fc800078e027e */
[----:B----4-:R-:W-:Y:S01]  /*354b0*/  IMAD.WIDE R38, R251, 0x4, R150 ;  /* 0x00000004fb267825 */ /* 0x010fe200078e0296 */
[----:B------:R-:W1:Y:S01]  /*354c0*/  S2R R79, SR_TID.X ;  /* 0x00000000004f7919 */ /* 0x000e620000002100 */
[----:B------:R-:W3:Y:S01]  /*354d0*/  S2R R151, SR_TID.X ;  /* 0x0000000000977919 */ /* 0x000ee20000002100 */
[----:B------:R2:W-:Y:S04]  /*354e0*/  STL.64 [R1+0x728], R46 ;  /* 0x0007282e01007387 */ /* 0x0005e80000100a00 */
[----:B------:R-:W4:Y:S04]  /*354f0*/  LDL.LU.64 R126, [R1+0x8e8] ;  /* 0x0008e800017e7983 */ /* 0x000f280000300a00 */
[----:B------:R2:W-:Y:S04]  /*35500*/  STL.64 [R1+0x16d0], R38 ;  /* 0x0016d02601007387 */ /* 0x0005e80000100a00 */
[----:B------:R2:W-:Y:S04]  /*35510*/  LDGSTS.E [R5+0xa008], desc[UR48][R46.64], P4 ;  /* 0x0a0080002e057fae */ /* 0x0005e8000a121870 */
[----:B------:R2:W-:Y:S01]  /*35520*/  LDGSTS.E [R5+0xc000], desc[UR48][R38.64], P0 ;  /* 0x0c00000026057fae */ /* 0x0005e20008121870 */
[----:B---3--:R-:W-:-:S03]  /*35530*/  SHF.R.U32.HI R78, RZ, 0x6, R151 ;  /* 0x00000006ff4e7819 */ /* 0x008fc60000011697 */
[----:B------:R-:W3:Y:S01]  /*35540*/  LDL.LU.64 R150, [R1+0x8e0] ;  /* 0x0008e00001967983 */ /* 0x000ee20000300a00 */
[----:B------:R-:W-:-:S05]  /*35550*/  IMAD.WIDE R2, R251, 0x4, R62 ;  /* 0x00000004fb027825 */ /* 0x000fca00078e023e */
[----:B------:R2:W-:Y:S04]  /*35560*/  STL.64 [R1+0x16c8], R2 ;  /* 0x0016c80201007387 */ /* 0x0005e80000100a00 */
[----:B------:R-:W3:Y:S01]  /*35570*/  LDL.LU.64 R62, [R1+0x7f8] ;  /* 0x0007f800013e7983 */ /* 0x000ee20000300a00 */
[----:B-1----:R-:W-:-:S03]  /*35580*/  SHF.R.U32.HI R79, RZ, 0x6, R79 ;  /* 0x00000006ff4f7819 */ /* 0x002fc6000001164f */
[----:B------:R1:W-:Y:S01]  /*35590*/  LDGSTS.E [R5+0xc008], desc[UR48][R2.64], P1 ;  /* 0x0c00800002057fae */ /* 0x0003e20008921870 */
[----:B------:R-:W-:-:S04]  /*355a0*/  SGXT.U32 R79, R79, 0x1 ;  /* 0x000000014f4f781a */ /* 0x000fc80000000000 */
[----:B------:R-:W-:-:S04]  /*355b0*/  LOP3.LUT R79, R79, 0x30, RZ, 0xfc, !PT ;  /* 0x000000304f4f7812 */ /* 0x000fc800078efcff */
[----:B------:R-:W-:Y:S02]  /*355c0*/  ISETP.GE.AND P0, PT, R79, UR5, PT ;  /* 0x000000054f007c0c */ /* 0x000fe4000bf06270 */
[----:B------:R-:W1:Y:S01]  /*355d0*/  S2R R79, SR_TID.X ;  /* 0x00000000004f7919 */ /* 0x000e620000002100 */
[----:B------:R-:W-:Y:S01]  /*355e0*/  SGXT.U32 R78, R78, 0x1 ;  /* 0x000000014e4e781a */ /* 0x000fe20000000000 */
[C---:B--2---:R-:W-:Y:S02]  /*355f0*/  IMAD.WIDE R46, R251.reuse, 0x4, R94 ;  /* 0x00000004fb2e7825 */ /* 0x044fe400078e025e */
[----:B------:R-:W2:Y:S03]  /*35600*/  S2R R95, SR_TID.X ;  /* 0x00000000005f7919 */ /* 0x000ea60000002100 */
[----:B------:R-:W-:Y:S01]  /*35610*/  LDGSTS.E [R5+0xe000], desc[UR48][R46.64], P2 ;  /* 0x0e0000002e057fae */ /* 0x000fe20009121870 */
[----:B------:R-:W-:Y:S01]  /*35620*/  LOP3.LUT R78, R78, 0x12, RZ, 0xfc, !PT ;  /* 0x000000124e4e7812 */ /* 0x000fe200078efcff */
[----:B------:R-:W-:-:S05]  /*35630*/  IMAD.WIDE R38, R251, 0x4, R110 ;  /* 0x00000004fb267825 */ /* 0x000fca00078e026e */
[----:B------:R4:W-:Y:S01]  /*35640*/  LDGSTS.E [R5+0xe008], desc[UR48][R38.64], P3 ;  /* 0x0e00800026057fae */ /* 0x0009e20009921870 */
[----:B--2---:R-:W-:-:S04]  /*35650*/  SHF.R.U32.HI R95, RZ, 0x6, R95 ;  /* 0x00000006ff5f7819 */ /* 0x004fc8000001165f */
[----:B------:R-:W-:-:S04]  /*35660*/  SGXT.U32 R95, R95, 0x1 ;  /* 0x000000015f5f781a */ /* 0x000fc80000000000 */
[----:B------:R-:W-:-:S04]  /*35670*/  LOP3.LUT R95, R95, 0x52, RZ, 0xfc, !PT ;  /* 0x000000525f5f7812 */ /* 0x000fc800078efcff */
[----:B------:R-:W-:Y:S02]  /*35680*/  ISETP.GE.AND P3, PT, R95, UR5, PT ;  /* 0x000000055f007c0c */ /* 0x000fe4000bf66270 */
[----:B------:R-:W2:Y:S01]  /*35690*/  S2R R95, SR_TID.X ;  /* 0x00000000005f7919 */ /* 0x000ea20000002100 */
[----:B------:R-:W-:Y:S02]  /*356a0*/  ISETP.GE.AND P4, PT, R78, UR5, PT ;  /* 0x000000054e007c0c */ /* 0x000fe4000bf86270 */
[--C-:B-1----:R-:W-:Y:S02]  /*356b0*/  SHF.R.U32.HI R78, RZ, 0x6, R79.reuse ;  /* 0x00000006ff4e7819 */ /* 0x102fe4000001164f */
[----:B------:R-:W-:Y:S02]  /*356c0*/  SHF.R.U32.HI R79, RZ, 0x6, R79 ;  /* 0x00000006ff4f7819 */ /* 0x000fe4000001164f */
[----:B------:R-:W-:Y:S02]  /*356d0*/  SGXT.U32 R78, R78, 0x1 ;  /* 0x000000014e4e781a */ /* 0x000fe40000000000 */
[----:B------:R-:W-:-:S02]  /*356e0*/  SEL R252, R252, RZ, P5 ;  /* 0x000000fffcfc7207 */ /* 0x000fc40002800000 */
[----:B------:R-:W-:Y:S02]  /*356f0*/  SGXT.U32 R79, R79, 0x1 ;  /* 0x000000014f4f781a */ /* 0x000fe40000000000 */
[----:B------:R-:W-:Y:S02]  /*35700*/  LOP3.LUT R78, R78, 0x32, RZ, 0xfc, !PT ;  /* 0x000000324e4e7812 */ /* 0x000fe400078efcff */
[----:B------:R-:W-:Y:S02]  /*35710*/  ISETP.NE.U32.AND P1, PT, R252, RZ, PT ;  /* 0x000000fffc00720c */ /* 0x000fe40003f25070 */
[----:B------:R-:W-:Y:S02]  /*35720*/  SEL R2, RZ, 0x4, P0 ;  /* 0x00000004ff027807 */ /* 0x000fe40000000000 */
[----:B------:R-:W-:Y:S02]  /*35730*/  SEL R252, RZ, 0x4, P4 ;  /* 0x00000004fffc7807 */ /* 0x000fe40002000000 */
[----:B------:R-:W-:-:S02]  /*35740*/  LOP3.LUT R79, R79, 0x50, RZ, 0xfc, !PT ;  /* 0x000000504f4f7812 */ /* 0x000fc400078efcff */
[----:B------:R-:W-:Y:S02]  /*35750*/  ISETP.GE.AND P4, PT, R78, UR5, PT ;  /* 0x000000054e007c0c */ /* 0x000fe4000bf86270 */
[----:B------:R-:W-:Y:S02]  /*35760*/  SEL R2, R2, RZ, P5 ;  /* 0x000000ff02027207 */ /* 0x000fe40002800000 */
[----:B------:R-:W-:Y:S02]  /*35770*/  ISETP.GE.AND P0, PT, R79, UR5, PT ;  /* 0x000000054f007c0c */ /* 0x000fe4000bf06270 */
[----:B------:R-:W-:Y:S01]  /*35780*/  SEL R3, R252, RZ, P5 ;  /* 0x000000fffc037207 */ /* 0x000fe20002800000 */
[----:B------:R-:W-:Y:S01]  /*35790*/  STL.64 [R1+0x1730], R46 ;  /* 0x0017302e01007387 */ /* 0x000fe20000100a00 */
[----:B------:R-:W-:Y:S02]  /*357a0*/  SEL R252, RZ, 0x4, P4 ;  /* 0x00000004fffc7807 */ /* 0x000fe40002000000 */
[----:B------:R-:W-:Y:S01]  /*357b0*/  ISETP.NE.U32.AND P4, PT, R2, RZ, PT ;  /* 0x000000ff0200720c */ /* 0x000fe20003f85070 */
[----:B------:R-:W3:Y:S01]  /*357c0*/  LDL.LU.64 R78, [R1+0x7e8] ;  /* 0x0007e800014e7983 */ /* 0x000ee20000300a00 */
[----:B------:R-:W-:-:S02]  /*357d0*/  ISETP.NE.U32.AND P2, PT, R3, RZ, PT ;  /* 0x000000ff0300720c */ /* 0x000fc40003f45070 */
[----:B------:R-:W-:Y:S01]  /*357e0*/  SEL R2, RZ, 0x4, P0 ;  /* 0x00000004ff027807 */ /* 0x000fe20000000000 */
[----:B------:R4:W-:Y:S01]  /*357f0*/  STL.64 [R1+0x1728], R38 ;  /* 0x0017282601007387 */ /* 0x0009e20000100a00 */
[--C-:B--2---:R-:W-:Y:S02]  /*35800*/  SHF.R.U32.HI R94, RZ, 0x6, R95.reuse ;  /* 0x00000006ff5e7819 */ /* 0x104fe4000001165f */
[----:B------:R-:W-:Y:S01]  /*35810*/  SHF.R.U32.HI R95, RZ, 0x6, R95 ;  /* 0x00000006ff5f7819 */ /* 0x000fe2000001165f */
[----:B------:R-:W2:Y:S01]  /*35820*/  LDL.LU.64 R110, [R1+0x6f8] ;  /* 0x0006f800016e7983 */ /* 0x000ea20000300a00 */
[----:B------:R-:W-:Y:S02]  /*35830*/  SEL R252, R252, RZ, P5 ;  /* 0x000000fffcfc7207 */ /* 0x000fe40002800000 */
[----:B------:R-:W-:Y:S01]  /*35840*/  SEL R2, R2, RZ, P5 ;  /* 0x000000ff02027207 */ /* 0x000fe20002800000 */
[----:B------:R3:W-:Y:S01]  /*35850*/  STL.64 [R1+0x18b0], R4 ;  /* 0x0018b00401007387 */ /* 0x0007e20000100a00 */
[----:B------:R-:W-:-:S02]  /*35860*/  SGXT.U32 R94, R94, 0x1 ;  /* 0x000000015e5e781a */ /* 0x000fc40000000000 */
[----:B------:R-:W-:Y:S02]  /*35870*/  SGXT.U32 R95, R95, 0x1 ;  /* 0x000000015f5f781a */ /* 0x000fe40000000000 */
[----:B------:R-:W-:Y:S02]  /*35880*/  ISETP.NE.U32.AND P0, PT, R252, RZ, PT ;  /* 0x000000fffc00720c */ /* 0x000fe40003f05070 */
[----:B------:R-:W-:Y:S02]  /*35890*/  SEL R252, RZ, 0x4, P3 ;  /* 0x00000004fffc7807 */ /* 0x000fe40001800000 */
[----:B------:R-:W-:Y:S02]  /*358a0*/  ISETP.NE.U32.AND P3, PT, R2, RZ, PT ;  /* 0x000000ff0200720c */ /* 0x000fe40003f65070 */
[----:B------:R-:W-:Y:S02]  /*358b0*/  LOP3.LUT R94, R94, 0x70, RZ, 0xfc, !PT ;  /* 0x000000705e5e7812 */ /* 0x000fe400078efcff */
[----:B------:R-:W-:Y:S01]  /*358c0*/  LOP3.LUT R95, R95, 0x72, RZ, 0xfc, !PT ;  /* 0x000000725f5f7812 */ /* 0x000fe200078efcff */
[----:B----4-:R-:W-:-:S05]  /*358d0*/  IMAD.WIDE R38, R251, 0x4, R126 ;  /* 0x00000004fb267825 */ /* 0x010fca00078e027e */
[----:B------:R-:W-:Y:S04]  /*358e0*/  STL.64 [R1+0x638], R38 ;  /* 0x0006382601007387 */ /* 0x000fe80000100a00 */
[----:B------:R-:W4:Y:S04]  /*358f0*/  LDL.LU.64 R126, [R1+0x6e8] ;  /* 0x0006e800017e7983 */ /* 0x000f280000300a00 */
[----:B------:R-:W-:Y:S01]  /*35900*/  LDGSTS.E [R9+0x8000], desc[UR48][R38.64], P1 ;  /* 0x0800000026097fae */ /* 0x000fe20008921870 */
[----:B------:R-:W-:Y:S01]  /*35910*/  ISETP.GE.AND P1, PT, R94, UR5, PT ;  /* 0x000000055e007c0c */ /* 0x000fe2000bf26270 */
[----:B---3--:R-:W-:-:S05]  /*35920*/  IMAD.WIDE R4, R251, 0x4, R150 ;  /* 0x00000004fb047825 */ /* 0x008fca00078e0296 */
[----:B------:R-:W-:Y:S04]  /*35930*/  STL.64 [R1+0x628], R4 ;  /* 0x0006280401007387 */ /* 0x000fe80000100a00 */
[----:B------:R-:W3:Y:S04]  /*35940*/  LDL.LU.64 R150, [R1+0x5f8] ;  /* 0x0005f80001967983 */ /* 0x000ee80000300a00 */
[----:B------:R-:W-:Y:S01]  /*35950*/  LDGSTS.E [R9+0x8008], desc[UR48][R4.64], P2 ;  /* 0x0800800004097fae */ /* 0x000fe20009121870 */
[----:B------:R-:W-:Y:S01]  /*35960*/  ISETP.GE.AND P2, PT, R95, UR5, PT ;  /* 0x000000055f007c0c */ /* 0x000fe2000bf46270 */
[----:B------:R-:W-:-:S05]  /*35970*/  IMAD.WIDE R2, R251, 0x4, R62 ;  /* 0x00000004fb027825 */ /* 0x000fca00078e023e */
[----:B------:R1:W-:Y:S04]  /*35980*/  STL.64 [R1+0x718], R2 ;  /* 0x0007180201007387 */ /* 0x0003e80000100a00 */
[----:B------:R-:W3:Y:S01]  /*35990*/  LDL.LU.64 R94, [R1+0x5e8] ;  /* 0x0005e800015e7983 */ /* 0x000ee20000300a00 */
[----:B------:R-:W1:Y:S03]  /*359a0*/  S2R R62, SR_TID.X ;  /* 0x00000000003e7919 */ /* 0x000e660000002100 */
[----:B------:R1:W-:Y:S02]  /*359b0*/  LDGSTS.E [R9+0xa000], desc[UR48][R2.64], P4 ;  /* 0x0a00000002097fae */ /* 0x0003e4000a121870 */
[----:B-1----:R-:W-:-:S02]  /*359c0*/  SEL R2, RZ, 0x4, P2 ;  /* 0x00000004ff027807 */ /* 0x002fc40001000000 */
[----:B------:R-:W-:-:S04]  /*359d0*/  SHF.R.U32.HI R63, RZ, 0x6, R62 ;  /* 0x00000006ff3f7819 */ /* 0x000fc8000001163e */
[----:B------:R-:W-:-:S04]  /*359e0*/  SGXT.U32 R63, R63, 0x1 ;  /* 0x000000013f3f781a */ /* 0x000fc80000000000 */
[----:B------:R-:W-:-:S04]  /*359f0*/  LOP3.LUT R63, R63, 0x16, RZ, 0xfc, !PT ;  /* 0x000000163f3f7812 */ /* 0x000fc800078efcff */
[----:B------:R-:W-:Y:S02]  /*35a00*/  ISETP.GE.AND P2, PT, R63, UR5, PT ;  /* 0x000000053f007c0c */ /* 0x000fe4000bf46270 */
[----:B------:R-:W1:Y:S01]  /*35a10*/  S2R R63, SR_TID.X ;  /* 0x00000000003f7919 */ /* 0x000e620000002100 */
[----:B------:R-:W-:Y:S02]  /*35a20*/  SHF.R.U32.HI R62, RZ, 0x6, R62 ;  /* 0x00000006ff3e7819 */ /* 0x000fe4000001163e */
[----:B------:R-:W-:Y:S02]  /*35a30*/  SEL R252, R252, RZ, P5 ;  /* 0x000000fffcfc7207 */ /* 0x000fe40002800000 */
[----:B------:R-:W-:Y:S02]  /*35a40*/  SGXT.U32 R62, R62, 0x1 ;  /* 0x000000013e3e781a */ /* 0x000fe40000000000 */
[----:B------:R-:W-:Y:S02]  /*35a50*/  ISETP.NE.U32.AND P4, PT, R252, RZ, PT ;  /* 0x000000fffc00720c */ /* 0x000fe40003f85070 */
[----:B------:R-:W-:-:S02]  /*35a60*/  LOP3.LUT R62, R62, 0x14, RZ, 0xfc, !PT ;  /* 0x000000143e3e7812 */ /* 0x000fc400078efcff */
[----:B------:R-:W-:Y:S02]  /*35a70*/  SEL R252, RZ, 0x4, P1 ;  /* 0x00000004fffc7807 */ /* 0x000fe40000800000 */
[----:B------:R-:W-:Y:S02]  /*35a80*/  ISETP.GE.AND P1, PT, R62, UR5, PT ;  /* 0x000000053e007c0c */ /* 0x000fe4000bf26270 */
[----:B------:R-:W-:Y:S02]  /*35a90*/  SEL R2, R2, RZ, P5 ;  /* 0x000000ff02027207 */ /* 0x000fe40002800000 */
[----:B------:R-:W-:Y:S02]  /*35aa0*/  SEL R3, R252, RZ, P5 ;  /* 0x000000fffc037207 */ /* 0x000fe40002800000 */
[----:B------:R-:W-:Y:S02]  /*35ab0*/  SEL R252, RZ, 0x4, P1 ;  /* 0x00000004fffc7807 */ /* 0x000fe40000800000 */
[----:B------:R-:W-:-:S02]  /*35ac0*/  ISETP.NE.U32.AND P1, PT, R2, RZ, PT ;  /* 0x000000ff0200720c */ /* 0x000fc40003f25070 */
[----:B------:R-:W-:Y:S02]  /*35ad0*/  SEL R2, RZ, 0x4, P2 ;  /* 0x00000004ff027807 */ /* 0x000fe40001000000 */
[----:B-1----:R-:W-:-:S04]  /*35ae0*/  SHF.R.U32.HI R63, RZ, 0x6, R63 ;  /* 0x00000006ff3f7819 */ /* 0x002fc8000001163f */
[----:B------:R-:W-:-:S04]  /*35af0*/  SGXT.U32 R63, R63, 0x1 ;  /* 0x000000013f3f781a */ /* 0x000fc80000000000 */
[----:B------:R-:W-:Y:S02]  /*35b00*/  LOP3.LUT R63, R63, 0x34, RZ, 0xfc, !PT ;  /* 0x000000343f3f7812 */ /* 0x000fe400078efcff */
[----:B------:R-:W-:Y:S02]  /*35b10*/  SEL R252, R252, RZ, P5 ;  /* 0x000000fffcfc7207 */ /* 0x000fe40002800000 */
[----:B------:R-:W-:Y:S02]  /*35b20*/  SEL R2, R2, RZ, P5 ;  /* 0x000000ff02027207 */ /* 0x000fe40002800000 */
[----:B------:R-:W-:Y:S01]  /*35b30*/  ISETP.NE.U32.AND P2, PT, R252, RZ, PT ;  /* 0x000000fffc00720c */ /* 0x000fe20003f45070 */
[----:B------:R-:W-:-:S04]  /*35b40*/  IMAD.WIDE R38, R251, 0x4, R78 ;  /* 0x00000004fb267825 */ /* 0x000fc800078e024e */
[----:B--2---:R-:W-:Y:S01]  /*35b50*/  IMAD.WIDE R4, R251, 0x4, R110 ;  /* 0x00000004fb047825 */ /* 0x004fe200078e026e */
[----:B------:R4:W-:Y:S04]  /*35b60*/  STL.64 [R1+0x708], R38 ;  /* 0x0007082601007387 */ /* 0x0009e80000100a00 */
[----:B------:R4:W-:Y:S04]  /*35b70*/  LDGSTS.E [R9+0xa008], desc[UR48][R38.64], P0 ;  /* 0x0a00800026097fae */ /* 0x0009e80008121870 */
[----:B------:R-:W2:Y:S04]  /*35b80*/  LDL.LU.64 R78, [R1+0x8d8] ;  /* 0x0008d800014e7983 */ /* 0x000ea80000300a00 */
[----:B------:R3:W-:Y:S01]  /*35b90*/  LDGSTS.E [R9+0xc000], desc[UR48][R4.64], P3 ;  /* 0x0c00000004097fae */ /* 0x0007e20009921870 */
[----:B------:R-:W-:-:S03]  /*35ba0*/  ISETP.GE.AND P3, PT, R63, UR5, PT ;  /* 0x000000053f007c0c */ /* 0x000fc6000bf66270 */
[----:B------:R3:W-:Y:S01]  /*35bb0*/  STL.64 [R1+0x16a0], R4 ;  /* 0x0016a00401007387 */ /* 0x0007e20000100a00 */
[----:B------:R-:W-:-:S03]  /*35bc0*/  SEL R252, RZ, 0x4, P3 ;  /* 0x00000004fffc7807 */ /* 0x000fc60001800000 */
[----:B------:R-:W2:Y:S01]  /*35bd0*/  LDL.LU.64 R110, [R1+0x8c8] ;  /* 0x0008c800016e7983 */ /* 0x000ea20000300a00 */
[----:B------:R-:W-:Y:S02]  /*35be0*/  ISETP.NE.U32.AND P0, PT, R3, RZ, PT ;  /* 0x000000ff0300720c */ /* 0x000fe40003f05070 */
[----:B------:R-:W-:Y:S01]  /*35bf0*/  ISETP.NE.U32.AND P3, PT, R2, RZ, PT ;  /* 0x000000ff0200720c */ /* 0x000fe20003f65070 */
[----:B----4-:R-:W-:-:S05]  /*35c00*/  IMAD.WIDE R38, R251, 0x4, R126 ;  /* 0x00000004fb267825 */ /* 0x010fca00078e027e */
[----:B------:R-:W-:Y:S04]  /*35c10*/  STL.64 [R1+0x1698], R38 ;  /* 0x0016982601007387 */ /* 0x000fe80000100a00 */
[----:B------:R-:W4:Y:S04]  /*35c20*/  LDL.LU.64 R126, [R1+0x7d8] ;  /* 0x0007d800017e7983 */ /* 0x000f280000300a00 */
[----:B------:R-:W-:Y:S01]  /*35c30*/  LDGSTS.E [R9+0xc008], desc[UR48][R38.64], P4 ;  /* 0x0c00800026097fae */ /* 0x000fe2000a121870 */
[C---:B---3--:R-:W-:Y:S02]  /*35c40*/  IMAD.WIDE R4, R251.reuse, 0x4, R150 ;  /* 0x00000004fb047825 */ /* 0x048fe400078e0296 */
[----:B------:R-:W1:Y:S03]  /*35c50*/  S2R R151, SR_TID.X ;  /* 0x0000000000977919 */ /* 0x000e660000002100 */
[----:B------:R-:W-:Y:S04]  /*35c60*/  STL.64 [R1+0x1710], R4 ;  /* 0x0017100401007387 */ /* 0x000fe80000100a00 */
[----:B------:R-:W-:Y:S01]  /*35c70*/  LDGSTS.E [R9+0xe000], desc[UR48][R4.64], P0 ;  /* 0x0e00000004097fae */ /* 0x000fe20008121870 */
[----:B-1----:R-:W-:Y:S01]  /*35c80*/  SHF.R.U32.HI R150, RZ, 0x6, R151 ;  /* 0x00000006ff967819 */ /* 0x002fe20000011697 */
[----:B------:R-:W-:-:S02]  /*35c90*/  IMAD.WIDE R2, R251, 0x4, R94 ;  /* 0x00000004fb027825 */ /* 0x000fc400078e025e */
[----:B------:R-:W3:Y:S01]  /*35ca0*/  LDL.LU.64 R94, [R1+0x7c8] ;  /* 0x0007c800015e7983 */ /* 0x000ee20000300a00 */
[----:B------:R-:W-:Y:S02]  /*35cb0*/  SHF.R.U32.HI R151, RZ, 0x6, R151 ;  /* 0x00000006ff977819 */ /* 0x000fe40000011697 */
[----:B------:R-:W-:Y:S01]  /*35cc0*/  SGXT.U32 R150, R150, 0x1 ;  /* 0x000000019696781a */ /* 0x000fe20000000000 */
[----:B------:R-:W1:Y:S01]  /*35cd0*/  S2R R62, SR_TID.X ;  /* 0x00000000003e7919 */ /* 0x000e620000002100 */
[----:B------:R-:W-:Y:S02]  /*35ce0*/  SGXT.U32 R151, R151, 0x1 ;  /* 0x000000019797781a */ /* 0x000fe40000000000 */
[----:B------:R-:W-:Y:S01]  /*35cf0*/  LOP3.LUT R150, R150, 0x36, RZ, 0xfc, !PT ;  /* 0x0000003696967812 */ /* 0x000fe200078efcff */
[----:B------:R1:W-:Y:S01]  /*35d00*/  LDGSTS.E [R9+0xe008], desc[UR48][R2.64], P1 ;  /* 0x0e00800002097fae */ /* 0x0003e20008921870 */
[----:B------:R-:W-:Y:S02]  /*35d10*/  LOP3.LUT R151, R151, 0x54, RZ, 0xfc, !PT ;  /* 0x0000005497977812 */ /* 0x000fe400078efcff */
[----:B------:R-:W-:Y:S01]  /*35d20*/  ISETP.GE.AND P4, PT, R150, UR5, PT ;  /* 0x0000000596007c0c */ /* 0x000fe2000bf86270 */
[----:B------:R1:W-:Y:S01]  /*35d30*/  STL.64 [R1+0x1708], R2 ;  /* 0x0017080201007387 */ /* 0x0003e20000100a00 */
[----:B------:R-:W-:-:S03]  /*35d40*/  ISETP.GE.AND P0, PT, R151, UR5, PT ;  /* 0x0000000597007c0c */ /* 0x000fc6000bf06270 */
[----:B------:R-:W3:Y:S04]  /*35d50*/  LDL.LU.64 R150, [R1+0x6d8] ;  /* 0x0006d80001967983 */ /* 0x000ee80000300a00 */
[----:B------:R2:W-:Y:S01]  /*35d60*/  STL.64 [R1+0x18b8], R8 ;  /* 0x0018b80801007387 */ /* 0x0005e20000100a00 */
[----:B-1----:R-:W-:Y:S02]  /*35d70*/  SEL R2, RZ, 0x4, P0 ;  /* 0x00000004ff027807 */ /* 0x002fe40000000000 */
        /* <DEDUP_REMOVED lines=9> */
[----:B------:R-:W-:-:S02]  /*35e10*/  SEL R252, RZ, 0x4, P4 ;  /* 0x00000004fffc7807 */ /* 0x000fc40002000000 */
[----:B------:R-:W-:Y:S02]  /*35e20*/  LOP3.LUT R62, R62, 0x56, RZ, 0xfc, !PT ;  /* 0x000000563e3e7812 */ /* 0x000fe400078efcff */
[----:B------:R-:W-:Y:S02]  /*35e30*/  SEL R3, R252, RZ, P5 ;  /* 0x000000fffc037207 */ /* 0x000fe40002800000 */
[----:B------:R-:W-:Y:S02]  /*35e40*/  ISETP.GE.AND P4, PT, R62, UR5, PT ;  /* 0x000000053e007c0c */ /* 0x000fe4000bf86270 */
        /* <DEDUP_REMOVED lines=10> */
[----:B--2---:R-:W-:-:S05]  /*35ef0*/  IMAD.WIDE R8, R251, 0x4, R78 ;  /* 0x00000004fb087825 */ /* 0x004fca00078e024e */
[----:B------:R4:W-:Y:S04]  /*35f00*/  STL.64 [R1+0x5f8], R8 ;  /* 0x0005f80801007387 */ /* 0x0009e80000100a00 */
[----:B------:R-:W2:Y:S01]  /*35f10*/  LDL.LU.64 R78, [R1+0x6c8] ;  /* 0x0006c800014e7983 */ /* 0x000ea20000300a00 */
[----:B------:R-:W-:-:S03]  /*35f20*/  IMAD.WIDE R4, R251, 0x4, R110 ;  /* 0x00000004fb047825 */ /* 0x000fc600078e026e */
[----:B------:R4:W-:Y:S04]  /*35f30*/  LDGSTS.E [R10+0x8000], desc[UR48][R8.64], P2 ;  /* 0x08000000080a7fae */ /* 0x0009e80009121870 */
[----:B------:R3:W-:Y:S04]  /*35f40*/  STL.64 [R1+0x5e8], R4 ;  /* 0x0005e80401007387 */ /* 0x0007e80000100a00 */
[----:B------:R3:W-:Y:S04]  /*35f50*/  LDGSTS.E [R10+0x8008], desc[UR48][R4.64], P3 ;  /* 0x08008000040a7fae */ /* 0x0007e80009921870 */
[----:B------:R-:W2:Y:S01]  /*35f60*/  LDL.LU.64 R110, [R1+0x5d8] ;  /* 0x0005d800016e7983 */ /* 0x000ea20000300a00 */
[----:B------:R-:W-:-:S02]  /*35f70*/  ISETP.NE.U32.AND P2, PT, R3, RZ, PT ;  /* 0x000000ff0300720c */ /* 0x000fc40003f45070 */
[----:B------:R-:W-:-:S04]  /*35f80*/  ISETP.GE.AND P3, PT, R63, UR5, PT ;  /* 0x000000053f007c0c */ /* 0x000fc8000bf66270 */
[----:B------:R-:W-:Y:S02]  /*35f90*/  SEL R252, RZ, 0x4, P3 ;  /* 0x00000004fffc7807 */ /* 0x000fe40001800000 */
[----:B------:R-:W-:Y:S01]  /*35fa0*/  ISETP.NE.U32.AND P3, PT, R2, RZ, PT ;  /* 0x000000ff0200720c */ /* 0x000fe20003f65070 */
[C---:B----4-:R-:W-:Y:S02]  /*35fb0*/  IMAD.WIDE R8, R251.reuse, 0x4, R126 ;  /* 0x00000004fb087825 */ /* 0x050fe400078e027e */
[----:B------:R-:W4:Y:S04]  /*35fc0*/  LDL.LU.64 R126, [R1+0x5c8] ;  /* 0x0005c800017e7983 */ /* 0x000f280000300a00 */
[----:B------:R-:W-:Y:S04]  /*35fd0*/  STL.64 [R1+0x6f8], R8 ;  /* 0x0006f80801007387 */ /* 0x000fe80000100a00 */
[----:B------:R-:W-:Y:S01]  /*35fe0*/  LDGSTS.E [R10+0xa000], desc[UR48][R8.64], P1 ;  /* 0x0a000000080a7fae */ /* 0x000fe20008921870 */
[----:B---3--:R-:W-:-:S02]  /*35ff0*/  IMAD.WIDE R4, R251, 0x4, R94 ;  /* 0x00000004fb047825 */ /* 0x008fc400078e025e */
[----:B------:R-:W1:Y:S03]  /*36000*/  S2R R95, SR_TID.X ;  /* 0x00000000005f7919 */ /* 0x000e660000002100 */
[----:B------:R-:W-:Y:S04]  /*36010*/  STL.64 [R1+0x6e8], R4 ;  /* 0x0006e80401007387 */ /* 0x000fe80000100a00 */
[----:B------:R-:W-:Y:S01]  /*36020*/  LDGSTS.E [R10+0xa008], desc[UR48][R4.64], P2 ;  /* 0x0a008000040a7fae */ /* 0x000fe20009121870 */
[----:B------:R-:W-:-:S03]  /*36030*/  IMAD.WIDE R2, R251, 0x4, R150 ;  /* 0x00000004fb027825 */ /* 0x000fc600078e0296 */
[----:B------:R-:W3:Y:S01]  /*36040*/  LDL.LU.64 R150, [R1+0x8b8] ;  /* 0x0008b80001967983 */ /* 0x000ee20000300a00 */
[----:B-1----:R-:W-:-:S03]  /*36050*/  SHF.R.U32.HI R94, RZ, 0x6, R95 ;  /* 0x00000006ff5e7819 */ /* 0x002fc6000001165f */
[----:B------:R1:W-:Y:S01]  /*36060*/  LDGSTS.E [R10+0xc000], desc[UR48][R2.64], P4 ;  /* 0x0c000000020a7fae */ /* 0x0003e2000a121870 */
[----:B------:R-:W-:-:S04]  /*36070*/  SHF.R.U32.HI R95, RZ, 0x6, R95 ;  /* 0x00000006ff5f7819 */ /* 0x000fc8000001165f */
[----:B------:R-:W-:-:S04]  /*36080*/  SGXT.U32 R95, R95, 0x1 ;  /* 0x000000015f5f781a */ /* 0x000fc80000000000 */
[----:B------:R-:W-:-:S04]  /*36090*/  LOP3.LUT R95, R95, 0x1a, RZ, 0xfc, !PT ;  /* 0x0000001a5f5f7812 */ /* 0x000fc800078efcff */
[----:B------:R-:W-:Y:S02]  /*360a0*/  ISETP.GE.AND P2, PT, R95, UR5, PT ;  /* 0x000000055f007c0c */ /* 0x000fe4000bf46270 */
[----:B------:R-:W1:Y:S01]  /*360b0*/  S2R R95, SR_TID.X ;  /* 0x00000000005f7919 */ /* 0x000e620000002100 */
[----:B------:R-:W-:-:S04]  /*360c0*/  SGXT.U32 R94, R94, 0x1 ;  /* 0x000000015e5e781a */ /* 0x000fc80000000000 */
[----:B------:R-:W-:-:S04]  /*360d0*/  LOP3.LUT R94, R94, 0x18, RZ, 0xfc, !PT ;  /* 0x000000185e5e7812 */ /* 0x000fc800078efcff */
[----:B------:R-:W-:Y:S01]  /*360e0*/  ISETP.GE.AND P1, PT, R94, UR5, PT ;  /* 0x000000055e007c0c */ /* 0x000fe2000bf26270 */
[----:B------:R1:W-:Y:S01]  /*360f0*/  STL.64 [R1+0x6d8], R2 ;  /* 0x0006d80201007387 */ /* 0x0003e20000100a00 */
[----:B------:R-:W-:-:S03]  /*36100*/  SEL R252, R252, RZ, P5 ;  /* 0x000000fffcfc7207 */ /* 0x000fc60002800000 */
[----:B------:R-:W3:Y:S01]  /*36110*/  LDL.LU.64 R62, [R1+0x8a8] ;  /* 0x0008a800013e7983 */ /* 0x000ee20000300a00 */
[----:B------:R-:W-:Y:S02]  /*36120*/  ISETP.NE.U32.AND P4, PT, R252, RZ, PT ;  /* 0x000000fffc00720c */ /* 0x000fe40003f85070 */
[----:B------:R-:W-:Y:S02]  /*36130*/  SEL R252, RZ, 0x4, P1 ;  /* 0x00000004fffc7807 */ /* 0x000fe40000800000 */
[--C-:B-1----:R-:W-:Y:S02]  /*36140*/  SHF.R.U32.HI R94, RZ, 0x6, R95.reuse ;  /* 0x00000006ff5e7819 */ /* 0x102fe4000001165f */
[----:B------:R-:W-:Y:S02]  /*36150*/  SHF.R.U32.HI R95, RZ, 0x6, R95 ;  /* 0x00000006ff5f7819 */ /* 0x000fe4000001165f */
[----:B------:R-:W-:Y:S02]  /*36160*/  SGXT.U32 R94, R94, 0x1 ;  /* 0x000000015e5e781a */ /* 0x000fe40000000000 */
[----:B------:R-:W-:-:S02]  /*36170*/  SGXT.U32 R95, R95, 0x1 ;  /* 0x000000015f5f781a */ /* 0x000fc40000000000 */
[----:B------:R-:W-:Y:S02]  /*36180*/  LOP3.LUT R94, R94, 0x38, RZ, 0xfc, !PT ;  /* 0x000000385e5e7812 */ /* 0x000fe400078efcff */
[----:B------:R-:W-:Y:S02]  /*36190*/  LOP3.LUT R95, R95, 0x3a, RZ, 0xfc, !PT ;  /* 0x0000003a5f5f7812 */ /* 0x000fe400078efcff */
[----:B------:R-:W-:Y:S02]  /*361a0*/  SEL R2, RZ, 0x4, P2 ;  /* 0x00000004ff027807 */ /* 0x000fe40001000000 */
[----:B------:R-:W-:Y:S02]  /*361b0*/  ISETP.GE.AND P1, PT, R94, UR5, PT ;  /* 0x000000055e007c0c */ /* 0x000fe4000bf26270 */
[----:B------:R-:W-:Y:S02]  /*361c0*/  ISETP.GE.AND P2, PT, R95, UR5, PT ;  /* 0x000000055f007c0c */ /* 0x000fe4000bf46270 */
[----:B------:R-:W3:Y:S01]  /*361d0*/  LDL.LU.64 R94, [R1+0x7b8] ;  /* 0x0007b800015e7983 */ /* 0x000ee20000300a00 */
[----:B------:R-:W-:-:S02]  /*361e0*/  SEL R2, R2, RZ, P5 ;  /* 0x000000ff02027207 */ /* 0x000fc40002800000 */
[----:B------:R-:W-:Y:S02]  /*361f0*/  SEL R3, R252, RZ, P5 ;  /* 0x000000fffc037207 */ /* 0x000fe40002800000 */
[----:B------:R-:W-:Y:S02]  /*36200*/  SEL R252, RZ, 0x4, P1 ;  /* 0x00000004fffc7807 */ /* 0x000fe40000800000 */
[----:B------:R-:W-:Y:S02]  /*36210*/  ISETP.NE.U32.AND P1, PT, R2, RZ, PT ;  /* 0x000000ff0200720c */ /* 0x000fe40003f25070 */
[----:B------:R-:W-:Y:S01]  /*36220*/  SEL R2, RZ, 0x4, P2 ;  /* 0x00000004ff027807 */ /* 0x000fe20001000000 */
[C---:B--2---:R-:W-:Y:S02]  /*36230*/  IMAD.WIDE R4, R251.reuse, 0x4, R110 ;  /* 0x00000004fb047825 */ /* 0x044fe400078e026e */
[----:B------:R-:W1:Y:S02]  /*36240*/  S2R R111, SR_TID.X ;  /* 0x00000000006f7919 */ /* 0x000e640000002100 */
[----:B------:R-:W-:-:S05]  /*36250*/  IMAD.WIDE R8, R251, 0x4, R78 ;  /* 0x00000004fb087825 */ /* 0x000fca00078e024e */
[----:B------:R-:W-:Y:S04]  /*36260*/  STL.64 [R1+0x6c8], R8 ;  /* 0x0006c80801007387 */ /* 0x000fe80000100a00 */
[----:B------:R-:W-:Y:S01]  /*36270*/  LDGSTS.E [R10+0xc008], desc[UR48][R8.64], P0 ;  /* 0x0c008000080a7fae */ /* 0x000fe20008121870 */
[----:B------:R-:W-:-:S03]  /*36280*/  ISETP.NE.U32.AND P0, PT, R3, RZ, PT ;  /* 0x000000ff0300720c */ /* 0x000fc60003f05070 */
[----:B------:R2:W-:Y:S04]  /*36290*/  STL.64 [R1+0x16e0], R4 ;  /* 0x0016e00401007387 */ /* 0x0005e80000100a00 */
[----:B------:R2:W-:Y:S04]  /*362a0*/  LDGSTS.E [R10+0xe000], desc[UR48][R4.64], P3 ;  /* 0x0e000000040a7fae */ /* 0x0005e80009921870 */
[----:B------:R-:W3:Y:S01]  /*362b0*/  LDL.LU.64 R78, [R1+0x7a8] ;  /* 0x0007a800014e7983 */ /* 0x000ee20000300a00 */
[----:B--2---:R-:W-:Y:S02]  /*362c0*/  SEL R4, R2, RZ, P5 ;  /* 0x000000ff02047207 */ /* 0x004fe40002800000 */
[----:B-1----:R-:W-:Y:S01]  /*362d0*/  SHF.R.U32.HI R111, RZ, 0x6, R111 ;  /* 0x00000006ff6f7819 */ /* 0x002fe2000001166f */
[----:B----4-:R-:W-:-:S02]  /*362e0*/  IMAD.WIDE R8, R251, 0x4, R126 ;  /* 0x00000004fb087825 */ /* 0x010fc400078e027e */
[----:B------:R-:W2:Y:S01]  /*362f0*/  LDL.LU.64 R126, [R1+0x6b8] ;  /* 0x0006b800017e7983 */ /* 0x000ea20000300a00 */
[----:B------:R-:W-:Y:S02]  /*36300*/  SGXT.U32 R111, R111, 0x1 ;  /* 0x000000016f6f781a */ /* 0x000fe40000000000 */
[----:B------:R-:W-:Y:S01]  /*36310*/  SEL R252, R252, RZ, P5 ;  /* 0x000000fffcfc7207 */ /* 0x000fe20002800000 */
[----:B------:R1:W-:Y:S01]  /*36320*/  LDGSTS.E [R10+0xe008], desc[UR48][R8.64], P4 ;  /* 0x0e008000080a7fae */ /* 0x0003e2000a121870 */
[----:B------:R-:W-:-:S03]  /*36330*/  LOP3.LUT R111, R111, 0x58, RZ, 0xfc, !PT ;  /* 0x000000586f6f7812 */ /* 0x000fc600078efcff */
[----:B------:R1:W-:Y:S01]  /*36340*/  STL.64 [R1+0x16d8], R8 ;  /* 0x0016d80801007387 */ /* 0x0003e20000100a00 */
[----:B------:R-:W-:Y:S02]  /*36350*/  ISETP.GE.AND P3, PT, R111, UR5, PT ;  /* 0x000000056f007c0c */ /* 0x000fe4000bf66270 */
[----:B------:R-:W-:Y:S02]  /*36360*/  ISETP.NE.U32.AND P2, PT, R252, RZ, PT ;  /* 0x000000fffc00720c */ /* 0x000fe40003f45070 */
[----:B------:R-:W-:Y:S02]  /*36370*/  SEL R252, RZ, 0x4, P3 ;  /* 0x00000004fffc7807 */ /* 0x000fe40001800000 */
[----:B------:R-:W-:Y:S01]  /*36380*/  ISETP.NE.U32.AND P3, PT, R4, RZ, PT ;  /* 0x000000ff0400720c */ /* 0x000fe20003f65070 */
[----:B---3--:R-:W-:Y:S02]  /*36390*/  IMAD.WIDE R2, R251, 0x4, R150 ;  /* 0x00000004fb027825 */ /* 0x008fe400078e0296 */
[----:B------:R-:W3:Y:S03]  /*363a0*/  S2R R151, SR_TID.X ;  /* 0x0000000000977919 */ /* 0x000ee60000002100 */
[----:B------:R4:W-:Y:S04]  /*363b0*/  STL.64 [R1+0x5d8], R2 ;  /* 0x0005d80201007387 */ /* 0x0009e80000100a00 */
[----:B------:R-:W2:Y:S04]  /*363c0*/  LDL.LU.64 R110, [R1+0x6a8] ;  /* 0x0006a800016e7983 */ /* 0x000ea80000300a00 */
[----:B------:R4:W-:Y:S01]  /*363d0*/  LDGSTS.E [R11+0x8000], desc[UR48][R2.64], P0 ;  /* 0x08000000020b7fae */ /* 0x0009e20008121870 */
[----:B---3--:R-:W-:-:S02]  /*363e0*/  SHF.R.U32.HI R150, RZ, 0x6, R151 ;  /* 0x00000006ff967819 */ /* 0x008fc40000011697 */
[----:B------:R-:W-:Y:S02]  /*363f0*/  SHF.R.U32.HI R151, RZ, 0x6, R151 ;  /* 0x00000006ff977819 */ /* 0x000fe40000011697 */
[----:B------:R-:W-:Y:S02]  /*36400*/  SGXT.U32 R150, R150, 0x1 ;  /* 0x000000019696781a */ /* 0x000fe40000000000 */
[----:B------:R-:W-:Y:S02]  /*36410*/  SGXT.U32 R151, R151, 0x1 ;  /* 0x000000019797781a */ /* 0x000fe40000000000 */
[----:B------:R-:W-:Y:S02]  /*36420*/  LOP3.LUT R150, R150, 0x5a, RZ, 0xfc, !PT ;  /* 0x0000005a96967812 */ /* 0x000fe400078efcff */
[----:B------:R-:W-:Y:S01]  /*36430*/  LOP3.LUT R151, R151, 0x78, RZ, 0xfc, !PT ;  /* 0x0000007897977812 */ /* 0x000fe200078efcff */
[----:B-1----:R-:W-:Y:S01]  /*36440*/  IMAD.WIDE R8, R251, 0x4, R62 ;  /* 0x00000004fb087825 */ /* 0x002fe200078e023e */
[----:B------:R-:W-:-:S02]  /*36450*/  ISETP.GE.AND P4, PT, R150, UR5, PT ;  /* 0x0000000596007c0c */ /* 0x000fc4000bf86270 */
[----:B------:R-:W-:Y:S02]  /*36460*/  ISETP.GE.AND P0, PT, R151, UR5, PT ;  /* 0x0000000597007c0c */ /* 0x000fe4000bf06270 */
[----:B------:R-:W3:Y:S04]  /*36470*/  LDL.LU.64 R150, [R1+0x5b8] ;  /* 0x0005b80001967983 */ /* 0x000ee80000300a00 */
[----:B------:R1:W-:Y:S01]  /*36480*/  STL.64 [R1+0x5c8], R8 ;  /* 0x0005c80801007387 */ /* 0x0003e20000100a00 */
[----:B------:R-:W-:Y:S01]  /*36490*/  IMAD.WIDE R4, R251, 0x4, R94 ;  /* 0x00000004fb047825 */ /* 0x000fe200078e025e */
[----:B------:R-:W1:Y:S02]  /*364a0*/  S2R R62, SR_TID.X ;  /* 0x00000000003e7919 */ /* 0x000e640000002100 */
[----:B------:R-:W3:Y:S01]  /*364b0*/  LDL.LU.64 R94, [R1+0x5a8] ;  /* 0x0005a800015e7983 */ /* 0x000ee20000300a00 */
[----:B------:R-:W-:-:S02]  /*364c0*/  SEL R252, R252, RZ, P5 ;  /* 0x000000fffcfc7207 */ /* 0x000fc40002800000 */
[----:B----4-:R-:W-:Y:S01]  /*364d0*/  SEL R2, RZ, 0x4, P4 ;  /* 0x00000004ff027807 */ /* 0x010fe20002000000 */
[----:B------:R4:W-:Y:S01]  /*364e0*/  LDGSTS.E [R11+0x8008], desc[UR48][R8.64], P1 ;  /* 0x08008000080b7fae */ /* 0x0009e20008921870 */
[----:B------:R-:W-:Y:S02]  /*364f0*/  ISETP.NE.U32.AND P4, PT, R252, RZ, PT ;  /* 0x000000fffc00720c */ /* 0x000fe40003f85070 */
[----:B------:R-:W-:Y:S01]  /*36500*/  SEL R252, RZ, 0x4, P0 ;  /* 0x00000004fffc7807 */ /* 0x000fe20000000000 */
[----:B------:R2:W-:Y:S01]  /*36510*/  LDGSTS.E [R11+0xa000], desc[UR48][R4.64], P2 ;  /* 0x0a000000040b7fae */ /* 0x0005e20009121870 */
[----:B-1----:R-:W-:-:S04]  /*36520*/  SHF.R.U32.HI R63, RZ, 0x6, R62 ;  /* 0x00000006ff3f7819 */ /* 0x002fc8000001163e */
[----:B------:R-:W-:-:S04]  /*36530*/  SGXT.U32 R63, R63, 0x1 ;  /* 0x000000013f3f781a */ /* 0x000fc80000000000 */
[----:B------:R-:W-:-:S04]  /*36540*/  LOP3.LUT R63, R63, 0x1c, RZ, 0xfc, !PT ;  /* 0x0000001c3f3f7812 */ /* 0x000fc800078efcff */
[----:B------:R-:W-:Y:S02]  /*36550*/  ISETP.GE.AND P0, PT, R63, UR5, PT ;  /* 0x000000053f007c0c */ /* 0x000fe4000bf06270 */
[----:B------:R-:W1:Y:S01]  /*36560*/  S2R R63, SR_TID.X ;  /* 0x00000000003f7919 */ /* 0x000e620000002100 */
[----:B------:R-:W-:-:S04]  /*36570*/  SHF.R.U32.HI R62, RZ, 0x6, R62 ;  /* 0x00000006ff3e7819 */ /* 0x000fc8000001163e */
        /* <DEDUP_REMOVED lines=8> */
[----:B-1----:R-:W-:-:S04]  /*36600*/  SHF.R.U32.HI R63, RZ, 0x6, R63 ;  /* 0x00000006ff3f7819 */ /* 0x002fc8000001163f */
[----:B------:R-:W-:-:S04]  /*36610*/  SGXT.U32 R63, R63, 0x1 ;  /* 0x000000013f3f781a */ /* 0x000fc80000000000 */
[----:B------:R-:W-:Y:S02]  /*36620*/  LOP3.LUT R63, R63, 0x1e, RZ, 0xfc, !PT ;  /* 0x0000001e3f3f7812 */ /* 0x000fe400078efcff */
[----:B------:R-:W-:Y:S02]  /*36630*/  SEL R252, RZ, 0x4, P0 ;  /* 0x00000004fffc7807 */ /* 0x000fe40000000000 */
[----:B------:R-:W-:Y:S02]  /*36640*/  ISETP.GE.AND P0, PT, R63, UR5, PT ;  /* 0x000000053f007c0c */ /* 0x000fe4000bf06270 */
[----:B------:R-:W-:Y:S02]  /*36650*/  SEL R2, R2, RZ, P5 ;  /* 0x000000ff02027207 */ /* 0x000fe40002800000 */
[----:B----4-:R-:W-:Y:S02]  /*36660*/  SEL R8, RZ, 0x4, P0 ;  /* 0x00000004ff087807 */ /* 0x010fe40000000000 */
[----:B------:R-:W-:Y:S01]  /*36670*/  ISETP.NE.U32.AND P0, PT, R2, RZ, PT ;  /* 0x000000ff0200720c */ /* 0x000fe20003f05070 */
[----:B------:R2:W-:Y:S01]  /*36680*/  STL.64 [R1+0x658], R4 ;  /* 0x0006580401007387 */ /* 0x0005e20000100a00 */
[----:B------:R-:W-:-:S05]  /*36690*/  IMAD.WIDE R38, R251, 0x4, R78 ;  /* 0x00000004fb267825 */ /* 0x000fca00078e024e */
[----:B------:R-:W-:Y:S04]  /*366a0*/  STL.64 [R1+0x648], R38 ;  /* 0x0006482601007387 */ /* 0x000fe80000100a00 */
[----:B------:R-:W-:Y:S01]  /*366b0*/  LDGSTS.E [R11+0xa008], desc[UR48][R38.64], P3 ;  /* 0x0a008000260b7fae */ /* 0x000fe20009921870 */
[----:B--2---:R-:W-:Y:S02]  /*366c0*/  IMAD.WIDE R4, R251, 0x4, R126 ;  /* 0x00000004fb047825 */ /* 0x004fe400078e027e */
[----:B------:R-:W1:Y:S03]  /*366d0*/  S2R R127, SR_TID.X ;  /* 0x00000000007f7919 */ /* 0x000e660000002100 */
[----:B------:R3:W-:Y:S04]  /*366e0*/  STL.64 [R1+0x6b8], R4 ;  /* 0x0006b80401007387 */ /* 0x0007e80000100a00 */
[----:B------:R3:W-:Y:S01]  /*366f0*/  LDGSTS.E [R11+0xc000], desc[UR48][R4.64], P4 ;  /* 0x0c000000040b7fae */ /* 0x0007e2000a121870 */
[----:B------:R-:W-:-:S04]  /*36700*/  SEL R252, R252, RZ, P5 ;  /* 0x000000fffcfc7207 */ /* 0x000fc80002800000 */
[----:B------:R-:W-:Y:S02]  /*36710*/  ISETP.NE.U32.AND P3, PT, R252, RZ, PT ;  /* 0x000000fffc00720c */ /* 0x000fe40003f65070 */
[----:B-1----:R-:W-:-:S04]  /*36720*/  SHF.R.U32.HI R127, RZ, 0x6, R127 ;  /* 0x00000006ff7f7819 */ /* 0x002fc8000001167f */
[----:B------:R-:W-:Y:S01]  /*36730*/  SGXT.U32 R127, R127, 0x1 ;  /* 0x000000017f7f781a */ /* 0x000fe20000000000 */
[C---:B------:R-:W-:Y:S02]  /*36740*/  IMAD.WIDE R2, R251.reuse, 0x4, R110 ;  /* 0x00000004fb027825 */ /* 0x040fe400078e026e */
[----:B------:R-:W1:Y:S03]  /*36750*/  S2R R111, SR_TID.X ;  /* 0x00000000006f7919 */ /* 0x000e660000002100 */
[----:B------:R2:W-:Y:S04]  /*36760*/  STL.64 [R1+0x6a8], R2 ;  /* 0x0006a80201007387 */ /* 0x0005e80000100a00 */
[----:B------:R2:W-:Y:S01]  /*36770*/  LDGSTS.E [R11+0xc008], desc[UR48][R2.64], P2 ;  /* 0x0c008000020b7fae */ /* 0x0005e20009121870 */
[----:B-1----:R-:W-:Y:S01]  /*36780*/  SHF.R.U32.HI R110, RZ, 0x6, R111 ;  /* 0x00000006ff6e7819 */ /* 0x002fe2000001166f */
[----:B---3--:R-:W-:-:S05]  /*36790*/  IMAD.WIDE R4, R251, 0x4, R150 ;  /* 0x00000004fb047825 */ /* 0x008fca00078e0296 */
[----:B------:R-:W-:Y:S01]  /*367a0*/  LDGSTS.E [R11+0xe000], desc[UR48][R4.64], P1 ;  /* 0x0e000000040b7fae */ /* 0x000fe20008921870 */
[----:B--2---:R-:W-:Y:S01]  /*367b0*/  IMAD.WIDE R2, R251, 0x4, R94 ;  /* 0x00000004fb027825 */ /* 0x004fe200078e025e */
[--C-:B------:R-:W-:Y:S02]  /*367c0*/  SHF.R.U32.HI R95, RZ, 0x6, R111.reuse ;  /* 0x00000006ff5f7819 */ /* 0x100fe4000001166f */
[----:B------:R-:W-:Y:S02]  /*367d0*/  SHF.R.U32.HI R111, RZ, 0x6, R111 ;  /* 0x00000006ff6f7819 */ /* 0x000fe4000001166f */
[----:B------:R1:W-:Y:S02]  /*367e0*/  LDGSTS.E [R11+0xe008], desc[UR48][R2.64], P0 ;  /* 0x0e008000020b7fae */ /* 0x0003e40008121870 */
[----:B------:R-:W-:-:S04]  /*367f0*/  SGXT.U32 R111, R111, 0x1 ;  /* 0x000000016f6f781a */ /* 0x000fc80000000000 */
[----:B------:R-:W-:-:S04]  /*36800*/  LOP3.LUT R111, R111, 0x5e, RZ, 0xfc, !PT ;  /* 0x0000005e6f6f7812 */ /* 0x000fc800078efcff */
[----:B------:R-:W-:Y:S02]  /*36810*/  ISETP.GE.AND P0, PT, R111, UR5, PT ;  /* 0x000000056f007c0c */ /* 0x000fe4000bf06270 */
[----:B------:R-:W2:Y:S01]  /*36820*/  S2R R111, SR_TID.X ;  /* 0x00000000006f7919 */ /* 0x000ea20000002100 */
[----:B------:R-:W-:Y:S02]  /*36830*/  LOP3.LUT R127, R127, 0x3c, RZ, 0xfc, !PT ;  /* 0x0000003c7f7f7812 */ /* 0x000fe400078efcff */
[----:B------:R-:W-:Y:S02]  /*36840*/  SGXT.U32 R110, R110, 0x1 ;  /* 0x000000016e6e781a */ /* 0x000fe40000000000 */
[----:B------:R-:W-:Y:S02]  /*36850*/  ISETP.GE.AND P4, PT, R127, UR5, PT ;  /* 0x000000057f007c0c */ /* 0x000fe4000bf86270 */
[----:B------:R-:W3:Y:S01]  /*36860*/  LDL.LU.64 R126, [R1+0x898] ;  /* 0x00089800017e7983 */ /* 0x000ee20000300a00 */
[----:B------:R-:W-:-:S03]  /*36870*/  LOP3.LUT R110, R110, 0x5c, RZ, 0xfc, !PT ;  /* 0x0000005c6e6e7812 */ /* 0x000fc600078efcff */
[----:B------:R-:W4:Y:S01]  /*36880*/  LDL.LU.64 R150, [R1+0x888] ;  /* 0x0008880001967983 */ /* 0x000f220000300a00 */
[----:B------:R-:W-:Y:S02]  /*36890*/  SEL R252, R8, RZ, P5 ;  /* 0x000000ff08fc7207 */ /* 0x000fe40002800000 */
[----:B------:R-:W-:Y:S01]  /*368a0*/  SGXT.U32 R95, R95, 0x1 ;  /* 0x000000015f5f781a */ /* 0x000fe20000000000 */
[----:B------:R-:W-:Y:S01]  /*368b0*/  STL.64 [R1+0x16b0], R4 ;  /* 0x0016b00401007387 */ /* 0x000fe20000100a00 */
[----:B------:R-:W-:-:S03]  /*368c0*/  ISETP.GE.AND P1, PT, R110, UR5, PT ;  /* 0x000000056e007c0c */ /* 0x000fc6000bf26270 */
[----:B------:R1:W-:Y:S01]  /*368d0*/  STL.64 [R1+0x16a8], R2 ;  /* 0x0016a80201007387 */ /* 0x0003e20000100a00 */
[----:B------:R-:W-:Y:S02]  /*368e0*/  ISETP.NE.U32.AND P2, PT, R252, RZ, PT ;  /* 0x000000fffc00720c */ /* 0x000fe40003f45070 */
[----:B------:R-:W-:Y:S01]  /*368f0*/  LOP3.LUT R95, R95, 0x3e, RZ, 0xfc, !PT ;  /* 0x0000003e5f5f7812 */ /* 0x000fe200078efcff */
[----:B------:R3:W-:Y:S01]  /*36900*/  STL.64 [R1+0x18c0], R10 ;  /* 0x0018c00a01007387 */ /* 0x0007e20000100a00 */
[----:B------:R-:W-:-:S03]  /*36910*/  SEL R252, RZ, 0x4, P4 ;  /* 0x00000004fffc7807 */ /* 0x000fc60002000000 */
[----:B------:R-:W4:Y:S01]  /*36920*/  LDL.LU.64 R174, [R1+0x7a0] ;  /* 0x0007a00001ae7983 */ /* 0x000f220000300a00 */
[----:B--2---:R-:W-:-:S03]  /*36930*/  SHF.R.U32.HI R110, RZ, 0x6, R111 ;  /* 0x00000006ff6e7819 */ /* 0x004fc6000001166f */
[----:B------:R-:W2:Y:S01]  /*36940*/  LDL.LU.64 R46, [R1+0x790] ;  /* 0x00079000012e7983 */ /* 0x000ea20000300a00 */
[----:B------:R-:W-:Y:S02]  /*36950*/  SHF.R.U32.HI R111, RZ, 0x6, R111 ;  /* 0x00000006ff6f7819 */ /* 0x000fe4000001166f */
[----:B------:R-:W-:Y:S01]  /*36960*/  SGXT.U32 R110, R110, 0x1 ;  /* 0x000000016e6e781a */ /* 0x000fe20000000000 */
[----:B------:R-:W2:Y:S01]  /*36970*/  LDL.LU.64 R62, [R1+0x6a0] ;  /* 0x0006a000013e7983 */ /* 0x000ea20000300a00 */
[----:B------:R-:W-:Y:S02]  /*36980*/  SGXT.U32 R111, R111, 0x1 ;  /* 0x000000016f6f781a */ /* 0x000fe40000000000 */
[----:B------:R-:W-:Y:S01]  /*36990*/  ISETP.GE.AND P4, PT, R95, UR5, PT ;  /* 0x000000055f007c0c */ /* 0x000fe2000bf86270 */
[----:B------:R-:W2:Y:S01]  /*369a0*/  LDL.LU.64 R78, [R1+0x690] ;  /* 0x00069000014e7983 */ /* 0x000ea20000300a00 */
[----:B------:R-:W-:Y:S02]  /*369b0*/  SEL R252, R252, RZ, P5 ;  /* 0x000000fffcfc7207 */ /* 0x000fe40002800000 */
[----:B------:R-:W-:Y:S01]  /*369c0*/  LOP3.LUT R110, R110, 0x7c, RZ, 0xfc, !PT ;  /* 0x0000007c6e6e7812 */ /* 0x000fe200078efcff */
[----:B------:R-:W2:Y:S01]  /*369d0*/  LDL.LU.64 R94, [R1+0x5a0] ;  /* 0x0005a000015e7983 */ /* 0x000ea20000300a00 */
[----:B------:R-:W-:-:S02]  /*369e0*/  LOP3.LUT R111, R111, 0x7e, RZ, 0xfc, !PT ;  /* 0x0000007e6f6f7812 */ /* 0x000fc400078efcff */
[----:B-1----:R-:W-:Y:S02]  /*369f0*/  SEL R2, RZ, 0x4, P4 ;  /* 0x00000004ff027807 */ /* 0x002fe40002000000 */
[----:B------:R-:W-:Y:S02]  /*36a00*/  ISETP.NE.U32.AND P4, PT, R252, RZ, PT ;  /* 0x000000fffc00720c */ /* 0x000fe40003f85070 */
[----:B------:R-:W-:Y:S02]  /*36a10*/  SEL R252, RZ, 0x4, P1 ;  /* 0x00000004fffc7807 */ /* 0x000fe40000800000 */
[----:B------:R-:W-:Y:S02]  /*36a20*/  SEL R5, RZ, 0x4, P0 ;  /* 0x00000004ff057807 */ /* 0x000fe40000000000 */
[----:B------:R-:W-:Y:S02]  /*36a30*/  ISETP.GE.AND P1, PT, R110, UR5, PT ;  /* 0x000000056e007c0c */ /* 0x000fe4000bf26270 */
[----:B------:R-:W-:-:S02]  /*36a40*/  ISETP.GE.AND P0, PT, R111, UR5, PT ;  /* 0x000000056f007c0c */ /* 0x000fc4000bf06270 */
[----:B------:R-:W2:Y:S04]  /*36a50*/  LDL.LU.64 R110, [R1+0x598] ;  /* 0x00059800016e7983 */ /* 0x000ea80000300a00 */
[----:B------:R-:W2:Y:S04]  /*36a60*/  LDL.LU.64 R50, [R1+0x590] ;  /* 0x0005900001327983 */ /* 0x000ea80000300a00 */
[----:B------:R-:W2:Y:S01]  /*36a70*/  LDL.LU.64 R190, [R1+0x588] ;  /* 0x0005880001be7983 */ /* 0x000ea20000300a00 */
[----:B------:R-:W-:Y:S02]  /*36a80*/  SEL R2, R2, RZ, P5 ;  /* 0x000000ff02027207 */ /* 0x000fe40002800000 */
[----:B------:R-:W-:-:S02]  /*36a90*/  SEL R4, RZ, 0x4, P1 ;  /* 0x00000004ff047807 */ /* 0x000fc40000800000 */
[----:B------:R-:W-:Y:S02]  /*36aa0*/  SEL R252, R252, RZ, P5 ;  /* 0x000000fffcfc7207 */ /* 0x000fe40002800000 */
[----:B------:R-:W-:Y:S02]  /*36ab0*/  SEL R38, RZ, 0x4, P0 ;  /* 0x00000004ff267807 */ /* 0x000fe40000000000 */
[----:B------:R-:W-:Y:S02]  /*36ac0*/  ISETP.NE.U32.AND P1, PT, R2, RZ, PT ;  /* 0x000000ff0200720c */ /* 0x000fe40003f25070 */
[----:B------:R-:W-:Y:S02]  /*36ad0*/  SEL R5, R5, RZ, P5 ;  /* 0x000000ff05057207 */ /* 0x000fe40002800000 */
[----:B------:R-:W-:Y:S02]  /*36ae0*/  SEL R4, R4, RZ, P5 ;  /* 0x000000ff04047207 */ /* 0x000fe40002800000 */
[----:B------:R-:W-:-:S02]  /*36af0*/  ISETP.NE.U32.AND P0, PT, R252, RZ, PT ;  /* 0x000000fffc00720c */ /* 0x000fc40003f05070 */
[----:B------:R-:W-:Y:S01]  /*36b00*/  SEL R252, R38, RZ, P5 ;  /* 0x000000ff26fc7207 */ /* 0x000fe20002800000 */
[----:B------:R-:W-:-:S03]  /*36b10*/  USHF.L.U32 UR50, UR9, 0x7, URZ ;  /* 0x0000000709327899 */ /* 0x000fc6000800063f */
[----:B------:R-:W-:-:S03]  /*36b20*/  ISETP.NE.U32.AND P5, PT, R252, RZ, PT ;  /* 0x000000fffc00720c */ /* 0x000fc60003fa5070 */
[----:B------:R-:W-:Y:S02]  /*36b30*/  IMAD.U32 R252, RZ, RZ, UR50 ;  /* 0x00000032fffc7e24 */ /* 0x000fe4000f8e00ff */
[----:B---3--:R-:W-:-:S04]  /*36b40*/  IMAD.WIDE R10, R251, 0x4, R126 ;  /* 0x00000004fb0a7825 */ /* 0x008fc800078e027e */
[C---:B----4-:R-:W-:Y:S01]  /*36b50*/  IMAD.WIDE R8, R251.reuse, 0x4, R150 ;  /* 0x00000004fb087825 */ /* 0x050fe200078e0296 */
[----:B------:R1:W-:Y:S04]  /*36b60*/  STL.64 [R1+0x5b8], R10 ;  /* 0x0005b80a01007387 */ /* 0x0003e80000100a00 */
[----:B------:R-:W3:Y:S04]  /*36b70*/  LDL.LU.64 R2, [R1+0x578] ;  /* 0x0005780001027983 */ /* 0x000ee80000300a00 */
[----:B------:R4:W-:Y:S04]  /*36b80*/  STL.64 [R1+0x5a8], R8 ;  /* 0x0005a80801007387 */ /* 0x0009e80000100a00 */
[----:B------:R-:W3:Y:S01]  /*36b90*/  LDL.LU.64 R126, [R1+0x570] ;  /* 0x00057000017e7983 */ /* 0x000ee20000300a00 */
[----:B------:R-:W-:-:S03]  /*36ba0*/  IMAD.WIDE R174, R251, 0x4, R174 ;  /* 0x00000004fbae7825 */ /* 0x000fc600078e02ae */
[----:B------:R3:W-:Y:S01]  /*36bb0*/  LDGSTS.E [R242+0x8000], desc[UR48][R10.64], P3 ;  /* 0x080000000af27fae */ /* 0x0007e20009921870 */
[----:B------:R-:W-:-:S03]  /*36bc0*/  ISETP.NE.U32.AND P3, PT, R5, RZ, PT ;  /* 0x000000ff0500720c */ /* 0x000fc60003f65070 */
[----:B------:R-:W3:Y:S01]  /*36bd0*/  LDL.LU.64 R38, [R1+0x550] ;  /* 0x0005500001267983 */ /* 0x000ee20000300a00 */
[----:B--2---:R-:W-:-:S03]  /*36be0*/  IMAD.WIDE R46, R251, 0x4, R46 ;  /* 0x00000004fb2e7825 */ /* 0x004fc600078e022e */
[----:B------:R2:W-:Y:S01]  /*36bf0*/  LDGSTS.E [R242+0x8008], desc[UR48][R8.64], P2 ;  /* 0x0800800008f27fae */ /* 0x0005e20009121870 */
[----:B------:R-:W-:-:S03]  /*36c00*/  ISETP.NE.U32.AND P2, PT, R4, RZ, PT ;  /* 0x000000ff0400720c */ /* 0x000fc60003f45070 */
[----:B-1----:R-:W2:Y:S01]  /*36c10*/  LDL.LU.64 R10, [R1+0x548] ;  /* 0x00054800010a7983 */ /* 0x002ea20000300a00 */
[----:B------:R-:W-:-:S03]  /*36c20*/  IMAD.WIDE R62, R251, 0x4, R62 ;  /* 0x00000004fb3e7825 */ /* 0x000fc600078e023e */
[----:B----4-:R-:W4:Y:S04]  /*36c30*/  LDL.LU.64 R8, [R1+0x540] ;  /* 0x0005400001087983 */ /* 0x010f280000300a00 */
[----:B------:R-:W4:Y:S04]  /*36c40*/  LDL.LU.64 R4, [R1+0x538] ;  /* 0x0005380001047983 */ /* 0x000f280000300a00 */
[----:B------:R-:W4:Y:S04]  /*36c50*/  LDL.LU.64 R150, [R1+0x530] ;  /* 0x0005300001967983 */ /* 0x000f280000300a00 */
[----:B------:R1:W-:Y:S04]  /*36c60*/  STL.64 [R1+0x618], R174 ;  /* 0x000618ae01007387 */ /* 0x0003e80000100a00 */
[----:B-1----:R-:W4:Y:S04]  /*36c70*/  LDL.LU.64 R174, [R1+0x1e00] ;  /* 0x001e000001ae7983 */ /* 0x002f280000300a00 */
[----:B------:R1:W-:Y:S04]  /*36c80*/  STL.64 [R1+0x608], R46 ;  /* 0x0006082e01007387 */ /* 0x0003e80000100a00 */
[----:B------:R1:W-:Y:S02]  /*36c90*/  STL.64 [R1+0x6a0], R62 ;  /* 0x0006a03e01007387 */ /* 0x0003e40000100a00 */
[----:B-1----:R-:W-:-:S04]  /*36ca0*/  IMAD.WIDE R46, R251, 0x4, R78 ;  /* 0x00000004fb2e7825 */ /* 0x002fc800078e024e */
[C---:B------:R-:W-:Y:S01]  /*36cb0*/  IMAD.WIDE R62, R251.reuse, 0x4, R94 ;  /* 0x00000004fb3e7825 */ /* 0x040fe200078e025e */
[----:B------:R1:W-:Y:S03]  /*36cc0*/  STL.64 [R1+0x690], R46 ;  /* 0x0006902e01007387 */ /* 0x0003e60000100a00 */
[----:B------:R-:W-:Y:S01]  /*36cd0*/  IMAD.WIDE R78, R251, 0x4, R110 ;  /* 0x00000004fb4e7825 */ /* 0x000fe200078e026e */
[----:B-1----:R-:W4:Y:S04]  /*36ce0*/  LDL.LU.64 R46, [R1+0x510] ;  /* 0x00051000012e7983 */ /* 0x002f280000300a00 */
[----:B------:R1:W-:Y:S01]  /*36cf0*/  STL.64 [R1+0x5a0], R62 ;  /* 0x0005a03e01007387 */ /* 0x0003e20000100a00 */
[----:B------:R-:W-:-:S03]  /*36d00*/  IMAD.WIDE R50, R252, 0x4, R50 ;  /* 0x00000004fc327825 */ /* 0x000fc600078e0232 */
[----:B-1----:R-:W4:Y:S04]  /*36d10*/  LDL.LU.64 R62, [R1+0x508] ;  /* 0x00050800013e7983 */ /* 0x002f280000300a00 */
[----:B------:R1:W-:Y:S01]  /*36d20*/  STL.64 [R1+0x598], R78 ;  /* 0x0005984e01007387 */ /* 0x0003e20000100a00 */
[----:B------:R-:W-:-:S03]  /*36d30*/  IMAD.WIDE R190, R252, 0x4, R190 ;  /* 0x00000004fcbe7825 */ /* 0x000fc600078e02be */
[----:B-1----:R-:W4:Y:S04]  /*36d40*/  LDL.LU.64 R78, [R1+0x500] ;  /* 0x00050000014e7983 */ /* 0x002f280000300a00 */
[----:B------:R-:W4:Y:S04]  /*36d50*/  LDL.LU.64 R94, [R1+0x4f8] ;  /* 0x0004f800015e7983 */ /* 0x000f280000300a00 */
[----:B------:R-:W4:Y:S04]  /*36d60*/  LDL.LU.64 R110, [R1+0x4f0] ;  /* 0x0004f000016e7983 */ /* 0x000f280000300a00 */
[----:B------:R1:W-:Y:S04]  /*36d70*/  STL.64 [R1+0x19c0], R250 ;  /* 0x0019c0fa01007387 */ /* 0x0003e80000100a00 */
[----:B-1----:R-:W2:Y:S04]  /*36d80*/  LDL.LU.64 R250, [R1+0x580] ;  /* 0x0005800001fa7983 */ /* 0x002ea80000300a00 */
[----:B------:R1:W-:Y:S04]  /*36d90*/  STL.64 [R1+0x1678], R50 ;  /* 0x0016783201007387 */ /* 0x0003e80000100a00 */
[----:B-1----:R-:W4:Y:S04]  /*36da0*/  LDL.LU.64 R50, [R1+0x1df8] ;  /* 0x001df80001327983 */ /* 0x002f280000300a00 */
[----:B------:R1:W-:Y:S04]  /*36db0*/  STL.64 [R1+0x1670], R190 ;  /* 0x001670be01007387 */ /* 0x0003e80000100a00 */
[----:B-1----:R-:W4:Y:S01]  /*36dc0*/  LDL.LU.64 R190, [R1+0x1df0] ;  /* 0x001df00001be7983 */ /* 0x002f220000300a00 */
[----:B---3--:R-:W-:-:S04]  /*36dd0*/  IMAD.WIDE R38, R252, 0x4, R38 ;  /* 0x00000004fc267825 */ /* 0x008fc800078e0226 */
[----:B--2---:R-:W-:-:S05]  /*36de0*/  IMAD.WIDE R250, R252, 0x4, R250 ;  /* 0x00000004fcfa7825 */ /* 0x004fca00078e02fa */
[----:B------:R1:W-:Y:S02]  /*36df0*/  STL.64 [R1+0x1668], R250 ;  /* 0x001668fa01007387 */ /* 0x0003e40000100a00 */
[----:B-1----:R-:W-:-:S04]  /*36e00*/  IMAD.WIDE R250, R252, 0x4, R2 ;  /* 0x00000004fcfa7825 */ /* 0x002fc800078e0202 */
[C---:B------:R-:W-:Y:S01]  /*36e10*/  IMAD.WIDE R2, R252.reuse, 0x4, R126 ;  /* 0x00000004fc027825 */ /* 0x040fe200078e027e */
[----:B------:R1:W-:Y:S04]  /*36e20*/  STL.64 [R1+0x1660], R250 ;  /* 0x001660fa01007387 */ /* 0x0003e80000100a00 */
[----:B------:R-:W2:Y:S01]  /*36e30*/  LDL.LU.64 R126, [R1+0x4d0] ;  /* 0x0004d000017e7983 */ /* 0x000ea20000300a00 */
[----:B----4-:R-:W-:-:S03]  /*36e40*/  IMAD.WIDE R190, R252, 0x4, R190 ;  /* 0x00000004fcbe7825 */ /* 0x010fc600078e02be */
[----:B------:R3:W-:Y:S01]  /*36e50*/  STL.64 [R1+0x1658], R2 ;  /* 0x0016580201007387 */ /* 0x0007e20000100a00 */
[----:B-1----:R-:W-:-:S03]  /*36e60*/  IMAD.WIDE R250, R252, 0x4, R128 ;  /* 0x00000004fcfa7825 */ /* 0x002fc600078e0280 */
[----:B---3--:R-:W3:Y:S04]  /*36e70*/  LDL.LU.64 R2, [R1+0x4c8] ;  /* 0x0004c80001027983 */ /* 0x008ee80000300a00 */
[----:B------:R1:W-:Y:S04]  /*36e80*/  STL.64 [R1+0x1650], R190 ;  /* 0x001650be01007387 */ /* 0x0003e80000100a00 */
[----:B-1----:R-:W4:Y:S04]  /*36e90*/  LDL.LU.64 R190, [R1+0x4c0] ;  /* 0x0004c00001be7983 */ /* 0x002f280000300a00 */
[----:B------:R-:W2:Y:S04]  /*36ea0*/  LDL.LU.64 R128, [R1+0x1de8] ;  /* 0x001de80001807983 */ /* 0x000ea80000300a00 */
[----:B------:R1:W-:Y:S02]  /*36eb0*/  STL.64 [R1+0x568], R250 ;  /* 0x000568fa01007387 */ /* 0x0003e40000100a00 */
[----:B-1----:R-:W-:-:S02]  /*36ec0*/  IMAD.WIDE R250, R252, 0x4, R142 ;  /* 0x00000004fcfa7825 */ /* 0x002fc400078e028e */
[----:B------:R-:W4:Y:S04]  /*36ed0*/  LDL.LU.64 R142, [R1+0x4b8] ;  /* 0x0004b800018e7983 */ /* 0x000f280000300a00 */
[----:B------:R1:W-:Y:S04]  /*36ee0*/  STL.64 [R1+0x570], R250 ;  /* 0x000570fa01007387 */ /* 0x0003e80000100a00 */
[----:B-1----:R-:W4:Y:S04]  /*36ef0*/  LDL.LU.64 R250, [R1+0x4b0] ;  /* 0x0004b00001fa7983 */ /* 0x002f280000300a00 */
[----:B------:R1:W-:Y:S04]  /*36f00*/  STL.64 [R1+0x578], R38 ;  /* 0x0005782601007387 */ /* 0x0003e80000100a00 */
[----:B-1----:R-:W3:Y:S01]  /*36f10*/  LDL.LU.64 R38, [R1+0x1de0] ;  /* 0x001de00001267983 */ /* 0x002ee20000300a00 */
[----:B------:R-:W-:-:S04]  /*36f20*/  IMAD.WIDE R10, R252, 0x4, R10 ;  /* 0x00000004fc0a7825 */ /* 0x000fc800078e020a */
[C---:B------:R-:W-:Y:S01]  /*36f30*/  IMAD.WIDE R8, R252.reuse, 0x4, R8 ;  /* 0x00000004fc087825 */ /* 0x040fe200078e0208 */
[----:B------:R1:W-:Y:S04]  /*36f40*/  STL.64 [R1+0x580], R10 ;  /* 0x0005800a01007387 */ /* 0x0003e80000100a00 */
[----:B------:R1:W-:Y:S02]  /*36f50*/  STL.64 [R1+0x588], R8 ;  /* 0x0005880801007387 */ /* 0x0003e40000100a00 */
[----:B-1----:R-:W-:-:S04]  /*36f60*/  IMAD.WIDE R10, R252, 0x4, R4 ;  /* 0x00000004fc0a7825 */ /* 0x002fc800078e0204 */
[C---:B------:R-:W-:Y:S01]  /*36f70*/  IMAD.WIDE R8, R252.reuse, 0x4, R150 ;  /* 0x00000004fc087825 */ /* 0x040fe200078e0296 */
[----:B------:R-:W-:Y:S04]  /*36f80*/  STL.64 [R1+0x590], R10 ;  /* 0x0005900a01007387 */ /* 0x000fe80000100a00 */
[----:B------:R-:W4:Y:S04]  /*36f90*/  LDL.LU.64 R150, [R1+0x490] ;  /* 0x0004900001967983 */ /* 0x000f280000300a00 */
[----:B------:R1:W-:Y:S01]  /*36fa0*/  STL.64 [R1+0x1648], R8 ;  /* 0x0016480801007387 */ /* 0x0003e20000100a00 */
[----:B------:R-:W-:-:S04]  /*36fb0*/  IMAD.WIDE R46, R252, 0x4, R46 ;  /* 0x00000004fc2e7825 */ /* 0x000fc800078e022e */
[----:B-1----:R-:W-:-:S04]  /*36fc0*/  IMAD.WIDE R8, R252, 0x4, R14 ;  /* 0x00000004fc087825 */ /* 0x002fc800078e020e */
[----:B------:R-:W-:-:S04]  /*36fd0*/  IMAD.WIDE R62, R252, 0x4, R62 ;  /* 0x00000004fc3e7825 */ /* 0x000fc800078e023e */
[----:B------:R-:W-:-:S04]  /*36fe0*/  IMAD.WIDE R78, R252, 0x4, R78 ;  /* 0x00000004fc4e7825 */ /* 0x000fc800078e024e */
[----:B------:R-:W-:-:S04]  /*36ff0*/  IMAD.WIDE R94, R252, 0x4, R94 ;  /* 0x00000004fc5e7825 */ /* 0x000fc800078e025e */
[----:B------:R-:W-:-:S04]  /*37000*/  IMAD.WIDE R110, R252, 0x4, R110 ;  /* 0x00000004fc6e7825 */ /* 0x000fc800078e026e */
[----:B------:R-:W-:-:S04]  /*37010*/  IMAD.WIDE R214, R252, 0x4, R214 ;  /* 0x00000004fcd67825 */ /* 0x000fc800078e02d6 */
[----:B--2---:R-:W-:-:S04]  /*37020*/  IMAD.WIDE R128, R252, 0x4, R128 ;  /* 0x00000004fc807825 */ /* 0x004fc800078e0280 */
[C---:B---3--:R-:W-:Y:S02]  /*37030*/  IMAD.WIDE R4, R252.reuse, 0x4, R38 ;  /* 0x00000004fc047825 */ /* 0x048fe400078e0226 */
[----:B------:R-:W2:Y:S04]  /*37040*/  LDL.LU.64 R38, [R1+0x488] ;  /* 0x0004880001267983 */ /* 0x000ea80000300a00 */
[----:B------:R1:W-:Y:S04]  /*37050*/  STL.64 [R1+0x1640], R4 ;  /* 0x0016400401007387 */ /* 0x0003e80000100a00 */
[----:B------:R-:W3:Y:S01]  /*37060*/  LDL.LU.64 R14, [R1+0x1dd8] ;  /* 0x001dd800010e7983 */ /* 0x000ee20000300a00 */
[----:B-1----:R-:W-:-:S03]  /*37070*/  IMAD.WIDE R4, R252, 0x4, R30 ;  /* 0x00000004fc047825 */ /* 0x002fc600078e021e */
[----:B------:R-:W3:Y:S04]  /*37080*/  LDL.LU.64 R30, [R1+0x1dd0] ;  /* 0x001dd000011e7983 */ /* 0x000ee80000300a00 */
[----:B------:R1:W-:Y:S04]  /*37090*/  STL.64 [R1+0x1638], R8 ;  /* 0x0016380801007387 */ /* 0x0003e80000100a00 */
[----:B------:R-:W3:Y:S04]  /*370a0*/  LDL.LU.64 R10, [R1+0x480] ;  /* 0x00048000010a7983 */ /* 0x000ee80000300a00 */
[----:B-1----:R-:W3:Y:S04]  /*370b0*/  LDL.LU.64 R8, [R1+0x478] ;  /* 0x0004780001087983 */ /* 0x002ee80000300a00 */
[----:B------:R1:W-:Y:S04]  /*370c0*/  STL.64 [R1+0x1630], R4 ;  /* 0x0016300401007387 */ /* 0x0003e80000100a00 */
        /* <DEDUP_REMOVED lines=14> */
[----:B-1----:R-:W3:Y:S01]  /*371b0*/  LDL.LU.64 R214, [R1+0x448] ;  /* 0x0004480001d67983 */ /* 0x002ee20000300a00 */
[----:B------:R-:W-:-:S04]  /*371c0*/  IMAD.WIDE R226, R252, 0x4, R226 ;  /* 0x00000004fce27825 */ /* 0x000fc800078e02e2 */
[C---:B------:R-:W-:Y:S01]  /*371d0*/  IMAD.WIDE R126, R252.reuse, 0x4, R126 ;  /* 0x00000004fc7e7825 */ /* 0x040fe200078e027e */
[----:B------:R1:W-:Y:S03]  /*371e0*/  STL.64 [R1+0x15f0], R226 ;  /* 0x0015f0e201007387 */ /* 0x0003e60000100a00 */
[C---:B------:R-:W-:Y:S01]  /*371f0*/  IMAD.WIDE R2, R252.reuse, 0x4, R2 ;  /* 0x00000004fc027825 */ /* 0x040fe200078e0202 */
[----:B-1----:R-:W3:Y:S04]  /*37200*/  LDL.LU.64 R226, [R1+0x440] ;  /* 0x0004400001e27983 */ /* 0x002ee80000300a00 */
[----:B------:R1:W-:Y:S04]  /*37210*/  STL.64 [R1+0x15e8], R126 ;  /* 0x0015e87e01007387 */ /* 0x0003e80000100a00 */
[----:B-1----:R-:W3:Y:S04]  /*37220*/  LDL.LU.64 R126, [R1+0x1da0] ;  /* 0x001da000017e7983 */ /* 0x002ee80000300a00 */
[----:B------:R4:W-:Y:S02]  /*37230*/  STL.64 [R1+0x15e0], R2 ;  /* 0x0015e00201007387 */ /* 0x0009e40000100a00 */
[----:B----4-:R-:W-:-:S02]  /*37240*/  IMAD.WIDE R2, R252, 0x4, R190 ;  /* 0x00000004fc027825 */ /* 0x010fc400078e02be */
[----:B------:R-:W4:Y:S04]  /*37250*/  LDL.LU.64 R190, [R1+0x438] ;  /* 0x0004380001be7983 */ /* 0x000f280000300a00 */
[----:B------:R1:W-:Y:S01]  /*37260*/  STL.64 [R1+0x15d8], R2 ;  /* 0x0015d80201007387 */ /* 0x0003e20000100a00 */
[----:B------:R-:W-:-:S03]  /*37270*/  IMAD.WIDE R142, R252, 0x4, R142 ;  /* 0x00000004fc8e7825 */ /* 0x000fc600078e028e */
[----:B-1----:R-:W4:Y:S01]  /*37280*/  LDL.LU.64 R2, [R1+0x430] ;  /* 0x0004300001027983 */ /* 0x002f220000300a00 */
[----:B------:R-:W-:-:S03]  /*37290*/  IMAD.WIDE R250, R252, 0x4, R250 ;  /* 0x00000004fcfa7825 */ /* 0x000fc600078e02fa */
[----:B------:R1:W-:Y:S01]  /*372a0*/  STL.64 [R1+0x15d0], R142 ;  /* 0x0015d08e01007387 */ /* 0x0003e20000100a00 */
[----:B------:R-:W-:-:S04]  /*372b0*/  IMAD.WIDE R50, R252, 0x4, R50 ;  /* 0x00000004fc327825 */ /* 0x000fc800078e0232 */
[C---:B------:R-:W-:Y:S01]  /*372c0*/  IMAD.WIDE R34, R252.reuse, 0x4, R34 ;  /* 0x00000004fc227825 */ /* 0x040fe200078e0222 */
[----:B-1----:R-:W4:Y:S03]  /*372d0*/  LDL.LU.64 R142, [R1+0x1d98] ;  /* 0x001d9800018e7983 */ /* 0x002f260000300a00 */
[C---:B------:R-:W-:Y:S01]  /*372e0*/  IMAD.WIDE R158, R252.reuse, 0x4, R158 ;  /* 0x00000004fc9e7825 */ /* 0x040fe200078e029e */
[----:B------:R1:W-:Y:S03]  /*372f0*/  STL.64 [R1+0x15c8], R250 ;  /* 0x0015c8fa01007387 */ /* 0x0003e60000100a00 */
[C---:B------:R-:W-:Y:S01]  /*37300*/  IMAD.WIDE R150, R252.reuse, 0x4, R150 ;  /* 0x00000004fc967825 */ /* 0x040fe200078e0296 */
[----:B-1----:R-:W4:Y:S04]  /*37310*/  LDL.LU.64 R250, [R1+0x410] ;  /* 0x0004100001fa7983 */ /* 0x002f280000300a00 */
[----:B------:R1:W-:Y:S04]  /*37320*/  STL.64 [R1+0x15c0], R50 ;  /* 0x0015c03201007387 */ /* 0x0003e80000100a00 */
[----:B-1----:R-:W4:Y:S04]  /*37330*/  LDL.LU.64 R50, [R1+0x408] ;  /* 0x0004080001327983 */ /* 0x002f280000300a00 */
[----:B------:R1:W-:Y:S04]  /*37340*/  STL.64 [R1+0x15b8], R34 ;  /* 0x0015b82201007387 */ /* 0x0003e80000100a00 */
[----:B-1----:R-:W4:Y:S04]  /*37350*/  LDL.LU.64 R34, [R1+0x400] ;  /* 0x0004000001227983 */ /* 0x002f280000300a00 */
[----:B------:R1:W-:Y:S01]  /*37360*/  STL.64 [R1+0x15b0], R158 ;  /* 0x0015b09e01007387 */ /* 0x0003e20000100a00 */
[----:B--2---:R-:W-:-:S03]  /*37370*/  IMAD.WIDE R38, R252, 0x4, R38 ;  /* 0x00000004fc267825 */ /* 0x004fc600078e0226 */
[----:B-1----:R-:W2:Y:S04]  /*37380*/  LDL.LU.64 R158, [R1+0x1d90] ;  /* 0x001d9000019e7983 */ /* 0x002ea80000300a00 */
[----:B------:R1:W-:Y:S01]  /*37390*/  STL.64 [R1+0x15a8], R150 ;  /* 0x0015a89601007387 */ /* 0x0003e20000100a00 */
[----:B------:R-:W-:-:S03]  /*373a0*/  IMAD.WIDE R174, R252, 0x4, R174 ;  /* 0x00000004fcae7825 */ /* 0x000fc600078e02ae */
[----:B-1----:R-:W2:Y:S01]  /*373b0*/  LDL.LU.64 R150, [R1+0x3f8] ;  /* 0x0003f80001967983 */ /* 0x002ea20000300a00 */
[----:B---3--:R-:W-:-:S03]  /*373c0*/  IMAD.WIDE R10, R252, 0x4, R10 ;  /* 0x00000004fc0a7825 */ /* 0x008fc600078e020a */
[----:B------:R1:W-:Y:S01]  /*373d0*/  STL.64 [R1+0x15a0], R38 ;  /* 0x0015a02601007387 */ /* 0x0003e20000100a00 */
[----:B------:R-:W-:-:S03]  /*373e0*/  IMAD.WIDE R8, R252, 0x4, R8 ;  /* 0x00000004fc087825 */ /* 0x000fc600078e0208 */
[----:B-1----:R-:W3:Y:S01]  /*373f0*/  LDL.LU.64 R38, [R1+0x3f0] ;  /* 0x0003f00001267983 */ /* 0x002ee20000300a00 */
[----:B------:R-:W-:-:S03]  /*37400*/  IMAD.WIDE R162, R252, 0x4, R162 ;  /* 0x00000004fca27825 */ /* 0x000fc600078e02a2 */
[----:B------:R1:W-:Y:S01]  /*37410*/  STL.64 [R1+0x1598], R10 ;  /* 0x0015980a01007387 */ /* 0x0003e20000100a00 */
[----:B------:R-:W-:-:S04]  /*37420*/  IMAD.WIDE R4, R252, 0x4, R4 ;  /* 0x00000004fc047825 */ /* 0x000fc800078e0204 */
[C---:B------:R-:W-:Y:S01]  /*37430*/  IMAD.WIDE R82, R252.reuse, 0x4, R82 ;  /* 0x00000004fc527825 */ /* 0x040fe200078e0252 */
        /* <DEDUP_REMOVED lines=11> */
[----:B------:R-:W-:-:S05]  /*374f0*/  IMAD.WIDE R128, R252, 0x4, R128 ;  /* 0x00000004fc807825 */ /* 0x000fca00078e0280 */
[----:B------:R1:W-:Y:S02]  /*37500*/  STL.64 [R1+0x1568], R128 ;  /* 0x0015688001007387 */ /* 0x0003e40000100a00 */
[C---:B-1----:R-:W-:Y:S02]  /*37510*/  IMAD.WIDE R128, R252.reuse, 0x4, R214 ;  /* 0x00000004fc807825 */ /* 0x042fe400078e02d6 */
[----:B------:R-:W3:Y:S04]  /*37520*/  LDL.LU.64 R214, [R1+0x390] ;  /* 0x0003900001d67983 */ /* 0x000ee80000300a00 */
[----:B------:R1:W-:Y:S01]  /*37530*/  STL.64 [R1+0x1560], R128 ;  /* 0x0015608001007387 */ /* 0x0003e20000100a00 */
[----:B------:R-:W-:-:S03]  /*37540*/  IMAD.WIDE R226, R252, 0x4, R226 ;  /* 0x00000004fce27825 */ /* 0x000fc600078e02e2 */
[----:B-1----:R-:W3:Y:S04]  /*37550*/  LDL.LU.64 R128, [R1+0x388] ;  /* 0x0003880001807983 */ /* 0x002ee80000300a00 */
[----:B------:R1:W-:Y:S04]  /*37560*/  STL.64 [R1+0x1558], R226 ;  /* 0x001558e201007387 */ /* 0x0003e80000100a00 */
[----:B-1----:R-:W3:Y:S01]  /*37570*/  LDL.LU.64 R226, [R1+0x380] ;  /* 0x0003800001e27983 */ /* 0x002ee20000300a00 */
[----:B------:R-:W-:-:S04]  /*37580*/  IMAD.WIDE R238, R252, 0x4, R238 ;  /* 0x00000004fcee7825 */ /* 0x000fc800078e02ee */
[----:B----4-:R-:W-:-:S05]  /*37590*/  IMAD.WIDE R190, R252, 0x4, R190 ;  /* 0x00000004fcbe7825 */ /* 0x010fca00078e02be */
[----:B------:R1:W-:Y:S01]  /*375a0*/  STL.64 [R1+0x1550], R190 ;  /* 0x001550be01007387 */ /* 0x0003e20000100a00 */
[----:B------:R-:W-:-:S03]  /*375b0*/  IMAD.WIDE R2, R252, 0x4, R2 ;  /* 0x00000004fc027825 */ /* 0x000fc600078e0202 */
[----:B-1----:R-:W4:Y:S04]  /*375c0*/  LDL.LU.64 R190, [R1+0x1d80] ;  /* 0x001d800001be7983 */ /* 0x002f280000300a00 */
[----:B------:R1:W-:Y:S02]  /*375d0*/  STL.64 [R1+0x1548], R2 ;  /* 0x0015480201007387 */ /* 0x0003e40000100a00 */
[C---:B-1----:R-:W-:Y:S02]  /*375e0*/  IMAD.WIDE R2, R252.reuse, 0x4, R206 ;  /* 0x00000004fc027825 */ /* 0x042fe400078e02ce */
[----:B------:R-:W4:Y:S04]  /*375f0*/  LDL.LU.64 R206, [R1+0x1d78] ;  /* 0x001d780001ce7983 */ /* 0x000f280000300a00 */
[----:B------:R1:W-:Y:S02]  /*37600*/  STL.64 [R1+0x1540], R2 ;  /* 0x0015400201007387 */ /* 0x0003e40000100a00 */
[----:B-1----:R-:W-:-:S02]  /*37610*/  IMAD.WIDE R2, R252, 0x4, R222 ;  /* 0x00000004fc027825 */ /* 0x002fc400078e02de */
[----:B------:R-:W4:Y:S02]  /*37620*/  LDL.LU.64 R222, [R1+0x1d70] ;  /* 0x001d700001de7983 */ /* 0x000f240000300a00 */
[C---:B------:R-:W-:Y:S02]  /*37630*/  IMAD.WIDE R250, R252.reuse, 0x4, R250 ;  /* 0x00000004fcfa7825 */ /* 0x040fe400078e02fa */
[----:B------:R1:W-:Y:S04]  /*37640*/  STL.64 [R1+0x1538], R2 ;  /* 0x0015380201007387 */ /* 0x0003e80000100a00 */
[----:B-1----:R-:W4:Y:S04]  /*37650*/  LDL.LU.64 R2, [R1+0x370] ;  /* 0x0003700001027983 */ /* 0x002f280000300a00 */
[----:B------:R1:W-:Y:S01]  /*37660*/  STL.64 [R1+0x1530], R238 ;  /* 0x001530ee01007387 */ /* 0x0003e20000100a00 */
[----:B------:R-:W-:-:S03]  /*37670*/  IMAD.WIDE R196, R252, 0x4, R196 ;  /* 0x00000004fcc47825 */ /* 0x000fc600078e02c4 */
[----:B-1----:R-:W4:Y:S04]  /*37680*/  LDL.LU.64 R238, [R1+0x1d68] ;  /* 0x001d680001ee7983 */ /* 0x002f280000300a00 */
[----:B------:R1:W-:Y:S01]  /*37690*/  STL.64 [R1+0x1528], R250 ;  /* 0x001528fa01007387 */ /* 0x0003e20000100a00 */
[----:B------:R-:W-:-:S04]  /*376a0*/  IMAD.WIDE R84, R252, 0x4, R84 ;  /* 0x00000004fc547825 */ /* 0x000fc800078e0254 */
[----:B-1----:R-:W-:-:S04]  /*376b0*/  IMAD.WIDE R250, R252, 0x4, R50 ;  /* 0x00000004fcfa7825 */ /* 0x002fc800078e0232 */
[C---:B------:R-:W-:Y:S02]  /*376c0*/  IMAD.WIDE R50, R252.reuse, 0x4, R34 ;  /* 0x00000004fc327825 */ /* 0x040fe400078e0222 */
[----:B------:R-:W4:Y:S04]  /*376d0*/  LDL.LU.64 R34, [R1+0x350] ;  /* 0x0003500001227983 */ /* 0x000f280000300a00 */
[----:B------:R1:W-:Y:S01]  /*376e0*/  STL.64 [R1+0x1520], R250 ;  /* 0x001520fa01007387 */ /* 0x0003e20000100a00 */
[----:B--2---:R-:W-:-:S04]  /*376f0*/  IMAD.WIDE R150, R252, 0x4, R150 ;  /* 0x00000004fc967825 */ /* 0x004fc800078e0296 */
[C---:B------:R-:W-:Y:S01]  /*37700*/  IMAD.WIDE R102, R252.reuse, 0x4, R102 ;  /* 0x00000004fc667825 */ /* 0x040fe200078e0266 */
[----:B-1----:R-:W2:Y:S04]  /*37710*/  LDL.LU.64 R250, [R1+0x348] ;  /* 0x0003480001fa7983 */ /* 0x002ea80000300a00 */
[----:B------:R1:W-:Y:S01]  /*37720*/  STL.64 [R1+0x1518], R50 ;  /* 0x0015183201007387 */ /* 0x0003e20000100a00 */
[----:B---3--:R-:W-:-:S03]  /*37730*/  IMAD.WIDE R38, R252, 0x4, R38 ;  /* 0x00000004fc267825 */ /* 0x008fc600078e0226 */
[----:B-1----:R-:W3:Y:S04]  /*37740*/  LDL.LU.64 R50, [R1+0x340] ;  /* 0x0003400001327983 */ /* 0x002ee80000300a00 */
[----:B------:R1:W-:Y:S01]  /*37750*/  STL.64 [R1+0x1510], R150 ;  /* 0x0015109601007387 */ /* 0x0003e20000100a00 */
[----:B------:R-:W-:-:S03]  /*37760*/  IMAD.WIDE R10, R252, 0x4, R10 ;  /* 0x00000004fc0a7825 */ /* 0x000fc600078e020a */
        /* <DEDUP_REMOVED lines=14> */
[----:B------:R-:W-:-:S04]  /*37850*/  IMAD.WIDE R82, R252, 0x4, R82 ;  /* 0x00000004fc527825 */ /* 0x000fc800078e0252 */
[C---:B------:R-:W-:Y:S01]  /*37860*/  IMAD.WIDE R134, R252.reuse, 0x4, R134 ;  /* 0x00000004fc867825 */ /* 0x040fe200078e0286 */
[----:B-1----:R-:W3:Y:S04]  /*37870*/  LDL.LU.64 R10, [R1+0x310] ;  /* 0x00031000010a7983 */ /* 0x002ee80000300a00 */
[----:B------:R1:W-:Y:S01]  /*37880*/  STL.64 [R1+0x14e0], R8 ;  /* 0x0014e00801007387 */ /* 0x0003e20000100a00 */
[----:B------:R-:W-:-:S03]  /*37890*/  IMAD.WIDE R192, R252, 0x4, R192 ;  /* 0x00000004fcc07825 */ /* 0x000fc600078e02c0 */
[----:B-1----:R-:W3:Y:S04]  /*378a0*/  LDL.LU.64 R8, [R1+0x308] ;  /* 0x0003080001087983 */ /* 0x002ee80000300a00 */
[----:B------:R1:W-:Y:S01]  /*378b0*/  STL.64 [R1+0x14d8], R4 ;  /* 0x0014d80401007387 */ /* 0x0003e20000100a00 */
[----:B------:R-:W-:-:S03]  /*378c0*/  IMAD.WIDE R214, R252, 0x4, R214 ;  /* 0x00000004fcd67825 */ /* 0x000fc600078e02d6 */
        /* <DEDUP_REMOVED lines=12> */
[----:B-1----:R-:W2:Y:S01]  /*37990*/  LDL.LU.64 R214, [R1+0x1d10] ;  /* 0x001d100001d67983 */ /* 0x002ea20000300a00 */
[----:B------:R-:W-:-:S04]  /*379a0*/  IMAD.WIDE R128, R252, 0x4, R128 ;  /* 0x00000004fc807825 */ /* 0x000fc800078e0280 */
[C---:B------:R-:W-:Y:S01]  /*379b0*/  IMAD.WIDE R226, R252.reuse, 0x4, R226 ;  /* 0x00000004fce27825 */ /* 0x040fe200078e02e2 */
[----:B------:R1:W-:Y:S03]  /*379c0*/  STL.64 [R1+0x14a0], R128 ;  /* 0x0014a08001007387 */ /* 0x0003e60000100a00 */
[C---:B----4-:R-:W-:Y:S01]  /*379d0*/  IMAD.WIDE R2, R252.reuse, 0x4, R2 ;  /* 0x00000004fc027825 */ /* 0x050fe200078e0202 */
[----:B-1----:R-:W4:Y:S04]  /*379e0*/  LDL.LU.64 R128, [R1+0x2d0] ;  /* 0x0002d00001807983 */ /* 0x002f280000300a00 */
[----:B------:R1:W-:Y:S01]  /*379f0*/  STL.64 [R1+0x1498], R226 ;  /* 0x001498e201007387 */ /* 0x0003e20000100a00 */
[----:B------:R-:W-:-:S03]  /*37a00*/  IMAD.WIDE R64, R252, 0x4, R64 ;  /* 0x00000004fc407825 */ /* 0x000fc600078e0240 */
[----:B-1----:R-:W4:Y:S01]  /*37a10*/  LDL.LU.64 R226, [R1+0x2c8] ;  /* 0x0002c80001e27983 */ /* 0x002f220000300a00 */
[----:B------:R-:W-:-:S04]  /*37a20*/  IMAD.WIDE R16, R252, 0x4, R16 ;  /* 0x00000004fc107825 */ /* 0x000fc800078e0210 */
[----:B------:R-:W-:-:S04]  /*37a30*/  IMAD.WIDE R34, R252, 0x4, R34 ;  /* 0x00000004fc227825 */ /* 0x000fc800078e0222 */
[----:B--2---:R-:W-:-:S05]  /*37a40*/  IMAD.WIDE R214, R252, 0x4, R214 ;  /* 0x00000004fcd67825 */ /* 0x004fca00078e02d6 */
[----:B------:R1:W-:Y:S04]  /*37a50*/  STL.64 [R1+0x1490], R214 ;  /* 0x001490d601007387 */ /* 0x0003e80000100a00 */
[----:B-1----:R-:W2:Y:S04]  /*37a60*/  LDL.LU.64 R214, [R1+0x2c0] ;  /* 0x0002c00001d67983 */ /* 0x002ea80000300a00 */
[----:B------:R1:W-:Y:S02]  /*37a70*/  STL.64 [R1+0x1488], R2 ;  /* 0x0014880201007387 */ /* 0x0003e40000100a00 */
[----:B-1----:R-:W-:-:S02]  /*37a80*/  IMAD.WIDE R2, R252, 0x4, R144 ;  /* 0x00000004fc027825 */ /* 0x002fc400078e0290 */
[----:B------:R-:W2:Y:S04]  /*37a90*/  LDL.LU.64 R144, [R1+0x1d08] ;  /* 0x001d080001907983 */ /* 0x000ea80000300a00 */
[----:B------:R1:W-:Y:S04]  /*37aa0*/  STL.64 [R1+0x1480], R2 ;  /* 0x0014800201007387 */ /* 0x0003e80000100a00 */
[----:B-1----:R-:W2:Y:S04]  /*37ab0*/  LDL.LU.64 R2, [R1+0x2b8] ;  /* 0x0002b80001027983 */ /* 0x002ea80000300a00 */
[----:B------:R1:W-:Y:S04]  /*37ac0*/  STL.64 [R1+0x1478], R64 ;  /* 0x0014784001007387 */ /* 0x0003e80000100a00 */
[----:B-1----:R-:W2:Y:S04]  /*37ad0*/  LDL.LU.64 R64, [R1+0x1d00] ;  /* 0x001d000001407983 */ /* 0x002ea80000300a00 */
[----:B------:R1:W-:Y:S04]  /*37ae0*/  STL.64 [R1+0x1470], R16 ;  /* 0x0014701001007387 */ /* 0x0003e80000100a00 */
[----:B-1----:R-:W4:Y:S04]  /*37af0*/  LDL.LU.64 R16, [R1+0x1cf8] ;  /* 0x001cf80001107983 */ /* 0x002f280000300a00 */
[----:B------:R1:W-:Y:S04]  /*37b00*/  STL.64 [R1+0x1468], R34 ;  /* 0x0014682201007387 */ /* 0x0003e80000100a00 */
[----:B-1----:R-:W2:Y:S01]  /*37b10*/  LDL.LU.64 R34, [R1+0x1cf0] ;  /* 0x001cf00001227983 */ /* 0x002ea20000300a00 */
[----:B------:R-:W-:-:S05]  /*37b20*/  IMAD.WIDE R250, R252, 0x4, R250 ;  /* 0x00000004fcfa7825 */ /* 0x000fca00078e02fa */
[----:B------:R3:W-:Y:S01]  /*37b30*/  STL.64 [R1+0x1460], R250 ;  /* 0x001460fa01007387 */ /* 0x0007e20000100a00 */
[----:B------:R-:W-:-:S04]  /*37b40*/  IMAD.WIDE R32, R252, 0x4, R32 ;  /* 0x00000004fc207825 */ /* 0x000fc800078e0220 */
[C---:B---3--:R-:W-:Y:S02]  /*37b50*/  IMAD.WIDE R250, R252.reuse, 0x4, R50 ;  /* 0x00000004fcfa7825 */ /* 0x048fe400078e0232 */
[----:B------:R-:W3:Y:S04]  /*37b60*/  LDL.LU.64 R50, [R1+0x290] ;  /* 0x0002900001327983 */ /* 0x000ee80000300a00 */
[----:B------:R1:W-:Y:S01]  /*37b70*/  STL.64 [R1+0x1458], R250 ;  /* 0x001458fa01007387 */ /* 0x0003e20000100a00 */
[----:B------:R-:W-:-:S04]  /*37b80*/  IMAD.WIDE R48, R252, 0x4, R48 ;  /* 0x00000004fc307825 */ /* 0x000fc800078e0230 */
[C---:B------:R-:W-:Y:S01]  /*37b90*/  IMAD.WIDE R130, R252.reuse, 0x4, R130 ;  /* 0x00000004fc827825 */ /* 0x040fe200078e0282 */
[----:B-1----:R-:W3:Y:S03]  /*37ba0*/  LDL.LU.64 R250, [R1+0x288] ;  /* 0x0002880001fa7983 */ /* 0x002ee60000300a00 */
[----:B----4-:R-:W-:-:S04]  /*37bb0*/  IMAD.WIDE R16, R252, 0x4, R16 ;  /* 0x00000004fc107825 */ /* 0x010fc800078e0210 */
[----:B--2---:R-:W-:-:S05]  /*37bc0*/  IMAD.WIDE R34, R252, 0x4, R34 ;  /* 0x00000004fc227825 */ /* 0x004fca00078e0222 */
[----:B------:R1:W-:Y:S04]  /*37bd0*/  STL.64 [R1+0x790], R34 ;  /* 0x0007902201007387 */ /* 0x0003e80000100a00 */
[----:B-1----:R-:W2:Y:S04]  /*37be0*/  LDL.LU.64 R34, [R1+0x280] ;  /* 0x0002800001227983 */ /* 0x002ea80000300a00 */
[----:B------:R1:W-:Y:S04]  /*37bf0*/  STL.64 [R1+0x1450], R16 ;  /* 0x0014501001007387 */ /* 0x0003e80000100a00 */
[----:B-1----:R-:W4:Y:S04]  /*37c00*/  LDL.LU.64 R16, [R1+0x1ce8] ;  /* 0x001ce80001107983 */ /* 0x002f280000300a00 */
[----:B------:R1:W-:Y:S04]  /*37c10*/  STL.64 [R1+0x7a0], R32 ;  /* 0x0007a02001007387 */ /* 0x0003e80000100a00 */
[----:B-1----:R-:W4:Y:S04]  /*37c20*/  LDL.LU.64 R32, [R1+0x1ce0] ;  /* 0x001ce00001207983 */ /* 0x002f280000300a00 */
[----:B------:R1:W-:Y:S04]  /*37c30*/  STL.64 [R1+0x7a8], R48 ;  /* 0x0007a83001007387 */ /* 0x0003e80000100a00 */
[----:B-1----:R-:W4:Y:S04]  /*37c40*/  LDL.LU.64 R48, [R1+0x1cd8] ;  /* 0x001cd80001307983 */ /* 0x002f280000300a00 */
[----:B------:R1:W-:Y:S04]  /*37c50*/  STL.64 [R1+0x1448], R130 ;  /* 0x0014488201007387 */ /* 0x0003e80000100a00 */
[----:B-1----:R-:W2:Y:S01]  /*37c60*/  LDL.LU.64 R130, [R1+0x1cd0] ;  /* 0x001cd00001827983 */ /* 0x002ea20000300a00 */
[----:B------:R-:W-:-:S05]  /*37c70*/  IMAD.WIDE R10, R252, 0x4, R10 ;  /* 0x00000004fc0a7825 */ /* 0x000fca00078e020a */
[----:B------:R1:W-:Y:S02]  /*37c80*/  STL.64 [R1+0x7b8], R10 ;  /* 0x0007b80a01007387 */ /* 0x0003e40000100a00 */
[----:B-1----:R-:W-:-:S04]  /*37c90*/  IMAD.WIDE R10, R252, 0x4, R8 ;  /* 0x00000004fc0a7825 */ /* 0x002fc800078e0208 */
[C---:B------:R-:W-:Y:S01]  /*37ca0*/  IMAD.WIDE R8, R252.reuse, 0x4, R4 ;  /* 0x00000004fc087825 */ /* 0x040fe200078e0204 */
[----:B------:R1:W-:Y:S04]  /*37cb0*/  STL.64 [R1+0x1440], R10 ;  /* 0x0014400a01007387 */ /* 0x0003e80000100a00 */
[----:B-1----:R-:W4:Y:S04]  /*37cc0*/  LDL.LU.64 R10, [R1+0x250] ;  /* 0x00025000010a7983 */ /* 0x002f280000300a00 */
[----:B------:R1:W-:Y:S04]  /*37cd0*/  STL.64 [R1+0x7c8], R8 ;  /* 0x0007c80801007387 */ /* 0x0003e80000100a00 */
[----:B-1----:R-:W4:Y:S01]  /*37ce0*/  LDL.LU.64 R8, [R1+0x248] ;  /* 0x0002480001087983 */ /* 0x002f220000300a00 */
[----:B------:R-:W-:-:S04]  /*37cf0*/  IMAD.WIDE R112, R252, 0x4, R112 ;  /* 0x00000004fc707825 */ /* 0x000fc800078e0270 */
[----:B------:R-:W-:-:S04]  /*37d00*/  IMAD.WIDE R128, R252, 0x4, R128 ;  /* 0x00000004fc807825 */ /* 0x000fc800078e0280 */
[----:B------:R-:W-:-:S04]  /*37d10*/  IMAD.WIDE R226, R252, 0x4, R226 ;  /* 0x00000004fce27825 */ /* 0x000fc800078e02e2 */
[----:B------:R-:W-:-:S04]  /*37d20*/  IMAD.WIDE R214, R252, 0x4, R214 ;  /* 0x00000004fcd67825 */ /* 0x000fc800078e02d6 */
[----:B------:R-:W-:-:S04]  /*37d30*/  IMAD.WIDE R2, R252, 0x4, R2 ;  /* 0x00000004fc027825 */ /* 0x000fc800078e0202 */
[----:B------:R-:W-:-:S04]  /*37d40*/  IMAD.WIDE R160, R252, 0x4, R160 ;  /* 0x00000004fca07825 */ /* 0x000fc800078e02a0 */
[----:B------:R-:W-:-:S04]  /*37d50*/  IMAD.WIDE R176, R252, 0x4, R176 ;  /* 0x00000004fcb07825 */ /* 0x000fc800078e02b0 */
[----:B---3--:R-:W-:-:S04]  /*37d60*/  IMAD.WIDE R50, R252, 0x4, R50 ;  /* 0x00000004fc327825 */ /* 0x008fc800078e0232 */
[----:B--2---:R-:W-:-:S05]  /*37d70*/  IMAD.WIDE R4, R252, 0x4, R130 ;  /* 0x00000004fc047825 */ /* 0x004fca00078e0282 */
[----:B------:R1:W-:Y:S04]  /*37d80*/  STL.64 [R1+0x1438], R4 ;  /* 0x0014380401007387 */ /* 0x0003e80000100a00 */
[----:B------:R-:W2:Y:S01]  /*37d90*/  LDL.LU.64 R130, [R1+0x240] ;  /* 0x0002400001827983 */ /* 0x000ea20000300a00 */
[----:B-1----:R-:W-:-:S03]  /*37da0*/  IMAD.WIDE R4, R252, 0x4, R64 ;  /* 0x00000004fc047825 */ /* 0x002fc600078e0240 */
[----:B------:R-:W3:Y:S04]  /*37db0*/  LDL.LU.64 R64, [R1+0x1cc8] ;  /* 0x001cc80001407983 */ /* 0x000ee80000300a00 */
[----:B------:R1:W-:Y:S02]  /*37dc0*/  STL.64 [R1+0x7d8], R4 ;  /* 0x0007d80401007387 */ /* 0x0003e40000100a00 */
[C---:B-1----:R-:W-:Y:S02]  /*37dd0*/  IMAD.WIDE R4, R252.reuse, 0x4, R80 ;  /* 0x00000004fc047825 */ /* 0x042fe400078e0250 */
[----:B------:R-:W3:Y:S04]  /*37de0*/  LDL.LU.64 R80, [R1+0x1cc0] ;  /* 0x001cc00001507983 */ /* 0x000ee80000300a00 */
[----:B------:R1:W-:Y:S02]  /*37df0*/  STL.64 [R1+0x1430], R4 ;  /* 0x0014300401007387 */ /* 0x0003e40000100a00 */
[----:B-1----:R-:W-:-:S02]  /*37e00*/  IMAD.WIDE R4, R252, 0x4, R96 ;  /* 0x00000004fc047825 */ /* 0x002fc400078e0260 */
[----:B------:R-:W3:Y:S04]  /*37e10*/  LDL.LU.64 R96, [R1+0x1cb8] ;  /* 0x001cb80001607983 */ /* 0x000ee80000300a00 */
[----:B------:R1:W-:Y:S04]  /*37e20*/  STL.64 [R1+0x7e8], R4 ;  /* 0x0007e80401007387 */ /* 0x0003e80000100a00 */
[----:B-1----:R-:W2:Y:S04]  /*37e30*/  LDL.LU.64 R4, [R1+0x238] ;  /* 0x0002380001047983 */ /* 0x002ea80000300a00 */
        /* <DEDUP_REMOVED lines=8> */
[----:B------:R1:W-:Y:S02]  /*37ec0*/  STL.64 [R1+0x1410], R2 ;  /* 0x0014100201007387 */ /* 0x0003e40000100a00 */
[----:B-1----:R-:W-:-:S02]  /*37ed0*/  IMAD.WIDE R2, R252, 0x4, R144 ;  /* 0x00000004fc027825 */ /* 0x002fc400078e0290 */
[----:B------:R-:W3:Y:S04]  /*37ee0*/  LDL.LU.64 R144, [R1+0x1ca0] ;  /* 0x001ca00001907983 */ /* 0x000ee80000300a00 */
[----:B------:R1:W-:Y:S02]  /*37ef0*/  STL.64 [R1+0x1408], R2 ;  /* 0x0014080201007387 */ /* 0x0003e40000100a00 */
[C---:B-1----:R-:W-:Y:S02]  /*37f00*/  IMAD.WIDE R2, R252.reuse, 0x4, R118 ;  /* 0x00000004fc027825 */ /* 0x042fe400078e0276 */
[----:B------:R-:W3:Y:S04]  /*37f10*/  LDL.LU.64 R118, [R1+0x200] ;  /* 0x0002000001767983 */ /* 0x000ee80000300a00 */
        /* <DEDUP_REMOVED lines=10> */
[----:B------:R-:W-:Y:S03]  /*37fc0*/  STL.64 [R1+0x13e0], R250 ;  /* 0x0013e0fa01007387 */ /* 0x000fe60000100a00 */
[C---:B------:R-:W-:Y:S01]  /*37fd0*/  IMAD.WIDE R192, R252.reuse, 0x4, R192 ;  /* 0x00000004fcc07825 */ /* 0x040fe200078e02c0 */
[----:B------:R1:W-:Y:S03]  /*37fe0*/  STL.64 [R1+0x13d8], R34 ;  /* 0x0013d82201007387 */ /* 0x0003e60000100a00 */
[----:B------:R-:W-:-:S04]  /*37ff0*/  IMAD.WIDE R208, R252, 0x4, R208 ;  /* 0x00000004fcd07825 */ /* 0x000fc800078e02d0 */
[C---:B------:R-:W-:Y:S01]  /*38000*/  IMAD.WIDE R224, R252.reuse, 0x4, R224 ;  /* 0x00000004fce07825 */ /* 0x040fe200078e02e0 */
[----:B-1----:R-:W3:Y:S03]  /*38010*/  LDL.LU.64 R34, [R1+0x1d0] ;  /* 0x0001d00001227983 */ /* 0x002ee60000300a00 */
[----:B------:R-:W-:-:S04]  /*38020*/  IMAD.WIDE R240, R252, 0x4, R240 ;  /* 0x00000004fcf07825 */ /* 0x000fc800078e02f0 */
[----:B----4-:R-:W-:-:S04]  /*38030*/  IMAD.WIDE R10, R252, 0x4, R10 ;  /* 0x00000004fc0a7825 */ /* 0x010fc800078e020a */
[----:B--2---:R-:W-:-:S04]  /*38040*/  IMAD.WIDE R4, R252, 0x4, R4 ;  /* 0x00000004fc047825 */ /* 0x004fc800078e0204 */
[----:B---3--:R-:W-:-:S04]  /*38050*/  IMAD.WIDE R226, R252, 0x4, R226 ;  /* 0x00000004fce27825 */ /* 0x008fc800078e02e2 */
[----:B------:R-:W-:-:S04]  /*38060*/  IMAD.WIDE R118, R252, 0x4, R118 ;  /* 0x00000004fc767825 */ /* 0x000fc800078e0276 */
[C---:B------:R-:W-:Y:S02]  /*38070*/  IMAD.WIDE R250, R252.reuse, 0x4, R50 ;  /* 0x00000004fcfa7825 */ /* 0x040fe400078e0232 */
[----:B------:R-:W2:Y:S04]  /*38080*/  LDL.LU.64 R50, [R1+0x1c8] ;  /* 0x0001c80001327983 */ /* 0x000ea80000300a00 */
[----:B------:R1:W-:Y:S04]  /*38090*/  STL.64 [R1+0x13d0], R250 ;  /* 0x0013d0fa01007387 */ /* 0x0003e80000100a00 */
[----:B-1----:R-:W3:Y:S04]  /*380a0*/  LDL.LU.64 R250, [R1+0x1c0] ;  /* 0x0001c00001fa7983 */ /* 0x002ee80000300a00 */
[----:B------:R1:W-:Y:S04]  /*380b0*/  STL.64 [R1+0x13c8], R192 ;  /* 0x0013c8c001007387 */ /* 0x0003e80000100a00 */
[----:B-1----:R-:W4:Y:S04]  /*380c0*/  LDL.LU.64 R192, [R1+0x1c80] ;  /* 0x001c800001c07983 */ /* 0x002f280000300a00 */
[----:B------:R1:W-:Y:S04]  /*380d0*/  STL.64 [R1+0x13c0], R208 ;  /* 0x0013c0d001007387 */ /* 0x0003e80000100a00 */
[----:B-1----:R-:W4:Y:S04]  /*380e0*/  LDL.LU.64 R208, [R1+0x1c78] ;  /* 0x001c780001d07983 */ /* 0x002f280000300a00 */
[----:B------:R1:W-:Y:S04]  /*380f0*/  STL.64 [R1+0x13b8], R224 ;  /* 0x0013b8e001007387 */ /* 0x0003e80000100a00 */
[----:B-1----:R-:W4:Y:S04]  /*38100*/  LDL.LU.64 R224, [R1+0x1c70] ;  /* 0x001c700001e07983 */ /* 0x002f280000300a00 */
[----:B------:R1:W-:Y:S04]  /*38110*/  STL.64 [R1+0x8e8], R240 ;  /* 0x0008e8f001007387 */ /* 0x0003e80000100a00 */
[----:B-1----:R-:W4:Y:S04]  /*38120*/  LDL.LU.64 R240, [R1+0x1c68] ;  /* 0x001c680001f07983 */ /* 0x002f280000300a00 */
[----:B------:R1:W-:Y:S02]  /*38130*/  STL.64 [R1+0x8f8], R10 ;  /* 0x0008f80a01007387 */ /* 0x0003e40000100a00 */
[----:B-1----:R-:W-:-:S04]  /*38140*/  IMAD.WIDE R10, R252, 0x4, R8 ;  /* 0x00000004fc0a7825 */ /* 0x002fc800078e0208 */
[C---:B------:R-:W-:Y:S02]  /*38150*/  IMAD.WIDE R8, R252.reuse, 0x4, R130 ;  /* 0x00000004fc087825 */ /* 0x040fe400078e0282 */
[----:B------:R-:W4:Y:S04]  /*38160*/  LDL.LU.64 R130, [R1+0x190] ;  /* 0x0001900001827983 */ /* 0x000f280000300a00 */
[----:B------:R1:W-:Y:S04]  /*38170*/  STL.64 [R1+0x908], R10 ;  /* 0x0009080a01007387 */ /* 0x0003e80000100a00 */
[----:B-1----:R-:W4:Y:S04]  /*38180*/  LDL.LU.64 R10, [R1+0x188] ;  /* 0x00018800010a7983 */ /* 0x002f280000300a00 */
[----:B------:R1:W-:Y:S04]  /*38190*/  STL.64 [R1+0x918], R8 ;  /* 0x0009180801007387 */ /* 0x0003e80000100a00 */
[----:B-1----:R-:W4:Y:S04]  /*381a0*/  LDL.LU.64 R8, [R1+0x180] ;  /* 0x0001800001087983 */ /* 0x002f280000300a00 */
[----:B------:R1:W-:Y:S02]  /*381b0*/  STL.64 [R1+0x928], R4 ;  /* 0x0009280401007387 */ /* 0x0003e40000100a00 */
[----:B-1----:R-:W-:-:S02]  /*381c0*/  IMAD.WIDE R4, R252, 0x4, R134 ;  /* 0x00000004fc047825 */ /* 0x002fc400078e0286 */
[----:B------:R-:W4:Y:S04]  /*381d0*/  LDL.LU.64 R134, [R1+0x1c60] ;  /* 0x001c600001867983 */ /* 0x000f280000300a00 */
[----:B------:R1:W-:Y:S02]  /*381e0*/  STL.64 [R1+0x13b0], R4 ;  /* 0x0013b00401007387 */ /* 0x0003e40000100a00 */
[C---:B-1----:R-:W-:Y:S02]  /*381f0*/  IMAD.WIDE R4, R252.reuse, 0x4, R22 ;  /* 0x00000004fc047825 */ /* 0x042fe400078e0216 */
[----:B------:R-:W4:Y:S04]  /*38200*/  LDL.LU.64 R22, [R1+0x1c58] ;  /* 0x001c580001167983 */ /* 0x000f280000300a00 */
[----:B------:R1:W-:Y:S02]  /*38210*/  STL.64 [R1+0x13a8], R4 ;  /* 0x0013a80401007387 */ /* 0x0003e40000100a00 */
[----:B-1----:R-:W-:-:S02]  /*38220*/  IMAD.WIDE R4, R252, 0x4, R180 ;  /* 0x00000004fc047825 */ /* 0x002fc400078e02b4 */
[----:B------:R-:W4:Y:S04]  /*38230*/  LDL.LU.64 R180, [R1+0x1c50] ;  /* 0x001c500001b47983 */ /* 0x000f280000300a00 */
[----:B------:R1:W-:Y:S01]  /*38240*/  STL.64 [R1+0x13a0], R4 ;  /* 0x0013a00401007387 */ /* 0x0003e20000100a00 */
[----:B------:R-:W-:-:S04]  /*38250*/  IMAD.WIDE R2, R252, 0x4, R2 ;  /* 0x00000004fc027825 */ /* 0x000fc800078e0202 */
[C---:B-1----:R-:W-:Y:S02]  /*38260*/  IMAD.WIDE R4, R252.reuse, 0x4, R68 ;  /* 0x00000004fc047825 */ /* 0x042fe400078e0244 */
[----:B------:R-:W4:Y:S04]  /*38270*/  LDL.LU.64 R68, [R1+0x1c48] ;  /* 0x001c480001447983 */ /* 0x000f280000300a00 */
[----:B------:R1:W-:Y:S04]  /*38280*/  STL.64 [R1+0x1398], R4 ;  /* 0x0013980401007387 */ /* 0x0003e80000100a00 */
[----:B------:R1:W-:Y:S02]  /*38290*/  STL.64 [R1+0x1390], R226 ;  /* 0x001390e201007387 */ /* 0x0003e40000100a00 */
[----:B-1----:R-:W-:-:S02]  /*382a0*/  IMAD.WIDE R4, R252, 0x4, R214 ;  /* 0x00000004fc047825 */ /* 0x002fc400078e02d6 */
[----:B------:R-:W4:Y:S04]  /*382b0*/  LDL.LU.64 R226, [R1+0x150] ;  /* 0x0001500001e27983 */ /* 0x000f280000300a00 */
        /* <DEDUP_REMOVED lines=11> */
[----:B------:R1:W-:Y:S01]  /*38370*/  STL.64 [R1+0x1368], R2 ;  /* 0x0013680201007387 */ /* 0x0003e20000100a00 */
[----:B------:R-:W-:-:S04]  /*38380*/  IMAD.WIDE R34, R252, 0x4, R34 ;  /* 0x00000004fc227825 */ /* 0x000fc800078e0222 */
[C---:B-1----:R-:W-:Y:S02]  /*38390*/  IMAD.WIDE R2, R252.reuse, 0x4, R18 ;  /* 0x00000004fc027825 */ /* 0x042fe400078e0212 */
[----:B------:R-:W4:Y:S04]  /*383a0*/  LDL.LU.64 R18, [R1+0x1c28] ;  /* 0x001c280001127983 */ /* 0x000f280000300a00 */
[----:B------:R1:W-:Y:S01]  /*383b0*/  STL.64 [R1+0x1360], R2 ;  /* 0x0013600201007387 */ /* 0x0003e20000100a00 */
[----:B--2---:R-:W-:-:S04]  /*383c0*/  IMAD.WIDE R50, R252, 0x4, R50 ;  /* 0x00000004fc327825 */ /* 0x004fc800078e0232 */
[----:B---3--:R-:W-:-:S04]  /*383d0*/  IMAD.WIDE R250, R252, 0x4, R250 ;  /* 0x00000004fcfa7825 */ /* 0x008fc800078e02fa */
[C---:B-1----:R-:W-:Y:S02]  /*383e0*/  IMAD.WIDE R2, R252.reuse, 0x4, R36 ;  /* 0x00000004fc027825 */ /* 0x042fe400078e0224 */
[----:B------:R-:W2:Y:S04]  /*383f0*/  LDL.LU.64 R36, [R1+0x110] ;  /* 0x0001100001247983 */ /* 0x000ea80000300a00 */
[----:B------:R1:W-:Y:S04]  /*38400*/  STL.64 [R1+0x1358], R2 ;  /* 0x0013580201007387 */ /* 0x0003e80000100a00 */
[----:B-1----:R-:W3:Y:S04]  /*38410*/  LDL.LU.64 R2, [R1+0x108] ;  /* 0x0001080001027983 */ /* 0x002ee80000300a00 */
[----:B------:R1:W-:Y:S04]  /*38420*/  STL.64 [R1+0x1350], R34 ;  /* 0x0013502201007387 */ /* 0x0003e80000100a00 */
[----:B-1----:R-:W3:Y:S04]  /*38430*/  LDL.LU.64 R34, [R1+0x1c20] ;  /* 0x001c200001227983 */ /* 0x002ee80000300a00 */
[----:B------:R1:W-:Y:S04]  /*38440*/  STL.64 [R1+0x1348], R50 ;  /* 0x0013483201007387 */ /* 0x0003e80000100a00 */
[----:B-1----:R-:W3:Y:S04]  /*38450*/  LDL.LU.64 R50, [R1+0x1c18] ;  /* 0x001c180001327983 */ /* 0x002ee80000300a00 */
[----:B------:R1:W-:Y:S01]  /*38460*/  STL.64 [R1+0x1340], R250 ;  /* 0x001340fa01007387 */ /* 0x0003e20000100a00 */
[----:B------:R-:W-:-:S04]  /*38470*/  IMAD.WIDE R114, R252, 0x4, R114 ;  /* 0x00000004fc727825 */ /* 0x000fc800078e0272 */
[----:B----4-:R-:W-:-:S04]  /*38480*/  IMAD.WIDE R130, R252, 0x4, R130 ;  /* 0x00000004fc827825 */ /* 0x010fc800078e0282 */
[----:B------:R-:W-:-:S04]  /*38490*/  IMAD.WIDE R178, R252, 0x4, R178 ;  /* 0x00000004fcb27825 */ /* 0x000fc800078e02b2 */
        /* <DEDUP_REMOVED lines=10> */
[C---:B-1----:R-:W-:Y:S02]  /*38540*/  IMAD.WIDE R250, R252.reuse, 0x4, R66 ;  /* 0x00000004fcfa7825 */ /* 0x042fe400078e0242 */
[----:B------:R-:W4:Y:S04]  /*38550*/  LDL.LU.64 R66, [R1+0x1c10] ;  /* 0x001c100001427983 */ /* 0x000f280000300a00 */
[----:B------:R1:W-:Y:S02]  /*38560*/  STL.64 [R1+0x1338], R250 ;  /* 0x001338fa01007387 */ /* 0x0003e40000100a00 */
[C---:B-1----:R-:W-:Y:S02]  /*38570*/  IMAD.WIDE R250, R252.reuse, 0x4, R82 ;  /* 0x00000004fcfa7825 */ /* 0x042fe400078e0252 */
[----:B------:R-:W4:Y:S04]  /*38580*/  LDL.LU.64 R82, [R1+0x1c08] ;  /* 0x001c080001527983 */ /* 0x000f280000300a00 */
[----:B------:R1:W-:Y:S02]  /*38590*/  STL.64 [R1+0x1330], R250 ;  /* 0x001330fa01007387 */ /* 0x0003e40000100a00 */
[----:B-1----:R-:W-:-:S02]  /*385a0*/  IMAD.WIDE R250, R252, 0x4, R98 ;  /* 0x00000004fcfa7825 */ /* 0x002fc400078e0262 */
[----:B------:R-:W4:Y:S04]  /*385b0*/  LDL.LU.64 R98, [R1+0x1c00] ;  /* 0x001c000001627983 */ /* 0x000f280000300a00 */
[----:B------:R1:W-:Y:S02]  /*385c0*/  STL.64 [R1+0x1328], R250 ;  /* 0x001328fa01007387 */ /* 0x0003e40000100a00 */
[C---:B-1----:R-:W-:Y:S02]  /*385d0*/  IMAD.WIDE R250, R252.reuse, 0x4, R148 ;  /* 0x00000004fcfa7825 */ /* 0x042fe400078e0294 */
[----:B------:R-:W4:Y:S04]  /*385e0*/  LDL.LU.64 R148, [R1+0xd0] ;  /* 0x0000d00001947983 */ /* 0x000f280000300a00 */
[----:B------:R1:W-:Y:S04]  /*385f0*/  STL.64 [R1+0x1320], R250 ;  /* 0x001320fa01007387 */ /* 0x0003e80000100a00 */
[----:B-1----:R-:W4:Y:S04]  /*38600*/  LDL.LU.64 R250, [R1+0xc8] ;  /* 0x0000c80001fa7983 */ /* 0x002f280000300a00 */
        /* <DEDUP_REMOVED lines=11> */
[----:B------:R-:W-:-:S03]  /*386c0*/  IMAD.WIDE R118, R252, 0x4, R118 ;  /* 0x00000004fc767825 */ /* 0x000fc600078e0276 */
[----:B-1----:R-:W4:Y:S04]  /*386d0*/  LDL.LU.64 R10, [R1+0x90] ;  /* 0x00009000010a7983 */ /* 0x002f280000300a00 */
        /* <DEDUP_REMOVED lines=21> */
[----:B-1----:R-:W4:Y:S01]  /*38830*/  LDL.LU.64 R52, [R1+0x1b98] ;  /* 0x001b980001347983 */ /* 0x002f220000300a00 */
[----:B------:R-:W-:-:S04]  /*38840*/  IMAD.WIDE R20, R252, 0x4, R20 ;  /* 0x00000004fc147825 */ /* 0x000fc800078e0214 */
[C---:B--2---:R-:W-:Y:S01]  /*38850*/  IMAD.WIDE R36, R252.reuse, 0x4, R36 ;  /* 0x00000004fc247825 */ /* 0x044fe200078e0224 */
[----:B------:R1:W-:Y:S03]  /*38860*/  STL.64 [R1+0x1298], R20 ;  /* 0x0012981401007387 */ /* 0x0003e60000100a00 */
[----:B---3--:R-:W-:-:S04]  /*38870*/  IMAD.WIDE R2, R252, 0x4, R2 ;  /* 0x00000004fc027825 */ /* 0x008fc800078e0202 */
[C---:B------:R-:W-:Y:S01]  /*38880*/  IMAD.WIDE R68, R252.reuse, 0x4, R68 ;  /* 0x00000004fc447825 */ /* 0x040fe200078e0244 */
[----:B-1----:R-:W2:Y:S03]  /*38890*/  LDL.LU.64 R20, [R1+0x1b90] ;  /* 0x001b900001147983 */ /* 0x002ea60000300a00 */
[C---:B------:R-:W-:Y:S01]  /*388a0*/  IMAD.WIDE R84, R252.reuse, 0x4, R84 ;  /* 0x00000004fc547825 */ /* 0x040fe200078e0254 */
[----:B------:R1:W-:Y:S03]  /*388b0*/  STL.64 [R1+0x1290], R36 ;  /* 0x0012902401007387 */ /* 0x0003e60000100a00 */
[----:B------:R-:W-:-:S04]  /*388c0*/  IMAD.WIDE R100, R252, 0x4, R100 ;  /* 0x00000004fc647825 */ /* 0x000fc800078e0264 */
[C---:B------:R-:W-:Y:S01]  /*388d0*/  IMAD.WIDE R116, R252.reuse, 0x4, R116 ;  /* 0x00000004fc747825 */ /* 0x040fe200078e0274 */
[----:B-1----:R-:W3:Y:S04]  /*388e0*/  LDL.LU.64 R36, [R1+0x1b88] ;  /* 0x001b880001247983 */ /* 0x002ee80000300a00 */
[----:B------:R1:W-:Y:S01]  /*388f0*/  STL.64 [R1+0x1288], R2 ;  /* 0x0012880201007387 */ /* 0x0003e20000100a00 */
[----:B------:R-:W-:-:S03]  /*38900*/  IMAD.WIDE R132, R252, 0x4, R132 ;  /* 0x00000004fc847825 */ /* 0x000fc600078e0284 */
[----:B-1----:R-:W2:Y:S01]  /*38910*/  LDL.LU.64 R2, [R1+0x10] ;  /* 0x0000100001027983 */ /* 0x002ea20000300a00 */
[----:B----4-:R-:W-:-:S04]  /*38920*/  IMAD.WIDE R148, R252, 0x4, R148 ;  /* 0x00000004fc947825 */ /* 0x010fc800078e0294 */
[----:B------:R-:W-:-:S04]  /*38930*/  IMAD.WIDE R250, R252, 0x4, R250 ;  /* 0x00000004fcfa7825 */ /* 0x000fc800078e02fa */
[----:B------:R-:W-:-:S05]  /*38940*/  IMAD.WIDE R52, R252, 0x4, R52 ;  /* 0x00000004fc347825 */ /* 0x000fca00078e0234 */
[----:B------:R1:W-:Y:S04]  /*38950*/  STL.64 [R1+0x1280], R52 ;  /* 0x0012803401007387 */ /* 0x0003e80000100a00 */
[----:B-1----:R-:W4:Y:S04]  /*38960*/  LDL.LU.64 R52, [R1+0x1b80] ;  /* 0x001b800001347983 */ /* 0x002f280000300a00 */
[----:B------:R1:W-:Y:S04]  /*38970*/  STL.64 [R1+0x1278], R68 ;  /* 0x0012784401007387 */ /* 0x0003e80000100a00 */
[----:B-1----:R-:W3:Y:S04]  /*38980*/  LDL.LU.64 R68, [R1+0x1b78] ;  /* 0x001b780001447983 */ /* 0x002ee80000300a00 */
        /* <DEDUP_REMOVED lines=10> */
[----:B------:R1:W-:Y:S02]  /*38a30*/  STL.64 [R1+0x1228], R250 ;  /* 0x001228fa01007387 */ /* 0x0003e40000100a00 */
[----:B-1----:R-:W-:-:S02]  /*38a40*/  IMAD.WIDE R250, R252, 0x4, R164 ;  /* 0x00000004fcfa7825 */ /* 0x002fc400078e02a4 */
[----:B------:R-:W3:Y:S04]  /*38a50*/  LDL.LU.64 R164, [R1+0x1b48] ;  /* 0x001b480001a47983 */ /* 0x000ee80000300a00 */
[----:B------:R1:W-:Y:S02]  /*38a60*/  STL.64 [R1+0x1220], R250 ;  /* 0x001220fa01007387 */ /* 0x0003e40000100a00 */
[C---:B-1----:R-:W-:Y:S02]  /*38a70*/  IMAD.WIDE R250, R252.reuse, 0x4, R180 ;  /* 0x00000004fcfa7825 */ /* 0x042fe400078e02b4 */
[----:B------:R-:W4:Y:S04]  /*38a80*/  LDL.LU.64 R180, [R1+0x1b40] ;  /* 0x001b400001b47983 */ /* 0x000f280000300a00 */
        /* <DEDUP_REMOVED lines=13> */
[----:B-1----:R-:W-:-:S04]  /*38b60*/  IMAD.WIDE R250, R252, 0x4, R10 ;  /* 0x00000004fcfa7825 */ /* 0x002fc800078e020a */
[C---:B------:R-:W-:Y:S01]  /*38b70*/  IMAD.WIDE R10, R252.reuse, 0x4, R8 ;  /* 0x00000004fc0a7825 */ /* 0x040fe200078e0208 */
[----:B------:R-:W-:Y:S03]  /*38b80*/  STL.64 [R1+0x11f0], R250 ;  /* 0x0011f0fa01007387 */ /* 0x000fe60000100a00 */
[C---:B------:R-:W-:Y:S02]  /*38b90*/  IMAD.WIDE R8, R252.reuse, 0x4, R102 ;  /* 0x00000004fc087825 */ /* 0x040fe400078e0266 */
[----:B------:R-:W2:Y:S04]  /*38ba0*/  LDL.LU.64 R102, [R1+0x1b18] ;  /* 0x001b180001667983 */ /* 0x000ea80000300a00 */
[----:B------:R1:W-:Y:S02]  /*38bb0*/  STL.64 [R1+0x11e8], R10 ;  /* 0x0011e80a01007387 */ /* 0x0003e40000100a00 */
[----:B-1----:R-:W-:-:S02]  /*38bc0*/  IMAD.WIDE R10, R252, 0x4, R22 ;  /* 0x00000004fc0a7825 */ /* 0x002fc400078e0216 */
[----:B------:R-:W3:Y:S04]  /*38bd0*/  LDL.LU.64 R22, [R1+0x1b10] ;  /* 0x001b100001167983 */ /* 0x000ee80000300a00 */
[----:B------:R1:W-:Y:S01]  /*38be0*/  STL.64 [R1+0x11e0], R8 ;  /* 0x0011e00801007387 */ /* 0x0003e20000100a00 */
[----:B------:R-:W-:-:S04]  /*38bf0*/  IMAD.WIDE R4, R252, 0x4, R4 ;  /* 0x00000004fc047825 */ /* 0x000fc800078e0204 */
[C---:B-1----:R-:W-:Y:S02]  /*38c00*/  IMAD.WIDE R8, R252.reuse, 0x4, R38 ;  /* 0x00000004fc087825 */ /* 0x042fe400078e0226 */
[----:B------:R-:W3:Y:S04]  /*38c10*/  LDL.LU.64 R38, [R1+0x1b08] ;  /* 0x001b080001267983 */ /* 0x000ee80000300a00 */
[----:B------:R1:W-:Y:S02]  /*38c20*/  STL.64 [R1+0x11d8], R10 ;  /* 0x0011d80a01007387 */ /* 0x0003e40000100a00 */
[C---:B-1----:R-:W-:Y:S02]  /*38c30*/  IMAD.WIDE R10, R252.reuse, 0x4, R54 ;  /* 0x00000004fc0a7825 */ /* 0x042fe400078e0236 */
[----:B------:R-:W3:Y:S04]  /*38c40*/  LDL.LU.64 R54, [R1+0x1b00] ;  /* 0x001b000001367983 */ /* 0x000ee80000300a00 */
[----:B------:R1:W-:Y:S02]  /*38c50*/  STL.64 [R1+0x11d0], R8 ;  /* 0x0011d00801007387 */ /* 0x0003e40000100a00 */
[----:B-1----:R-:W-:-:S02]  /*38c60*/  IMAD.WIDE R8, R252, 0x4, R70 ;  /* 0x00000004fc087825 */ /* 0x002fc400078e0246 */
[----:B------:R-:W3:Y:S04]  /*38c70*/  LDL.LU.64 R70, [R1+0x1af8] ;  /* 0x001af80001467983 */ /* 0x000ee80000300a00 */
[----:B------:R1:W-:Y:S02]  /*38c80*/  STL.64 [R1+0x11c8], R10 ;  /* 0x0011c80a01007387 */ /* 0x0003e40000100a00 */
[C---:B-1----:R-:W-:Y:S02]  /*38c90*/  IMAD.WIDE R10, R252.reuse, 0x4, R86 ;  /* 0x00000004fc0a7825 */ /* 0x042fe400078e0256 */
[----:B------:R-:W3:Y:S04]  /*38ca0*/  LDL.LU.64 R86, [R1+0x1af0] ;  /* 0x001af00001567983 */ /* 0x000ee80000300a00 */
[----:B------:R2:W-:Y:S04]  /*38cb0*/  STL.64 [R1+0x11c0], R8 ;  /* 0x0011c00801007387 */ /* 0x0005e80000100a00 */
[----:B------:R-:W-:Y:S01]  /*38cc0*/  STL.64 [R1+0x11b8], R10 ;  /* 0x0011b80a01007387 */ /* 0x000fe20000100a00 */
[----:B--2---:R-:W-:-:S03]  /*38cd0*/  IMAD.WIDE R8, R252, 0x4, R102 ;  /* 0x00000004fc087825 */ /* 0x004fc600078e0266 */
[----:B------:R-:W2:Y:S04]  /*38ce0*/  LDL.LU.64 R102, [R1+0x1ae8] ;  /* 0x001ae80001667983 */ /* 0x000ea80000300a00 */
[----:B------:R1:W-:Y:S02]  /*38cf0*/  STL.64 [R1+0x11b0], R4 ;  /* 0x0011b00401007387 */ /* 0x0003e40000100a00 */
[C---:B-1----:R-:W-:Y:S02]  /*38d00*/  IMAD.WIDE R4, R252.reuse, 0x4, R118 ;  /* 0x00000004fc047825 */ /* 0x042fe400078e0276 */
[----:B------:R-:W2:Y:S04]  /*38d10*/  LDL.LU.64 R118, [R1+0x1ae0] ;  /* 0x001ae00001767983 */ /* 0x000ea80000300a00 */
[----:B------:R1:W-:Y:S02]  /*38d20*/  STL.64 [R1+0x11a8], R8 ;  /* 0x0011a80801007387 */ /* 0x0003e40000100a00 */
[----:B-1----:R-:W-:-:S02]  /*38d30*/  IMAD.WIDE R8, R252, 0x4, R134 ;  /* 0x00000004fc087825 */ /* 0x002fc400078e0286 */
        /* <DEDUP_REMOVED lines=13> */
[----:B------:R1:W-:Y:S04]  /*38e10*/  STL.64 [R1+0x1180], R4 ;  /* 0x0011800401007387 */ /* 0x0003e80000100a00 */
[----:B------:R-:W-:Y:S01]  /*38e20*/  STL.64 [R1+0x1178], R8 ;  /* 0x0011780801007387 */ /* 0x000fe20000100a00 */
[----:B-1----:R-:W-:-:S04]  /*38e30*/  IMAD.WIDE R4, R252, 0x4, R2 ;  /* 0x00000004fc047825 */ /* 0x002fc800078e0202 */
[C---:B----4-:R-:W-:Y:S02]  /*38e40*/  IMAD.WIDE R2, R252.reuse, 0x4, R230 ;  /* 0x00000004fc027825 */ /* 0x050fe400078e02e6 */
[----:B------:R-:W4:Y:S04]  /*38e50*/  LDL.LU.64 R230, [R1+0x1ab0] ;  /* 0x001ab00001e67983 */ /* 0x000f280000300a00 */
[----:B------:R1:W-:Y:S02]  /*38e60*/  STL.64 [R1+0x1170], R4 ;  /* 0x0011700401007387 */ /* 0x0003e40000100a00 */
[C---:B-1----:R-:W-:Y:S02]  /*38e70*/  IMAD.WIDE R4, R252.reuse, 0x4, R214 ;  /* 0x00000004fc047825 */ /* 0x042fe400078e02d6 */
[----:B------:R-:W2:Y:S02]  /*38e80*/  LDL.LU.64 R214, [R1+0x1aa8] ;  /* 0x001aa80001d67983 */ /* 0x000ea40000300a00 */
[----:B------:R-:W-:-:S02]  /*38e90*/  IMAD.WIDE R8, R252, 0x4, R238 ;  /* 0x00000004fc087825 */ /* 0x000fc400078e02ee */
[----:B------:R1:W-:Y:S04]  /*38ea0*/  STL.64 [R1+0x1168], R2 ;  /* 0x0011680201007387 */ /* 0x0003e80000100a00 */
[----:B------:R3:W-:Y:S01]  /*38eb0*/  STL.64 [R1+0x1160], R4 ;  /* 0x0011600401007387 */ /* 0x0007e20000100a00 */
[----:B-1----:R-:W-:-:S04]  /*38ec0*/  IMAD.WIDE R2, R252, 0x4, R240 ;  /* 0x00000004fc027825 */ /* 0x002fc800078e02f0 */
[C---:B---3--:R-:W-:Y:S01]  /*38ed0*/  IMAD.WIDE R4, R252.reuse, 0x4, R236 ;  /* 0x00000004fc047825 */ /* 0x048fe200078e02ec */
[----:B------:R1:W-:Y:S04]  /*38ee0*/  STL.64 [R1+0x1158], R2 ;  /* 0x0011580201007387 */ /* 0x0003e80000100a00 */
[----:B------:R3:W-:Y:S04]  /*38ef0*/  STL.64 [R1+0x1150], R8 ;  /* 0x0011500801007387 */ /* 0x0007e80000100a00 */
[----:B------:R-:W-:Y:S01]  /*38f00*/  STL.64 [R1+0x1148], R4 ;  /* 0x0011480401007387 */ /* 0x000fe20000100a00 */
[----:B-1----:R-:W-:-:S04]  /*38f10*/  IMAD.WIDE R2, R252, 0x4, R234 ;  /* 0x00000004fc027825 */ /* 0x002fc800078e02ea */
[C---:B---3--:R-:W-:Y:S01]  /*38f20*/  IMAD.WIDE R8, R252.reuse, 0x4, R232 ;  /* 0x00000004fc087825 */ /* 0x048fe200078e02e8 */
[----:B------:R1:W-:Y:S04]  /*38f30*/  STL.64 [R1+0x1140], R2 ;  /* 0x0011400201007387 */ /* 0x0003e80000100a00 */
[----:B------:R3:W-:Y:S01]  /*38f40*/  STL.64 [R1+0x1138], R8 ;  /* 0x0011380801007387 */ /* 0x0007e20000100a00 */
[----:B-1----:R-:W-:-:S04]  /*38f50*/  IMAD.WIDE R2, R252, 0x4, R228 ;  /* 0x00000004fc027825 */ /* 0x002fc800078e02e4 */
[----:B---3--:R-:W-:-:S04]  /*38f60*/  IMAD.WIDE R8, R252, 0x4, R226 ;  /* 0x00000004fc087825 */ /* 0x008fc800078e02e2 */
[----:B------:R-:W-:-:S04]  /*38f70*/  IMAD.WIDE R10, R252, 0x4, R42 ;  /* 0x00000004fc0a7825 */ /* 0x000fc800078e022a */
[----:B----4-:R-:W-:-:S05]  /*38f80*/  IMAD.WIDE R4, R252, 0x4, R230 ;  /* 0x00000004fc047825 */ /* 0x010fca00078e02e6 */
[----:B------:R1:W-:Y:S04]  /*38f90*/  STL.64 [R1+0x1130], R4 ;  /* 0x0011300401007387 */ /* 0x0003e80000100a00 */
[----:B------:R3:W-:Y:S04]  /*38fa0*/  STL.64 [R1+0x1128], R2 ;  /* 0x0011280201007387 */ /* 0x0007e80000100a00 */
[----:B------:R4:W-:Y:S01]  /*38fb0*/  STL.64 [R1+0x1120], R8 ;  /* 0x0011200801007387 */ /* 0x0009e20000100a00 */
[----:B-1----:R-:W-:-:S04]  /*38fc0*/  IMAD.WIDE R4, R252, 0x4, R224 ;  /* 0x00000004fc047825 */ /* 0x002fc800078e02e0 */
[C---:B---3--:R-:W-:Y:S01]  /*38fd0*/  IMAD.WIDE R2, R252.reuse, 0x4, R222 ;  /* 0x00000004fc027825 */ /* 0x048fe200078e02de */
[----:B------:R1:W-:Y:S03]  /*38fe0*/  STL.64 [R1+0x1118], R4 ;  /* 0x0011180401007387 */ /* 0x0003e60000100a00 */
[C---:B----4-:R-:W-:Y:S01]  /*38ff0*/  IMAD.WIDE R8, R252.reuse, 0x4, R220 ;  /* 0x00000004fc087825 */ /* 0x050fe200078e02dc */
[----:B------:R3:W-:Y:S04]  /*39000*/  STL.64 [R1+0x1110], R2 ;  /* 0x0011100201007387 */ /* 0x0007e80000100a00 */
[----:B------:R2:W-:Y:S01]  /*39010*/  STL.64 [R1+0x1108], R8 ;  /* 0x0011080801007387 */ /* 0x0005e20000100a00 */
[----:B-1----:R-:W-:-:S04]  /*39020*/  IMAD.WIDE R4, R252, 0x4, R218 ;  /* 0x00000004fc047825 */ /* 0x002fc800078e02da */
[C---:B---3--:R-:W-:Y:S01]  /*39030*/  IMAD.WIDE R2, R252.reuse, 0x4, R216 ;  /* 0x00000004fc027825 */ /* 0x048fe200078e02d8 */
[----:B------:R1:W-:Y:S03]  /*39040*/  STL.64 [R1+0x1100], R4 ;  /* 0x0011000401007387 */ /* 0x0003e60000100a00 */
[C---:B--2---:R-:W-:Y:S01]  /*39050*/  IMAD.WIDE R8, R252.reuse, 0x4, R214 ;  /* 0x00000004fc087825 */ /* 0x044fe200078e02d6 */
[----:B------:R2:W-:Y:S04]  /*39060*/  STL.64 [R1+0x10f8], R2 ;  /* 0x0010f80201007387 */ /* 0x0005e80000100a00 */
[----:B------:R3:W-:Y:S01]  /*39070*/  STL.64 [R1+0x10f0], R8 ;  /* 0x0010f00801007387 */ /* 0x0007e20000100a00 */
[----:B-1----:R-:W-:-:S04]  /*39080*/  IMAD.WIDE R4, R252, 0x4, R212 ;  /* 0x00000004fc047825 */ /* 0x002fc800078e02d4 */
[C---:B--2---:R-:W-:Y:S01]  /*39090*/  IMAD.WIDE R2, R252.reuse, 0x4, R210 ;  /* 0x00000004fc027825 */ /* 0x044fe200078e02d2 */
[----:B------:R1:W-:Y:S03]  /*390a0*/  STL.64 [R1+0x10e8], R4 ;  /* 0x0010e80401007387 */ /* 0x0003e60000100a00 */
[C---:B---3--:R-:W-:Y:S01]  /*390b0*/  IMAD.WIDE R8, R252.reuse, 0x4, R208 ;  /* 0x00000004fc087825 */ /* 0x048fe200078e02d0 */
        /* <DEDUP_REMOVED lines=157> */
[----:B------:R-:W-:Y:S01]  /*39a90*/  STL.64 [R1+0xe68], R8 ;  /* 0x000e680801007387 */ /* 0x000fe20000100a00 */
[----:B-1----:R-:W-:-:S03]  /*39aa0*/  IMAD.WIDE R4, R252, 0x4, R50 ;  /* 0x00000004fc047825 */ /* 0x002fc600078e0232 */
[----:B------:R-:W3:Y:S01]  /*39ab0*/  LDL.LU.64 R232, [R1+0x5b0] ;  /* 0x0005b00001e87983 */ /* 0x000ee20000300a00 */
[----:B--2---:R-:W-:-:S03]  /*39ac0*/  IMAD.WIDE R2, R252, 0x4, R48 ;  /* 0x00000004fc027825 */ /* 0x004fc600078e0230 */
[----:B------:R1:W-:Y:S04]  /*39ad0*/  STL.64 [R1+0x920], R4 ;  /* 0x0009200401007387 */ /* 0x0003e80000100a00 */
[----:B------:R-:W2:Y:S04]  /*39ae0*/  LDL.LU.64 R250, [R1+0x5c0] ;  /* 0x0005c00001fa7983 */ /* 0x000ea80000300a00 */
[----:B------:R4:W-:Y:S01]  /*39af0*/  STL.64 [R1+0x910], R2 ;  /* 0x0009100201007387 */ /* 0x0009e20000100a00 */
[----:B-1----:R-:W-:-:S03]  /*39b00*/  IMAD.WIDE R4, R252, 0x4, R46 ;  /* 0x00000004fc047825 */ /* 0x002fc600078e022e */
[----:B------:R-:W2:Y:S04]  /*39b10*/  LDL.LU.64 R226, [R1+0x5d0] ;  /* 0x0005d00001e27983 */ /* 0x000ea80000300a00 */
[----:B------:R1:W-:Y:S01]  /*39b20*/  STL.64 [R1+0x900], R4 ;  /* 0x0009000401007387 */ /* 0x0003e20000100a00 */
[----:B----4-:R-:W-:-:S03]  /*39b30*/  IMAD.WIDE R2, R252, 0x4, R44 ;  /* 0x00000004fc027825 */ /* 0x010fc600078e022c */
[----:B------:R-:W4:Y:S04]  /*39b40*/  LDL.LU.64 R228, [R1+0x5e0] ;  /* 0x0005e00001e47983 */ /* 0x000f280000300a00 */
[----:B------:R1:W-:Y:S04]  /*39b50*/  STL.64 [R1+0x8f0], R2 ;  /* 0x0008f00201007387 */ /* 0x0003e80000100a00 */
[----:B------:R-:W4:Y:S04]  /*39b60*/  LDL.LU.64 R230, [R1+0x5f0] ;  /* 0x0005f00001e67983 */ /* 0x000f280000300a00 */
[----:B------:R-:W4:Y:S04]  /*39b70*/  LDL.LU.64 R234, [R1+0x600] ;  /* 0x0006000001ea7983 */ /* 0x000f280000300a00 */
[----:B------:R-:W4:Y:S04]  /*39b80*/  LDL.LU.64 R8, [R1+0x610] ;  /* 0x0006100001087983 */ /* 0x000f280000300a00 */
[----:B------:R1:W-:Y:S04]  /*39b90*/  STL.64 [R1+0x8e0], R10 ;  /* 0x0008e00a01007387 */ /* 0x0003e80000100a00 */
[----:B------:R-:W4:Y:S01]  /*39ba0*/  LDL.LU.64 R236, [R1+0x620] ;  /* 0x0006200001ec7983 */ /* 0x000f220000300a00 */
[----:B-1----:R-:W-:-:S04]  /*39bb0*/  IMAD.WIDE R4, R252, 0x4, R40 ;  /* 0x00000004fc047825 */ /* 0x002fc800078e0228 */
[C---:B------:R-:W-:Y:S01]  /*39bc0*/  IMAD.WIDE R2, R252.reuse, 0x4, R38 ;  /* 0x00000004fc027825 */ /* 0x040fe200078e0226 */
[----:B------:R1:W-:Y:S04]  /*39bd0*/  STL.64 [R1+0x8d8], R4 ;  /* 0x0008d80401007387 */ /* 0x0003e80000100a00 */
[----:B------:R1:W-:Y:S01]  /*39be0*/  STL.64 [R1+0x8c8], R2 ;  /* 0x0008c80201007387 */ /* 0x0003e20000100a00 */
[----:B------:R-:W-:-:S03]  /*39bf0*/  IMAD.WIDE R10, R252, 0x4, R32 ;  /* 0x00000004fc0a7825 */ /* 0x000fc600078e0220 */
[----:B------:R-:W4:Y:S01]  /*39c00*/  LDL.LU.64 R240, [R1+0x630] ;  /* 0x0006300001f07983 */ /* 0x000f220000300a00 */
[----:B-1----:R-:W-:-:S04]  /*39c10*/  IMAD.WIDE R4, R252, 0x4, R36 ;  /* 0x00000004fc047825 */ /* 0x002fc800078e0224 */
[C---:B------:R-:W-:Y:S01]  /*39c20*/  IMAD.WIDE R2, R252.reuse, 0x4, R34 ;  /* 0x00000004fc027825 */ /* 0x040fe200078e0222 */
[----:B------:R1:W-:Y:S04]  /*39c30*/  STL.64 [R1+0x8b8], R4 ;  /* 0x0008b80401007387 */ /* 0x0003e80000100a00 */
[----:B------:R1:W-:Y:S01]  /*39c40*/  STL.64 [R1+0x8a8], R2 ;  /* 0x0008a80201007387 */ /* 0x0003e20000100a00 */
[----:B------:R-:W-:-:S04]  /*39c50*/  IMAD.WIDE R26, R252, 0x4, R26 ;  /* 0x00000004fc1a7825 */ /* 0x000fc800078e021a */
[C---:B-1----:R-:W-:Y:S01]  /*39c60*/  IMAD.WIDE R4, R252.reuse, 0x4, R30 ;  /* 0x00000004fc047825 */ /* 0x042fe200078e021e */
[----:B------:R-:W4:Y:S04]  /*39c70*/  LDL.LU.64 R2, [R1+0x650] ;  /* 0x0006500001027983 */ /* 0x000f280000300a00 */
[----:B------:R1:W-:Y:S04]  /*39c80*/  STL.64 [R1+0x898], R10 ;  /* 0x0008980a01007387 */ /* 0x0003e80000100a00 */
[----:B------:R-:W4:Y:S04]  /*39c90*/  LDL.LU.64 R238, [R1+0x660] ;  /* 0x0006600001ee7983 */ /* 0x000f280000300a00 */
[----:B------:R1:W-:Y:S02]  /*39ca0*/  STL.64 [R1+0x888], R4 ;  /* 0x0008880401007387 */ /* 0x0003e40000100a00 */
[----:B-1----:R-:W-:-:S04]  /*39cb0*/  IMAD.WIDE R10, R252, 0x4, R28 ;  /* 0x00000004fc0a7825 */ /* 0x002fc800078e021c */
[C---:B------:R-:W-:Y:S01]  /*39cc0*/  IMAD.WIDE R22, R252.reuse, 0x4, R22 ;  /* 0x00000004fc167825 */ /* 0x040fe200078e0216 */
[----:B------:R-:W4:Y:S04]  /*39cd0*/  LDL.LU.64 R4, [R1+0x670] ;  /* 0x0006700001047983 */ /* 0x000f280000300a00 */
[----:B------:R1:W-:Y:S01]  /*39ce0*/  STL.64 [R1+0x878], R10 ;  /* 0x0008780a01007387 */ /* 0x0003e20000100a00 */
[----:B------:R-:W-:-:S03]  /*39cf0*/  IMAD.WIDE R20, R252, 0x4, R20 ;  /* 0x00000004fc147825 */ /* 0x000fc600078e0214 */
[----:B------:R-:W-:Y:S01]  /*39d00*/  STL.64 [R1+0x868], R26 ;  /* 0x0008681a01007387 */ /* 0x000fe20000100a00 */
[----:B-1----:R-:W-:-:S05]  /*39d10*/  IMAD.WIDE R10, R252, 0x4, R24 ;  /* 0x00000004fc0a7825 */ /* 0x002fca00078e0218 */
[----:B------:R1:W-:Y:S04]  /*39d20*/  STL.64 [R1+0x858], R10 ;  /* 0x0008580a01007387 */ /* 0x0003e80000100a00 */
[----:B-1----:R-:W4:Y:S04]  /*39d30*/  LDL.LU.64 R10, [R1+0x680] ;  /* 0x00068000010a7983 */ /* 0x002f280000300a00 */
[----:B------:R1:W-:Y:S04]  /*39d40*/  STL.64 [R1+0x848], R22 ;  /* 0x0008481601007387 */ /* 0x0003e80000100a00 */
[----:B------:R1:W-:Y:S02]  /*39d50*/  STL.64 [R1+0x838], R20 ;  /* 0x0008381401007387 */ /* 0x0003e40000100a00 */
[----:B-1----:R-:W-:-:S04]  /*39d60*/  IMAD.WIDE R22, R252, 0x4, R18 ;  /* 0x00000004fc167825 */ /* 0x002fc800078e0212 */
[C---:B------:R-:W-:Y:S01]  /*39d70*/  IMAD.WIDE R20, R252.reuse, 0x4, R16 ;  /* 0x00000004fc147825 */ /* 0x040fe200078e0210 */
[----:B------:R-:W-:Y:S03]  /*39d80*/  STL.64 [R1+0x828], R22 ;  /* 0x0008281601007387 */ /* 0x000fe60000100a00 */
[C---:B------:R-:W-:Y:S01]  /*39d90*/  IMAD.WIDE R18, R252.reuse, 0x4, R14 ;  /* 0x00000004fc127825 */ /* 0x040fe200078e020e */
[----:B------:R-:W-:Y:S03]  /*39da0*/  STL.64 [R1+0x818], R20 ;  /* 0x0008181401007387 */ /* 0x000fe60000100a00 */
[C---:B------:R-:W-:Y:S01]  /*39db0*/  IMAD.WIDE R16, R252.reuse, 0x4, R12 ;  /* 0x00000004fc107825 */ /* 0x040fe200078e020c */
[----:B------:R-:W-:Y:S04]  /*39dc0*/  STL.64 [R1+0x808], R18 ;  /* 0x0008081201007387 */ /* 0x000fe80000100a00 */
[----:B------:R4:W-:Y:S01]  /*39dd0*/  STL.64 [R1+0x338], R16 ;  /* 0x0003381001007387 */ /* 0x0009e20000100a00 */
[----:B---3--:R-:W-:-:S03]  /*39de0*/  IMAD.WIDE R14, R252, 0x4, R232 ;  /* 0x00000004fc0e7825 */ /* 0x008fc600078e02e8 */
[----:B------:R-:W3:Y:S01]  /*39df0*/  LDL.LU.64 R232, [R1+0x688] ;  /* 0x0006880001e87983 */ /* 0x000ee20000300a00 */
[----:B--2---:R-:W-:-:S03]  /*39e00*/  IMAD.WIDE R12, R252, 0x4, R250 ;  /* 0x00000004fc0c7825 */ /* 0x004fc600078e02fa */
[----:B------:R-:W-:Y:S04]  /*39e10*/  STL.64 [R1+0x330], R14 ;  /* 0x0003300e01007387 */ /* 0x000fe80000100a00 */
[----:B------:R-:W2:Y:S04]  /*39e20*/  LDL.LU.64 R250, [R1+0x698] ;  /* 0x0006980001fa7983 */ /* 0x000ea80000300a00 */
[----:B------:R1:W-:Y:S01]  /*39e30*/  STL.64 [R1+0x328], R12 ;  /* 0x0003280c01007387 */ /* 0x0003e20000100a00 */
[----:B----4-:R-:W-:-:S04]  /*39e40*/  IMAD.WIDE R16, R252, 0x4, R228 ;  /* 0x00000004fc107825 */ /* 0x010fc800078e02e4 */
[----:B-1----:R-:W-:-:S04]  /*39e50*/  IMAD.WIDE R12, R252, 0x4, R226 ;  /* 0x00000004fc0c7825 */ /* 0x002fc800078e02e2 */
[C---:B------:R-:W-:Y:S01]  /*39e60*/  IMAD.WIDE R14, R252.reuse, 0x4, R230 ;  /* 0x00000004fc0e7825 */ /* 0x040fe200078e02e6 */
[----:B------:R1:W-:Y:S04]  /*39e70*/  STL.64 [R1+0x320], R12 ;  /* 0x0003200c01007387 */ /* 0x0003e80000100a00 */
[----:B------:R-:W-:Y:S01]  /*39e80*/  STL.64 [R1+0x318], R16 ;  /* 0x0003181001007387 */ /* 0x000fe20000100a00 */
[----:B------:R-:W-:-:S03]  /*39e90*/  IMAD.WIDE R8, R252, 0x4, R8 ;  /* 0x00000004fc087825 */ /* 0x000fc600078e0208 */
[----:B------:R-:W-:Y:S01]  /*39ea0*/  STL.64 [R1+0x310], R14 ;  /* 0x0003100e01007387 */ /* 0x000fe20000100a00 */
[----:B-1----:R-:W-:-:S03]  /*39eb0*/  IMAD.WIDE R12, R252, 0x4, R234 ;  /* 0x00000004fc0c7825 */ /* 0x002fc600078e02ea */
[----:B------:R-:W4:Y:S04]  /*39ec0*/  LDL.LU.64 R212, [R1+0x6c0] ;  /* 0x0006c00001d47983 */ /* 0x000f280000300a00 */
[----:B------:R1:W-:Y:S04]  /*39ed0*/  STL.64 [R1+0x308], R12 ;  /* 0x0003080c01007387 */ /* 0x0003e80000100a00 */
[----:B------:R-:W4:Y:S04]  /*39ee0*/  LDL.LU.64 R228, [R1+0x6d0] ;  /* 0x0006d00001e47983 */ /* 0x000f280000300a00 */
[----:B------:R1:W-:Y:S02]  /*39ef0*/  STL.64 [R1+0x300], R8 ;  /* 0x0003000801007387 */ /* 0x0003e40000100a00 */
[----:B-1----:R-:W-:-:S04]  /*39f00*/  IMAD.WIDE R12, R252, 0x4, R236 ;  /* 0x00000004fc0c7825 */ /* 0x002fc800078e02ec */
[C---:B------:R-:W-:Y:S01]  /*39f10*/  IMAD.WIDE R14, R252.reuse, 0x4, R246 ;  /* 0x00000004fc0e7825 */ /* 0x040fe200078e02f6 */
[----:B------:R-:W4:Y:S04]  /*39f20*/  LDL.LU.64 R8, [R1+0x6e0] ;  /* 0x0006e00001087983 */ /* 0x000f280000300a00 */
[----:B------:R-:W4:Y:S04]  /*39f30*/  LDL.LU.64 R234, [R1+0x6f0] ;  /* 0x0006f00001ea7983 */ /* 0x000f280000300a00 */
[----:B------:R-:W4:Y:S04]  /*39f40*/  LDL.LU.64 R236, [R1+0x700] ;  /* 0x0007000001ec7983 */ /* 0x000f280000300a00 */
[----:B------:R1:W-:Y:S04]  /*39f50*/  STL.64 [R1+0x2f8], R12 ;  /* 0x0002f80c01007387 */ /* 0x0003e80000100a00 */
[----:B------:R-:W4:Y:S01]  /*39f60*/  LDL.LU.64 R246, [R1+0x1aa0] ;  /* 0x001aa00001f67983 */ /* 0x000f220000300a00 */
[----:B-1----:R-:W-:-:S05]  /*39f70*/  IMAD.WIDE R12, R252, 0x4, R240 ;  /* 0x00000004fc0c7825 */ /* 0x002fca00078e02f0 */
[----:B------:R1:W-:Y:S04]  /*39f80*/  STL.64 [R1+0x2f0], R12 ;  /* 0x0002f00c01007387 */ /* 0x0003e80000100a00 */
[----:B------:R-:W4:Y:S04]  /*39f90*/  LDL.LU.64 R240, [R1+0x710] ;  /* 0x0007100001f07983 */ /* 0x000f280000300a00 */
[----:B------:R-:W-:Y:S01]  /*39fa0*/  STL.64 [R1+0x2e8], R14 ;  /* 0x0002e80e01007387 */ /* 0x000fe20000100a00 */
[----:B-1----:R-:W-:-:S03]  /*39fb0*/  IMAD.WIDE R12, R252, 0x4, R2 ;  /* 0x00000004fc0c7825 */ /* 0x002fc600078e0202 */
[----:B------:R-:W4:Y:S04]  /*39fc0*/  LDL.LU.64 R2, [R1+0x720] ;  /* 0x0007200001027983 */ /* 0x000f280000300a00 */
[----:B------:R1:W-:Y:S01]  /*39fd0*/  STL.64 [R1+0x2e0], R12 ;  /* 0x0002e00c01007387 */ /* 0x0003e20000100a00 */
[----:B------:R-:W-:-:S03]  /*39fe0*/  IMAD.WIDE R4, R252, 0x4, R4 ;  /* 0x00000004fc047825 */ /* 0x000fc600078e0204 */
[----:B------:R-:W4:Y:S01]  /*39ff0*/  LDL.LU.64 R214, [R1+0x730] ;  /* 0x0007300001d67983 */ /* 0x000f220000300a00 */
[----:B-1----:R-:W-:-:S05]  /*3a000*/  IMAD.WIDE R12, R252, 0x4, R238 ;  /* 0x00000004fc0c7825 */ /* 0x002fca00078e02ee */
[----:B------:R-:W-:Y:S04]  /*3a010*/  STL.64 [R1+0x2d8], R12 ;  /* 0x0002d80c01007387 */ /* 0x000fe80000100a00 */
[----:B------:R-:W4:Y:S04]  /*3a020*/  LDL.LU.64 R216, [R1+0x740] ;  /* 0x0007400001d87983 */ /* 0x000f280000300a00 */
[----:B------:R1:W-:Y:S04]  /*3a030*/  STL.64 [R1+0x2d0], R4 ;  /* 0x0002d00401007387 */ /* 0x0003e80000100a00 */
[----:B------:R-:W4:Y:S01]  /*3a040*/  LDL.LU.64 R218, [R1+0x750] ;  /* 0x0007500001da7983 */ /* 0x000f220000300a00 */
[----:B------:R-:W-:-:S03]  /*3a050*/  IMAD.WIDE R10, R252, 0x4, R10 ;  /* 0x00000004fc0a7825 */ /* 0x000fc600078e020a */
[----:B-1----:R-:W4:Y:S04]  /*3a060*/  LDL.LU.64 R4, [R1+0x760] ;  /* 0x0007600001047983 */ /* 0x002f280000300a00 */
[----:B------:R-:W4:Y:S04]  /*3a070*/  LDL.LU.64 R220, [R1+0x770] ;  /* 0x0007700001dc7983 */ /* 0x000f280000300a00 */
[----:B------:R-:W4:Y:S04]  /*3a080*/  LDL.LU.64 R222, [R1+0x780] ;  /* 0x0007800001de7983 */ /* 0x000f280000300a00 */
[----:B------:R1:W-:Y:S04]  /*3a090*/  STL.64 [R1+0x2c8], R10 ;  /* 0x0002c80a01007387 */ /* 0x0003e80000100a00 */
[----:B------:R-:W4:Y:S04]  /*3a0a0*/  LDL.LU.64 R224, [R1+0x788] ;  /* 0x0007880001e07983 */ /* 0x000f280000300a00 */
[----:B------:R-:W4:Y:S04]  /*3a0b0*/  LDL.LU.64 R230, [R1+0x798] ;  /* 0x0007980001e67983 */ /* 0x000f280000300a00 */
[----:B------:R-:W4:Y:S04]  /*3a0c0*/  LDL.LU.64 R238, [R1+0x7b0] ;  /* 0x0007b00001ee7983 */ /* 0x000f280000300a00 */
[----:B-1----:R-:W4:Y:S01]  /*3a0d0*/  LDL.LU.64 R10, [R1+0x7c0] ;  /* 0x0007c000010a7983 */ /* 0x002f220000300a00 */
[----:B---3--:R-:W-:-:S05]  /*3a0e0*/  IMAD.WIDE R16, R252, 0x4, R232 ;  /* 0x00000004fc107825 */ /* 0x008fca00078e02e8 */
[----:B------:R4:W-:Y:S04]  /*3a0f0*/  STL.64 [R1+0x2c0], R16 ;  /* 0x0002c01001007387 */ /* 0x0009e80000100a00 */
[----:B------:R-:W3:Y:S01]  /*3a100*/  LDL.LU.64 R226, [R1+0x7d0] ;  /* 0x0007d00001e27983 */ /* 0x000ee20000300a00 */
[----:B--2---:R-:W-:-:S05]  /*3a110*/  IMAD.WIDE R14, R252, 0x4, R250 ;  /* 0x00000004fc0e7825 */ /* 0x004fca00078e02fa */
[----:B------:R-:W-:Y:S04]  /*3a120*/  STL.64 [R1+0x2b8], R14 ;  /* 0x0002b80e01007387 */ /* 0x000fe80000100a00 */
[----:B------:R-:W2:Y:S01]  /*3a130*/  LDL.LU.64 R232, [R1+0x7e0] ;  /* 0x0007e00001e87983 */ /* 0x000ea20000300a00 */
[----:B----4-:R-:W-:-:S04]  /*3a140*/  IMAD.WIDE R16, R252, 0x4, R212 ;  /* 0x00000004fc107825 */ /* 0x010fc800078e02d4 */
[----:B------:R-:W-:-:S05]  /*3a150*/  IMAD.WIDE R12, R252, 0x4, R246 ;  /* 0x00000004fc0c7825 */ /* 0x000fca00078e02f6 */
[----:B------:R1:W-:Y:S04]  /*3a160*/  STL.64 [R1+0x2b0], R12 ;  /* 0x0002b00c01007387 */ /* 0x0003e80000100a00 */
[----:B------:R-:W4:Y:S04]  /*3a170*/  LDL.LU.64 R250, [R1+0x7f0] ;  /* 0x0007f00001fa7983 */ /* 0x000f280000300a00 */
[----:B------:R-:W4:Y:S01]  /*3a180*/  LDL.LU.64 R246, [R1+0x800] ;  /* 0x0008000001f67983 */ /* 0x000f220000300a00 */
[----:B-1----:R-:W-:-:S03]  /*3a190*/  IMAD.WIDE R12, R252, 0x4, R8 ;  /* 0x00000004fc0c7825 */ /* 0x002fc600078e0208 */
[----:B------:R-:W-:Y:S04]  /*3a1a0*/  STL.64 [R1+0x2a8], R16 ;  /* 0x0002a81001007387 */ /* 0x000fe80000100a00 */
[----:B------:R-:W4:Y:S01]  /*3a1b0*/  LDL.LU.64 R8, [R1+0x810] ;  /* 0x0008100001087983 */ /* 0x000f220000300a00 */
[----:B------:R-:W-:-:S05]  /*3a1c0*/  IMAD.WIDE R14, R252, 0x4, R228 ;  /* 0x00000004fc0e7825 */ /* 0x000fca00078e02e4 */
[----:B------:R1:W-:Y:S04]  /*3a1d0*/  STL.64 [R1+0x2a0], R14 ;  /* 0x0002a00e01007387 */ /* 0x0003e80000100a00 */
[----:B------:R1:W-:Y:S04]  /*3a1e0*/  STL.64 [R1+0x298], R12 ;  /* 0x0002980c01007387 */ /* 0x0003e80000100a00 */
[----:B------:R-:W4:Y:S01]  /*3a1f0*/  LDL.LU.64 R228, [R1+0x820] ;  /* 0x0008200001e47983 */ /* 0x000f220000300a00 */
[----:B-1----:R-:W-:-:S04]  /*3a200*/  IMAD.WIDE R14, R252, 0x4, R234 ;  /* 0x00000004fc0e7825 */ /* 0x002fc800078e02ea */
[C---:B------:R-:W-:Y:S01]  /*3a210*/  IMAD.WIDE R12, R252.reuse, 0x4, R236 ;  /* 0x00000004fc0c7825 */ /* 0x040fe200078e02ec */
[----:B------:R1:W-:Y:S04]  /*3a220*/  STL.64 [R1+0x290], R14 ;  /* 0x0002900e01007387 */ /* 0x0003e80000100a00 */
[----:B------:R-:W4:Y:S04]  /*3a230*/  LDL.LU.64 R234, [R1+0x830] ;  /* 0x0008300001ea7983 */ /* 0x000f280000300a00 */
[----:B------:R1:W-:Y:S04]  /*3a240*/  STL.64 [R1+0x288], R12 ;  /* 0x0002880c01007387 */ /* 0x0003e80000100a00 */
[----:B------:R-:W4:Y:S01]  /*3a250*/  LDL.LU.64 R236, [R1+0x840] ;  /* 0x0008400001ec7983 */ /* 0x000f220000300a00 */
[----:B-1----:R-:W-:-:S03]  /*3a260*/  IMAD.WIDE R14, R252, 0x4, R240 ;  /* 0x00000004fc0e7825 */ /* 0x002fc600078e02f0 */
[----:B------:R-:W4:Y:S01]  /*3a270*/  LDL.LU.64 R240, [R1+0x850] ;  /* 0x0008500001f07983 */ /* 0x000f220000300a00 */
[----:B------:R-:W-:-:S03]  /*3a280*/  IMAD.WIDE R12, R252, 0x4, R2 ;  /* 0x00000004fc0c7825 */ /* 0x000fc600078e0202 */
[----:B------:R1:W-:Y:S04]  /*3a290*/  STL.64 [R1+0x280], R14 ;  /* 0x0002800e01007387 */ /* 0x0003e80000100a00 */
[----:B------:R-:W4:Y:S01]  /*3a2a0*/  LDL.LU.64 R2, [R1+0x860] ;  /* 0x0008600001027983 */ /* 0x000f220000300a00 */
[----:B------:R-:W-:-:S03]  /*3a2b0*/  IMAD.WIDE R16, R252, 0x4, R216 ;  /* 0x00000004fc107825 */ /* 0x000fc600078e02d8 */
[----:B------:R1:W-:Y:S02]  /*3a2c0*/  STL.64 [R1+0x278], R12 ;  /* 0x0002780c01007387 */ /* 0x0003e40000100a00 */
[----:B-1----:R-:W-:-:S04]  /*3a2d0*/  IMAD.WIDE R14, R252, 0x4, R218 ;  /* 0x00000004fc0e7825 */ /* 0x002fc800078e02da */
[----:B------:R-:W-:-:S05]  /*3a2e0*/  IMAD.WIDE R12, R252, 0x4, R214 ;  /* 0x00000004fc0c7825 */ /* 0x000fca00078e02d6 */
[----:B------:R1:W-:Y:S04]  /*3a2f0*/  STL.64 [R1+0x270], R12 ;  /* 0x0002700c01007387 */ /* 0x0003e80000100a00 */
[----:B------:R1:W-:Y:S02]  /*3a300*/  STL.64 [R1+0x268], R16 ;  /* 0x0002681001007387 */ /* 0x0003e40000100a00 */
[C---:B-1----:R-:W-:Y:S02]  /*3a310*/  IMAD.WIDE R12, R252.reuse, 0x4, R4 ;  /* 0x00000004fc0c7825 */ /* 0x042fe400078e0204 */
[----:B------:R-:W4:Y:S04]  /*3a320*/  LDL.LU.64 R4, [R1+0x870] ;  /* 0x0008700001047983 */ /* 0x000f280000300a00 */
[----:B------:R1:W-:Y:S04]  /*3a330*/  STL.64 [R1+0x260], R14 ;  /* 0x0002600e01007387 */ /* 0x0003e80000100a00 */
[----:B------:R1:W-:Y:S01]  /*3a340*/  STL.64 [R1+0x258], R12 ;  /* 0x0002580c01007387 */ /* 0x0003e20000100a00 */
[----:B------:R-:W-:-:S04]  /*3a350*/  IMAD.WIDE R16, R252, 0x4, R224 ;  /* 0x00000004fc107825 */ /* 0x000fc800078e02e0 */
[----:B-1----:R-:W-:-:S04]  /*3a360*/  IMAD.WIDE R14, R252, 0x4, R220 ;  /* 0x00000004fc0e7825 */ /* 0x002fc800078e02dc */
[C---:B------:R-:W-:Y:S01]  /*3a370*/  IMAD.WIDE R12, R252.reuse, 0x4, R222 ;  /* 0x00000004fc0c7825 */ /* 0x040fe200078e02de */
[----:B------:R1:W-:Y:S04]  /*3a380*/  STL.64 [R1+0x250], R14 ;  /* 0x0002500e01007387 */ /* 0x0003e80000100a00 */
[----:B------:R1:W-:Y:S01]  /*3a390*/  STL.64 [R1+0x248], R12 ;  /* 0x0002480c01007387 */ /* 0x0003e20000100a00 */
[----:B------:R-:W-:-:S03]  /*3a3a0*/  IMAD.WIDE R10, R252, 0x4, R10 ;  /* 0x00000004fc0a7825 */ /* 0x000fc600078e020a */
[----:B------:R-:W-:Y:S01]  /*3a3b0*/  STL.64 [R1+0x240], R16 ;  /* 0x0002401001007387 */ /* 0x000fe20000100a00 */
[----:B-1----:R-:W-:-:S04]  /*3a3c0*/  IMAD.WIDE R14, R252, 0x4, R230 ;  /* 0x00000004fc0e7825 */ /* 0x002fc800078e02e6 */
[C---:B------:R-:W-:Y:S01]  /*3a3d0*/  IMAD.WIDE R12, R252.reuse, 0x4, R238 ;  /* 0x00000004fc0c7825 */ /* 0x040fe200078e02ee */
[----:B------:R-:W-:Y:S04]  /*3a3e0*/  STL.64 [R1+0x238], R14 ;  /* 0x0002380e01007387 */ /* 0x000fe80000100a00 */
[----:B------:R-:W4:Y:S04]  /*3a3f0*/  LDL.LU.64 R230, [R1+0x880] ;  /* 0x0008800001e67983 */ /* 0x000f280000300a00 */
[----:B------:R-:W-:Y:S04]  /*3a400*/  STL.64 [R1+0x230], R12 ;  /* 0x0002300c01007387 */ /* 0x000fe80000100a00 */
[----:B------:R-:W4:Y:S04]  /*3a410*/  LDL.LU.64 R238, [R1+0x890] ;  /* 0x0008900001ee7983 */ /* 0x000f280000300a00 */
[----:B------:R1:W-:Y:S04]  /*3a420*/  STL.64 [R1+0x228], R10 ;  /* 0x0002280a01007387 */ /* 0x0003e80000100a00 */
[----:B-1----:R-:W4:Y:S01]  /*3a430*/  LDL.LU.64 R10, [R1+0x8a0] ;  /* 0x0008a000010a7983 */ /* 0x002f220000300a00 */
[----:B---3--:R-:W-:-:S05]  /*3a440*/  IMAD.WIDE R12, R252, 0x4, R226 ;  /* 0x00000004fc0c7825 */ /* 0x008fca00078e02e2 */
[----:B------:R1:W-:Y:S01]  /*3a450*/  STL.64 [R1+0x220], R12 ;  /* 0x0002200c01007387 */ /* 0x0003e20000100a00 */
[----:B--2---:R-:W-:-:S05]  /*3a460*/  IMAD.WIDE R16, R252, 0x4, R232 ;  /* 0x00000004fc107825 */ /* 0x004fca00078e02e8 */
[----:B------:R-:W-:Y:S04]  /*3a470*/  STL.64 [R1+0x218], R16 ;  /* 0x0002181001007387 */ /* 0x000fe80000100a00 */
[----:B------:R-:W2:Y:S01]  /*3a480*/  LDL.LU.64 R212, [R1+0x8b0] ;  /* 0x0008b00001d47983 */ /* 0x000ea20000300a00 */
[----:B----4-:R-:W-:-:S04]  /*3a490*/  IMAD.WIDE R14, R252, 0x4, R250 ;  /* 0x00000004fc0e7825 */ /* 0x010fc800078e02fa */
[C---:B-1----:R-:W-:Y:S01]  /*3a4a0*/  IMAD.WIDE R12, R252.reuse, 0x4, R246 ;  /* 0x00000004fc0c7825 */ /* 0x042fe200078e02f6 */
[----:B------:R-:W-:Y:S04]  /*3a4b0*/  STL.64 [R1+0x210], R14 ;  /* 0x0002100e01007387 */ /* 0x000fe80000100a00 */
[----:B------:R-:W3:Y:S04]  /*3a4c0*/  LDL.LU.64 R232, [R1+0x8c0] ;  /* 0x0008c00001e87983 */ /* 0x000ee80000300a00 */
[----:B------:R1:W-:Y:S04]  /*3a4d0*/  STL.64 [R1+0x208], R12 ;  /* 0x0002080c01007387 */ /* 0x0003e80000100a00 */
[----:B------:R-:W4:Y:S04]  /*3a4e0*/  LDL.LU.64 R246, [R1+0x8d0] ;  /* 0x0008d00001f67983 */ /* 0x000f280000300a00 */
[----:B------:R-:W4:Y:S01]  /*3a4f0*/  LDL.LU.64 R250, [R1+0x930] ;  /* 0x0009300001fa7983 */ /* 0x000f220000300a00 */
[----:B-1----:R-:W-:-:S03]  /*3a500*/  IMAD.WIDE R12, R252, 0x4, R8 ;  /* 0x00000004fc0c7825 */ /* 0x002fc600078e0208 */
[----:B------:R-:W4:Y:S01]  /*3a510*/  LDL.LU.64 R8, [R1+0x938] ;  /* 0x0009380001087983 */ /* 0x000f220000300a00 */
[----:B------:R-:W-:-:S03]  /*3a520*/  IMAD.WIDE R16, R252, 0x4, R228 ;  /* 0x00000004fc107825 */ /* 0x000fc600078e02e4 */
[----:B------:R1:W-:Y:S04]  /*3a530*/  STL.64 [R1+0x200], R12 ;  /* 0x0002000c01007387 */ /* 0x0003e80000100a00 */
[----:B------:R-:W-:Y:S01]  /*3a540*/  STL.64 [R1+0x1f8], R16 ;  /* 0x0001f81001007387 */ /* 0x000fe20000100a00 */
[----:B------:R-:W-:-:S03]  /*3a550*/  IMAD.WIDE R14, R252, 0x4, R234 ;  /* 0x00000004fc0e7825 */ /* 0x000fc600078e02ea */
[----:B------:R-:W4:Y:S04]  /*3a560*/  LDL.LU.64 R234, [R1+0x940] ;  /* 0x0009400001ea7983 */ /* 0x000f280000300a00 */
[----:B------:R-:W-:Y:S01]  /*3a570*/  STL.64 [R1+0x1f0], R14 ;  /* 0x0001f00e01007387 */ /* 0x000fe20000100a00 */
[----:B-1----:R-:W-:-:S03]  /*3a580*/  IMAD.WIDE R12, R252, 0x4, R236 ;  /* 0x00000004fc0c7825 */ /* 0x002fc600078e02ec */
[----:B------:R-:W4:Y:S04]  /*3a590*/  LDL.LU.64 R236, [R1+0x948] ;  /* 0x0009480001ec7983 */ /* 0x000f280000300a00 */
[----:B------:R1:W-:Y:S04]  /*3a5a0*/  STL.64 [R1+0x1e8], R12 ;  /* 0x0001e80c01007387 */ /* 0x0003e80000100a00 */
[----:B------:R-:W4:Y:S01]  /*3a5b0*/  LDL.LU.64 R214, [R1+0x950] ;  /* 0x0009500001d67983 */ /* 0x000f220000300a00 */
[----:B------:R-:W-:-:S04]  /*3a5c0*/  IMAD.WIDE R2, R252, 0x4, R2 ;  /* 0x00000004fc027825 */ /* 0x000fc800078e0202 */
[----:B-1----:R-:W-:-:S05]  /*3a5d0*/  IMAD.WIDE R12, R252, 0x4, R240 ;  /* 0x00000004fc0c7825 */ /* 0x002fca00078e02f0 */
[----:B------:R-:W-:Y:S04]  /*3a5e0*/  STL.64 [R1+0x1e0], R12 ;  /* 0x0001e00c01007387 */ /* 0x000fe80000100a00 */
[----:B------:R-:W4:Y:S04]  /*3a5f0*/  LDL.LU.64 R216, [R1+0x958] ;  /* 0x0009580001d87983 */ /* 0x000f280000300a00 */
[----:B------:R1:W-:Y:S04]  /*3a600*/  STL.64 [R1+0x1d8], R2 ;  /* 0x0001d80201007387 */ /* 0x0003e80000100a00 */
[----:B------:R-:W4:Y:S04]  /*3a610*/  LDL.LU.64 R218, [R1+0x960] ;  /* 0x0009600001da7983 */ /* 0x000f280000300a00 */
[----:B-1----:R-:W4:Y:S04]  /*3a620*/  LDL.LU.64 R2, [R1+0x968] ;  /* 0x0009680001027983 */ /* 0x002f280000300a00 */
[----:B------:R-:W4:Y:S01]  /*3a630*/  LDL.LU.64 R220, [R1+0x970] ;  /* 0x0009700001dc7983 */ /* 0x000f220000300a00 */
[----:B------:R-:W-:-:S03]  /*3a640*/  IMAD.WIDE R4, R252, 0x4, R4 ;  /* 0x00000004fc047825 */ /* 0x000fc600078e0204 */
[----:B------:R-:W4:Y:S04]  /*3a650*/  LDL.LU.64 R222, [R1+0x978] ;  /* 0x0009780001de7983 */ /* 0x000f280000300a00 */
[----:B------:R1:W-:Y:S04]  /*3a660*/  STL.64 [R1+0x1d0], R4 ;  /* 0x0001d00401007387 */ /* 0x0003e80000100a00 */
[----:B------:R-:W4:Y:S04]  /*3a670*/  LDL.LU.64 R224, [R1+0x980] ;  /* 0x0009800001e07983 */ /* 0x000f280000300a00 */
[----:B------:R-:W4:Y:S04]  /*3a680*/  LDL.LU.64 R228, [R1+0x988] ;  /* 0x0009880001e47983 */ /* 0x000f280000300a00 */
[----:B------:R-:W4:Y:S04]  /*3a690*/  LDL.LU.64 R240, [R1+0x990] ;  /* 0x0009900001f07983 */ /* 0x000f280000300a00 */
[----:B-1----:R-:W4:Y:S01]  /*3a6a0*/  LDL.LU.64 R4, [R1+0x998] ;  /* 0x0009980001047983 */ /* 0x002f220000300a00 */
[----:B------:R-:W-:-:S05]  /*3a6b0*/  IMAD.WIDE R16, R252, 0x4, R230 ;  /* 0x00000004fc107825 */ /* 0x000fca00078e02e6 */
[----:B------:R2:W-:Y:S01]  /*3a6c0*/  STL.64 [R1+0x1c8], R16 ;  /* 0x0001c81001007387 */ /* 0x0005e20000100a00 */
[----:B------:R-:W-:-:S04]  /*3a6d0*/  IMAD.WIDE R14, R252, 0x4, R238 ;  /* 0x00000004fc0e7825 */ /* 0x000fc800078e02ee */
[C---:B------:R-:W-:Y:S02]  /*3a6e0*/  IMAD.WIDE R12, R252.reuse, 0x4, R10 ;  /* 0x00000004fc0c7825 */ /* 0x040fe400078e020a */
[----:B------:R-:W4:Y:S04]  /*3a6f0*/  LDL.LU.64 R10, [R1+0x9a0] ;  /* 0x0009a000010a7983 */ /* 0x000f280000300a00 */
[----:B------:R-:W-:Y:S04]  /*3a700*/  STL.64 [R1+0x1c0], R14 ;  /* 0x0001c00e01007387 */ /* 0x000fe80000100a00 */
[----:B------:R-:W4:Y:S04]  /*3a710*/  LDL.LU.64 R226, [R1+0x9a8] ;  /* 0x0009a80001e27983 */ /* 0x000f280000300a00 */
[----:B------:R3:W-:Y:S04]  /*3a720*/  STL.64 [R1+0x1b8], R12 ;  /* 0x0001b80c01007387 */ /* 0x0007e80000100a00 */
[----:B------:R-:W4:Y:S04]  /*3a730*/  LDL.LU.64 R230, [R1+0x9b0] ;  /* 0x0009b00001e67983 */ /* 0x000f280000300a00 */
[----:B------:R-:W4:Y:S01]  /*3a740*/  LDL.LU.64 R238, [R1+0x9b8] ;  /* 0x0009b80001ee7983 */ /* 0x000f220000300a00 */
[----:B--2---:R-:W-:-:S05]  /*3a750*/  IMAD.WIDE R16, R252, 0x4, R212 ;  /* 0x00000004fc107825 */ /* 0x004fca00078e02d4 */
[----:B------:R-:W-:Y:S01]  /*3a760*/  STL.64 [R1+0x1b0], R16 ;  /* 0x0001b01001007387 */ /* 0x000fe20000100a00 */
[----:B---3--:R-:W-:-:S04]  /*3a770*/  IMAD.WIDE R12, R252, 0x4, R232 ;  /* 0x00000004fc0c7825 */ /* 0x008fc800078e02e8 */
[C---:B----4-:R-:W-:Y:S02]  /*3a780*/  IMAD.WIDE R14, R252.reuse, 0x4, R246 ;  /* 0x00000004fc0e7825 */ /* 0x050fe400078e02f6 */
[----:B------:R-:W2:Y:S04]  /*3a790*/  LDL.LU.64 R246, [R1+0x9c0] ;  /* 0x0009c00001f67983 */ /* 0x000ea80000300a00 */
[----:B------:R1:W-:Y:S04]  /*3a7a0*/  STL.64 [R1+0x1a8], R12 ;  /* 0x0001a80c01007387 */ /* 0x0003e80000100a00 */
[----:B------:R-:W-:Y:S01]  /*3a7b0*/  STL.64 [R1+0x1a0], R14 ;  /* 0x0001a00e01007387 */ /* 0x000fe20000100a00 */
[----:B------:R-:W-:-:S03]  /*3a7c0*/  IMAD.WIDE R8, R252, 0x4, R8 ;  /* 0x00000004fc087825 */ /* 0x000fc600078e0208 */
[----:B------:R-:W3:Y:S01]  /*3a7d0*/  LDL.LU.64 R232, [R1+0x9c8] ;  /* 0x0009c80001e87983 */ /* 0x000ee20000300a00 */
[----:B-1----:R-:W-:-:S05]  /*3a7e0*/  IMAD.WIDE R12, R252, 0x4, R250 ;  /* 0x00000004fc0c7825 */ /* 0x002fca00078e02fa */
[----:B------:R-:W-:Y:S04]  /*3a7f0*/  STL.64 [R1+0x198], R12 ;  /* 0x0001980c01007387 */ /* 0x000fe80000100a00 */
[----:B------:R-:W4:Y:S04]  /*3a800*/  LDL.LU.64 R250, [R1+0x9d0] ;  /* 0x0009d00001fa7983 */ /* 0x000f280000300a00 */
[----:B------:R1:W-:Y:S04]  /*3a810*/  STL.64 [R1+0x190], R8 ;  /* 0x0001900801007387 */ /* 0x0003e80000100a00 */
[----:B-1----:R-:W4:Y:S01]  /*3a820*/  LDL.LU.64 R8, [R1+0x9d8] ;  /* 0x0009d80001087983 */ /* 0x002f220000300a00 */
[----:B------:R-:W-:-:S03]  /*3a830*/  IMAD.WIDE R14, R252, 0x4, R234 ;  /* 0x00000004fc0e7825 */ /* 0x000fc600078e02ea */
[----:B------:R-:W4:Y:S01]  /*3a840*/  LDL.LU.64 R234, [R1+0x9e8] ;  /* 0x0009e80001ea7983 */ /* 0x000f220000300a00 */
[----:B------:R-:W-:-:S03]  /*3a850*/  IMAD.WIDE R12, R252, 0x4, R236 ;  /* 0x00000004fc0c7825 */ /* 0x000fc600078e02ec */
[----:B------:R1:W-:Y:S04]  /*3a860*/  STL.64 [R1+0x188], R14 ;  /* 0x0001880e01007387 */ /* 0x0003e80000100a00 */
[----:B------:R-:W4:Y:S04]  /*3a870*/  LDL.LU.64 R236, [R1+0x9f0] ;  /* 0x0009f00001ec7983 */ /* 0x000f280000300a00 */
[----:B------:R1:W-:Y:S01]  /*3a880*/  STL.64 [R1+0x180], R12 ;  /* 0x0001800c01007387 */ /* 0x0003e20000100a00 */
[----:B------:R-:W-:-:S04]  /*3a890*/  IMAD.WIDE R16, R252, 0x4, R216 ;  /* 0x00000004fc107825 */ /* 0x000fc800078e02d8 */
        /* <DEDUP_REMOVED lines=14> */
[----:B------:R1:W-:Y:S02]  /*3a980*/  STL.64 [R1+0x148], R16 ;  /* 0x0001481001007387 */ /* 0x0003e40000100a00 */
[----:B-1----:R-:W-:-:S04]  /*3a990*/  IMAD.WIDE R14, R252, 0x4, R228 ;  /* 0x00000004fc0e7825 */ /* 0x002fc800078e02e4 */
[C---:B------:R-:W-:Y:S01]  /*3a9a0*/  IMAD.WIDE R12, R252.reuse, 0x4, R240 ;  /* 0x00000004fc0c7825 */ /* 0x040fe200078e02f0 */
[----:B------:R-:W-:Y:S04]  /*3a9b0*/  STL.64 [R1+0x140], R14 ;  /* 0x0001400e01007387 */ /* 0x000fe80000100a00 */
[----:B------:R-:W4:Y:S04]  /*3a9c0*/  LDL.LU.64 R228, [R1+0xa08] ;  /* 0x000a080001e47983 */ /* 0x000f280000300a00 */
[----:B------:R-:W-:Y:S04]  /*3a9d0*/  STL.64 [R1+0x138], R12 ;  /* 0x0001380c01007387 */ /* 0x000fe80000100a00 */
[----:B------:R-:W4:Y:S04]  /*3a9e0*/  LDL.LU.64 R240, [R1+0xa10] ;  /* 0x000a100001f07983 */ /* 0x000f280000300a00 */
[----:B------:R1:W-:Y:S01]  /*3a9f0*/  STL.64 [R1+0x130], R4 ;  /* 0x0001300401007387 */ /* 0x0003e20000100a00 */
[----:B------:R-:W-:-:S04]  /*3aa00*/  IMAD.WIDE R10, R252, 0x4, R10 ;  /* 0x00000004fc0a7825 */ /* 0x000fc800078e020a */
[C---:B------:R-:W-:Y:S01]  /*3aa10*/  IMAD.WIDE R16, R252.reuse, 0x4, R226 ;  /* 0x00000004fc107825 */ /* 0x040fe200078e02e2 */
[----:B-1----:R-:W4:Y:S04]  /*3aa20*/  LDL.LU.64 R4, [R1+0xa18] ;  /* 0x000a180001047983 */ /* 0x002f280000300a00 */
[----:B------:R-:W-:Y:S01]  /*3aa30*/  STL.64 [R1+0x120], R16 ;  /* 0x0001201001007387 */ /* 0x000fe20000100a00 */
[----:B------:R-:W-:-:S03]  /*3aa40*/  IMAD.WIDE R14, R252, 0x4, R230 ;  /* 0x00000004fc0e7825 */ /* 0x000fc600078e02e6 */
[----:B------:R-:W4:Y:S01]  /*3aa50*/  LDL.LU.64 R230, [R1+0xa28] ;  /* 0x000a280001e67983 */ /* 0x000f220000300a00 */
[----:B------:R-:W-:-:S03]  /*3aa60*/  IMAD.WIDE R12, R252, 0x4, R238 ;  /* 0x00000004fc0c7825 */ /* 0x000fc600078e02ee */
[----:B------:R-:W-:Y:S04]  /*3aa70*/  STL.64 [R1+0x118], R14 ;  /* 0x0001180e01007387 */ /* 0x000fe80000100a00 */
[----:B------:R-:W-:Y:S04]  /*3aa80*/  STL.64 [R1+0x128], R10 ;  /* 0x0001280a01007387 */ /* 0x000fe80000100a00 */
[----:B------:R-:W-:Y:S04]  /*3aa90*/  STL.64 [R1+0x110], R12 ;  /* 0x0001100c01007387 */ /* 0x000fe80000100a00 */
[----:B------:R2:W-:Y:S04]  /*3aaa0*/  STL.64 [R1+0x18c8], R10 ;  /* 0x0018c80a01007387 */ /* 0x0005e80000100a00 */
[----:B------:R-:W4:Y:S01]  /*3aab0*/  LDL.LU.64 R238, [R1+0xa30] ;  /* 0x000a300001ee7983 */ /* 0x000f220000300a00 */
[----:B--2---:R-:W-:-:S03]  /*3aac0*/  IMAD.WIDE R10, R252, 0x4, R246 ;  /* 0x00000004fc0a7825 */ /* 0x004fc600078e02f6 */
[----:B------:R-:W2:Y:S04]  /*3aad0*/  LDL.LU.64 R246, [R1+0xa38] ;  /* 0x000a380001f67983 */ /* 0x000ea80000300a00 */
[----:B------:R1:W-:Y:S01]  /*3aae0*/  STL.64 [R1+0x108], R10 ;  /* 0x0001080a01007387 */ /* 0x0003e20000100a00 */
[----:B---3--:R-:W-:-:S05]  /*3aaf0*/  IMAD.WIDE R14, R252, 0x4, R232 ;  /* 0x00000004fc0e7825 */ /* 0x008fca00078e02e8 */
[----:B------:R3:W-:Y:S01]  /*3ab00*/  STL.64 [R1+0x100], R14 ;  /* 0x0001000e01007387 */ /* 0x0007e20000100a00 */
[----:B----4-:R-:W-:-:S03]  /*3ab10*/  IMAD.WIDE R12, R252, 0x4, R250 ;  /* 0x00000004fc0c7825 */ /* 0x010fc600078e02fa */
[----:B------:R-:W4:Y:S04]  /*3ab20*/  LDL.LU.64 R250, [R1+0xa40] ;  /* 0x000a400001fa7983 */ /* 0x000f280000300a00 */
[----:B------:R3:W-:Y:S01]  /*3ab30*/  STL.64 [R1+0xf8], R12 ;  /* 0x0000f80c01007387 */ /* 0x0007e20000100a00 */
[----:B-1----:R-:W-:-:S04]  /*3ab40*/  IMAD.WIDE R10, R252, 0x4, R8 ;  /* 0x00000004fc0a7825 */ /* 0x002fc800078e0208 */
[C---:B------:R-:W-:Y:S02]  /*3ab50*/  IMAD.WIDE R8, R252.reuse, 0x4, R244 ;  /* 0x00000004fc087825 */ /* 0x040fe400078e02f4 */
[----:B------:R-:W4:Y:S02]  /*3ab60*/  LDL.LU.64 R244, [R1+0x1a98] ;  /* 0x001a980001f47983 */ /* 0x000f240000300a00 */
[C---:B---3--:R-:W-:Y:S02]  /*3ab70*/  IMAD.WIDE R14, R252.reuse, 0x4, R234 ;  /* 0x00000004fc0e7825 */ /* 0x048fe400078e02ea */
[----:B------:R-:W3:Y:S02]  /*3ab80*/  LDL.LU.64 R232, [R1+0xa48] ;  /* 0x000a480001e87983 */ /* 0x000ee40000300a00 */
[C---:B------:R-:W-:Y:S02]  /*3ab90*/  IMAD.WIDE R12, R252.reuse, 0x4, R236 ;  /* 0x00000004fc0c7825 */ /* 0x040fe400078e02ec */
[----:B------:R-:W-:Y:S04]  /*3aba0*/  STL.64 [R1+0xe0], R14 ;  /* 0x0000e00e01007387 */ /* 0x000fe80000100a00 */
[----:B------:R-:W3:Y:S04]  /*3abb0*/  LDL.LU.64 R236, [R1+0xa50] ;  /* 0x000a500001ec7983 */ /* 0x000ee80000300a00 */
[----:B------:R-:W-:Y:S04]  /*3abc0*/  STL.64 [R1+0xd8], R12 ;  /* 0x0000d80c01007387 */ /* 0x000fe80000100a00 */
[----:B------:R-:W-:Y:S04]  /*3abd0*/  STL.64 [R1+0xf0], R10 ;  /* 0x0000f00a01007387 */ /* 0x000fe80000100a00 */
[----:B------:R1:W-:Y:S04]  /*3abe0*/  STL.64 [R1+0x19c8], R10 ;  /* 0x0019c80a01007387 */ /* 0x0003e80000100a00 */
[----:B------:R-:W3:Y:S01]  /*3abf0*/  LDL.LU.64 R234, [R1+0xa58] ;  /* 0x000a580001ea7983 */ /* 0x000ee20000300a00 */
[----:B-1----:R-:W-:-:S03]  /*3ac00*/  IMAD.WIDE R10, R252, 0x4, R2 ;  /* 0x00000004fc0a7825 */ /* 0x002fc600078e0202 */
[----:B------:R-:W3:Y:S04]  /*3ac10*/  LDL.LU.64 R2, [R1+0xa60] ;  /* 0x000a600001027983 */ /* 0x000ee80000300a00 */
[----:B------:R1:W-:Y:S04]  /*3ac20*/  STL.64 [R1+0xd0], R10 ;  /* 0x0000d00a01007387 */ /* 0x0003e80000100a00 */
[----:B------:R-:W-:Y:S04]  /*3ac30*/  STL.64 [R1+0xe8], R8 ;  /* 0x0000e80801007387 */ /* 0x000fe80000100a00 */
[----:B------:R4:W-:Y:S01]  /*3ac40*/  STL.64 [R1+0x18d0], R8 ;  /* 0x0018d00801007387 */ /* 0x0009e20000100a00 */
[----:B-1----:R-:W-:-:S04]  /*3ac50*/  IMAD.WIDE R10, R252, 0x4, R228 ;  /* 0x00000004fc0a7825 */ /* 0x002fc800078e02e4 */
[----:B------:R-:W-:-:S04]  /*3ac60*/  IMAD.WIDE R12, R252, 0x4, R4 ;  /* 0x00000004fc0c7825 */ /* 0x000fc800078e0204 */
[----:B------:R-:W-:-:S04]  /*3ac70*/  IMAD.WIDE R4, R252, 0x4, R248 ;  /* 0x00000004fc047825 */ /* 0x000fc800078e02f8 */
[----:B--2---:R-:W-:-:S04]  /*3ac80*/  IMAD.WIDE R246, R252, 0x4, R246 ;  /* 0x00000004fcf67825 */ /* 0x004fc800078e02f6 */
[C---:B----4-:R-:W-:Y:S02]  /*3ac90*/  IMAD.WIDE R8, R252.reuse, 0x4, R244 ;  /* 0x00000004fc087825 */ /* 0x050fe400078e02f4 */
[----:B------:R-:W2:Y:S04]  /*3aca0*/  LDL.LU.64 R244, [R1+0xa68] ;  /* 0x000a680001f47983 */ /* 0x000ea80000300a00 */
[----:B------:R1:W-:Y:S02]  /*3acb0*/  STL.64 [R1+0xc8], R8 ;  /* 0x0000c80801007387 */ /* 0x0003e40000100a00 */
[C---:B-1----:R-:W-:Y:S02]  /*3acc0*/  IMAD.WIDE R8, R252.reuse, 0x4, R240 ;  /* 0x00000004fc087825 */ /* 0x042fe400078e02f0 */
[----:B------:R-:W4:Y:S04]  /*3acd0*/  LDL.LU.64 R240, [R1+0xa70] ;  /* 0x000a700001f07983 */ /* 0x000f280000300a00 */
[----:B------:R-:W-:Y:S04]  /*3ace0*/  STL.64 [R1+0xb0], R12 ;  /* 0x0000b00c01007387 */ /* 0x000fe80000100a00 */
[----:B------:R-:W4:Y:S04]  /*3acf0*/  LDL.LU.64 R248, [R1+0xa78] ;  /* 0x000a780001f87983 */ /* 0x000f280000300a00 */
[----:B------:R-:W-:Y:S04]  /*3ad00*/  STL.64 [R1+0xc0], R10 ;  /* 0x0000c00a01007387 */ /* 0x000fe80000100a00 */
[----:B------:R1:W-:Y:S04]  /*3ad10*/  STL.64 [R1+0x19f0], R10 ;  /* 0x0019f00a01007387 */ /* 0x0003e80000100a00 */
[----:B------:R-:W-:Y:S04]  /*3ad20*/  STL.64 [R1+0xb8], R8 ;  /* 0x0000b80801007387 */ /* 0x000fe80000100a00 */
[----:B------:R3:W-:Y:S01]  /*3ad30*/  STL.64 [R1+0x19d0], R8 ;  /* 0x0019d00801007387 */ /* 0x0007e20000100a00 */
[----:B-1----:R-:W-:-:S05]  /*3ad40*/  IMAD.WIDE R10, R252, 0x4, R230 ;  /* 0x00000004fc0a7825 */ /* 0x002fca00078e02e6 */
[----:B------:R-:W-:Y:S01]  /*3ad50*/  STL.64 [R1+0xa0], R10 ;  /* 0x0000a00a01007387 */ /* 0x000fe20000100a00 */
[----:B---3--:R-:W-:-:S03]  /*3ad60*/  IMAD.WIDE R8, R252, 0x4, R238 ;  /* 0x00000004fc087825 */ /* 0x008fc600078e02ee */
[----:B------:R-:W3:Y:S04]  /*3ad70*/  LDL.LU.64 R238, [R1+0xa80] ;  /* 0x000a800001ee7983 */ /* 0x000ee80000300a00 */
[----:B------:R-:W-:Y:S04]  /*3ad80*/  STL.64 [R1+0x98], R8 ;  /* 0x0000980801007387 */ /* 0x000fe80000100a00 */
[----:B------:R-:W-:Y:S04]  /*3ad90*/  STL.64 [R1+0xa8], R4 ;  /* 0x0000a80401007387 */ /* 0x000fe80000100a00 */
[----:B------:R1:W-:Y:S04]  /*3ada0*/  STL.64 [R1+0x18d8], R4 ;  /* 0x0018d80401007387 */ /* 0x0003e80000100a00 */
[----:B------:R-:W3:Y:S04]  /*3adb0*/  LDL.LU.64 R226, [R1+0xa88] ;  /* 0x000a880001e27983 */ /* 0x000ee80000300a00 */
[----:B------:R-:W3:Y:S01]  /*3adc0*/  LDL.LU.64 R228, [R1+0xa90] ;  /* 0x000a900001e47983 */ /* 0x000ee20000300a00 */
[----:B-1----:R-:W-:-:S05]  /*3add0*/  IMAD.WIDE R4, R252, 0x4, R250 ;  /* 0x00000004fc047825 */ /* 0x002fca00078e02fa */
[----:B------:R1:W-:Y:S04]  /*3ade0*/  STL.64 [R1+0x88], R4 ;  /* 0x0000880401007387 */ /* 0x0003e80000100a00 */
[----:B------:R-:W3:Y:S04]  /*3adf0*/  LDL.LU.64 R250, [R1+0xa98] ;  /* 0x000a980001fa7983 */ /* 0x000ee80000300a00 */
[----:B------:R-:W-:Y:S04]  /*3ae00*/  STL.64 [R1+0x90], R246 ;  /* 0x000090f601007387 */ /* 0x000fe80000100a00 */
[----:B------:R4:W-:Y:S01]  /*3ae10*/  STL.64 [R1+0x1a18], R246 ;  /* 0x001a18f601007387 */ /* 0x0009e20000100a00 */
[----:B-1----:R-:W-:-:S03]  /*3ae20*/  IMAD.WIDE R4, R252, 0x4, R236 ;  /* 0x00000004fc047825 */ /* 0x002fc600078e02ec */
[----:B------:R-:W3:Y:S01]  /*3ae30*/  LDL.LU.64 R236, [R1+0xaa8] ;  /* 0x000aa80001ec7983 */ /* 0x000ee20000300a00 */
[----:B------:R-:W-:-:S03]  /*3ae40*/  IMAD.WIDE R8, R252, 0x4, R232 ;  /* 0x00000004fc087825 */ /* 0x000fc600078e02e8 */
[----:B------:R-:W3:Y:S01]  /*3ae50*/  LDL.LU.64 R232, [R1+0xab0] ;  /* 0x000ab00001e87983 */ /* 0x000ee20000300a00 */
[----:B------:R-:W-:-:S05]  /*3ae60*/  IMAD.WIDE R10, R252, 0x4, R234 ;  /* 0x00000004fc0a7825 */ /* 0x000fca00078e02ea */
[----:B------:R-:W-:Y:S04]  /*3ae70*/  STL.64 [R1+0x70], R10 ;  /* 0x0000700a01007387 */ /* 0x000fe80000100a00 */
[----:B------:R-:W-:Y:S04]  /*3ae80*/  STL.64 [R1+0x80], R8 ;  /* 0x0000800801007387 */ /* 0x000fe80000100a00 */
[----:B------:R-:W-:Y:S04]  /*3ae90*/  STL.64 [R1+0x19f8], R8 ;  /* 0x0019f80801007387 */ /* 0x000fe80000100a00 */
[----:B------:R-:W3:Y:S01]  /*3aea0*/  LDL.LU.64 R234, [R1+0xab8] ;  /* 0x000ab80001ea7983 */ /* 0x000ee20000300a00 */
[----:B------:R-:W-:-:S03]  /*3aeb0*/  IMAD.WIDE R2, R252, 0x4, R2 ;  /* 0x00000004fc027825 */ /* 0x000fc600078e0202 */
[----:B------:R-:W-:Y:S04]  /*3aec0*/  STL.64 [R1+0x78], R4 ;  /* 0x0000780401007387 */ /* 0x000fe80000100a00 */
[----:B------:R1:W-:Y:S01]  /*3aed0*/  STL.64 [R1+0x19d8], R4 ;  /* 0x0019d80401007387 */ /* 0x0003e20000100a00 */
[----:B--2---:R-:W-:-:S05]  /*3aee0*/  IMAD.WIDE R244, R252, 0x4, R244 ;  /* 0x00000004fcf47825 */ /* 0x004fca00078e02f4 */
[----:B------:R-:W-:Y:S04]  /*3aef0*/  STL.64 [R1+0x60], R244 ;  /* 0x000060f401007387 */ /* 0x000fe80000100a00 */
[----:B------:R-:W-:Y:S04]  /*3af00*/  STL.64 [R1+0x1a30], R244 ;  /* 0x001a30f401007387 */ /* 0x000fe80000100a00 */
[----:B------:R-:W2:Y:S01]  /*3af10*/  LDL.LU.64 R230, [R1+0xac0] ;  /* 0x000ac00001e67983 */ /* 0x000ea20000300a00 */
[----:B----4-:R-:W-:-:S04]  /*3af20*/  IMAD.WIDE R246, R252, 0x4, R240 ;  /* 0x00000004fcf67825 */ /* 0x010fc800078e02f0 */
[C---:B-1----:R-:W-:Y:S02]  /*3af30*/  IMAD.WIDE R4, R252.reuse, 0x4, R248 ;  /* 0x00000004fc047825 */ /* 0x042fe400078e02f8 */
[----:B------:R-:W4:Y:S04]  /*3af40*/  LDL.LU.64 R248, [R1+0xac8] ;  /* 0x000ac80001f87983 */ /* 0x000f280000300a00 */
[----:B------:R-:W4:Y:S04]  /*3af50*/  LDL.LU.64 R240, [R1+0xad0] ;  /* 0x000ad00001f07983 */ /* 0x000f280000300a00 */
[----:B------:R-:W-:Y:S04]  /*3af60*/  STL.64 [R1+0x68], R2 ;  /* 0x0000680201007387 */ /* 0x000fe80000100a00 */
[----:B------:R-:W-:Y:S04]  /*3af70*/  STL.64 [R1+0x18e0], R2 ;  /* 0x0018e00201007387 */ /* 0x000fe80000100a00 */
[----:B------:R-:W-:Y:S04]  /*3af80*/  STL.64 [R1+0x58], R246 ;  /* 0x000058f601007387 */ /* 0x000fe80000100a00 */
[----:B------:R-:W-:Y:S01]  /*3af90*/  STL.64 [R1+0x1a38], R246 ;  /* 0x001a38f601007387 */ /* 0x000fe20000100a00 */
[----:B---3--:R-:W-:-:S03]  /*3afa0*/  IMAD.WIDE R10, R252, 0x4, R238 ;  /* 0x00000004fc0a7825 */ /* 0x008fc600078e02ee */
[----:B------:R-:W3:Y:S04]  /*3afb0*/  LDL.LU.64 R238, [R1+0xad8] ;  /* 0x000ad80001ee7983 */ /* 0x000ee80000300a00 */
[----:B------:R-:W-:Y:S04]  /*3afc0*/  STL.64 [R1+0x50], R4 ;  /* 0x0000500401007387 */ /* 0x000fe80000100a00 */
[----:B------:R1:W-:Y:S02]  /*3afd0*/  STL.64 [R1+0x1a20], R4 ;  /* 0x001a200401007387 */ /* 0x0003e40000100a00 */
[----:B-1----:R-:W-:-:S04]  /*3afe0*/  IMAD.WIDE R4, R252, 0x4, R226 ;  /* 0x00000004fc047825 */ /* 0x002fc800078e02e2 */
[C---:B------:R-:W-:Y:S01]  /*3aff0*/  IMAD.WIDE R2, R252.reuse, 0x4, R228 ;  /* 0x00000004fc027825 */ /* 0x040fe200078e02e4 */
[----:B------:R1:W-:Y:S04]  /*3b000*/  STL.64 [R1+0x40], R4 ;  /* 0x0000400401007387 */ /* 0x0003e80000100a00 */
[----:B------:R-:W-:Y:S04]  /*3b010*/  STL.64 [R1+0x48], R10 ;  /* 0x0000480a01007387 */ /* 0x000fe80000100a00 */
[----:B------:R-:W-:Y:S01]  /*3b020*/  STL.64 [R1+0x1a00], R10 ;  /* 0x001a000a01007387 */ /* 0x000fe20000100a00 */
[----:B------:R-:W-:-:S04]  /*3b030*/  IMAD.WIDE R250, R252, 0x4, R250 ;  /* 0x00000004fcfa7825 */ /* 0x000fc800078e02fa */
[C---:B-1----:R-:W-:Y:S02]  /*3b040*/  IMAD.WIDE R4, R252.reuse, 0x4, R236 ;  /* 0x00000004fc047825 */ /* 0x042fe400078e02ec */
[----:B------:R-:W3:Y:S04]  /*3b050*/  LDL.LU.64 R236, [R1+0xae0] ;  /* 0x000ae00001ec7983 */ /* 0x000ee80000300a00 */
[----:B------:R-:W-:Y:S04]  /*3b060*/  STL.64 [R1+0x38], R2 ;  /* 0x0000380201007387 */ /* 0x000fe80000100a00 */
[----:B------:R1:W-:Y:S04]  /*3b070*/  STL.64 [R1+0x19e0], R2 ;  /* 0x0019e00201007387 */ /* 0x0003e80000100a00 */
[----:B------:R-:W-:Y:S04]  /*3b080*/  STL.64 [R1+0x20], R4 ;  /* 0x0000200401007387 */ /* 0x000fe80000100a00 */
[----:B------:R-:W-:Y:S01]  /*3b090*/  STL.64 [R1+0x1a40], R4 ;  /* 0x001a400401007387 */ /* 0x000fe20000100a00 */
[----:B-1----:R-:W-:-:S05]  /*3b0a0*/  IMAD.WIDE R2, R252, 0x4, R232 ;  /* 0x00000004fc027825 */ /* 0x002fca00078e02e8 */
[----:B------:R1:W-:Y:S04]  /*3b0b0*/  STL.64 [R1+0x18], R2 ;  /* 0x0000180201007387 */ /* 0x0003e80000100a00 */
[----:B------:R-:W-:Y:S04]  /*3b0c0*/  STL.64 [R1+0x30], R250 ;  /* 0x000030fa01007387 */ /* 0x000fe80000100a00 */
[----:B------:R-:W-:Y:S01]  /*3b0d0*/  STL.64 [R1+0x1a08], R250 ;  /* 0x001a08fa01007387 */ /* 0x000fe20000100a00 */
[----:B-1----:R-:W-:-:S03]  /*3b0e0*/  IMAD.WIDE R2, R252, 0x4, R234 ;  /* 0x00000004fc027825 */ /* 0x002fc600078e02ea */
[----:B------:R-:W3:Y:S04]  /*3b0f0*/  LDL.LU.64 R234, [R1+0xae8] ;  /* 0x000ae80001ea7983 */ /* 0x000ee80000300a00 */
[----:B------:R-:W3:Y:S01]  /*3b100*/  LDL.LU.64 R232, [R1+0xaf0] ;  /* 0x000af00001e87983 */ /* 0x000ee20000300a00 */
[----:B------:R-:W-:-:S05]  /*3b110*/  IMAD.WIDE R6, R252, 0x4, R6 ;  /* 0x00000004fc067825 */ /* 0x000fca00078e0206 */
[----:B------:R-:W-:Y:S04]  /*3b120*/  STL.64 [R1+0x28], R6 ;  /* 0x0000280601007387 */ /* 0x000fe80000100a00 */
[----:B------:R-:W-:Y:S01]  /*3b130*/  STL.64 [R1+0x18e8], R6 ;  /* 0x0018e80601007387 */ /* 0x000fe20000100a00 */
[----:B--2---:R-:W-:-:S03]  /*3b140*/  IMAD.WIDE R8, R252, 0x4, R230 ;  /* 0x00000004fc087825 */ /* 0x004fc600078e02e6 */
[----:B------:R-:W2:Y:S04]  /*3b150*/  LDL.LU.64 R230, [R1+0xaf8] ;  /* 0x000af80001e67983 */ /* 0x000ea80000300a00 */
[----:B------:R-:W2:Y:S04]  /*3b160*/  LDL.LU.64 R228, [R1+0xb00] ;  /* 0x000b000001e47983 */ /* 0x000ea80000300a00 */
[----:B------:R-:W-:Y:S04]  /*3b170*/  STL.64 [R1+0x10], R2 ;  /* 0x0000100201007387 */ /* 0x000fe80000100a00 */
[----:B------:R-:W-:Y:S04]  /*3b180*/  STL.64 [R1+0x1a48], R2 ;  /* 0x001a480201007387 */ /* 0x000fe80000100a00 */
[----:B------:R-:W2:Y:S01]  /*3b190*/  LDL.LU.64 R226, [R1+0xb08] ;  /* 0x000b080001e27983 */ /* 0x000ea20000300a00 */
[----:B----4-:R-:W-:-:S05]  /*3b1a0*/  IMAD.WIDE R240, R252, 0x4, R240 ;  /* 0x00000004fcf07825 */ /* 0x010fca00078e02f0 */
[----:B------:R-:W-:Y:S04]  /*3b1b0*/  STL.64 [R1+0x1a50], R240 ;  /* 0x001a50f001007387 */ /* 0x000fe80000100a00 */
[----:B------:R-:W4:Y:S04]  /*3b1c0*/  LDL.LU.64 R224, [R1+0xb10] ;  /* 0x000b100001e07983 */ /* 0x000f280000300a00 */
[----:B------:R-:W4:Y:S04]  /*3b1d0*/  LDL.LU.64 R222, [R1+0xb18] ;  /* 0x000b180001de7983 */ /* 0x000f280000300a00 */
[----:B------:R-:W4:Y:S04]  /*3b1e0*/  LDL.LU.64 R220, [R1+0xb20] ;  /* 0x000b200001dc7983 */ /* 0x000f280000300a00 */
[----:B------:R-:W4:Y:S04]  /*3b1f0*/  LDL.LU.64 R218, [R1+0xb28] ;  /* 0x000b280001da7983 */ /* 0x000f280000300a00 */
[----:B------:R-:W4:Y:S01]  /*3b200*/  LDL.LU.64 R206, [R1+0xb30] ;  /* 0x000b300001ce7983 */ /* 0x000f220000300a00 */
[----:B---3--:R-:W-:-:S03]  /*3b210*/  IMAD.WIDE R238, R252, 0x4, R238 ;  /* 0x00000004fcee7825 */ /* 0x008fc600078e02ee */
[----:B------:R-:W3:Y:S01]  /*3b220*/  LDL.LU.64 R196, [R1+0xb38] ;  /* 0x000b380001c47983 */ /* 0x000ee20000300a00 */
[----:B------:R-:W-:-:S03]  /*3b230*/  IMAD.WIDE R248, R252, 0x4, R248 ;  /* 0x00000004fcf87825 */ /* 0x000fc600078e02f8 */
[----:B------:R-:W3:Y:S04]  /*3b240*/  LDL.LU.64 R208, [R1+0xb40] ;  /* 0x000b400001d07983 */ /* 0x000ee80000300a00 */
[----:B------:R-:W-:Y:S04]  /*3b250*/  STL.64 [R1+0x1a58], R238 ;  /* 0x001a58ee01007387 */ /* 0x000fe80000100a00 */
[----:B------:R-:W-:Y:S04]  /*3b260*/  STL.64 [R1+0x8], R8 ;  /* 0x0000080801007387 */ /* 0x000fe80000100a00 */
[----:B------:R-:W-:Y:S04]  /*3b270*/  STL.64 [R1+0x1a60], R8 ;  /* 0x001a600801007387 */ /* 0x000fe80000100a00 */
[----:B------:R-:W3:Y:S04]  /*3b280*/  LDL.LU.64 R210, [R1+0xb48] ;  /* 0x000b480001d27983 */ /* 0x000ee80000300a00 */
[----:B------:R-:W3:Y:S04]  /*3b290*/  LDL.LU.64 R202, [R1+0xb50] ;  /* 0x000b500001ca7983 */ /* 0x000ee80000300a00 */
[----:B------:R-:W3:Y:S04]  /*3b2a0*/  LDL.LU.64 R212, [R1+0xb58] ;  /* 0x000b580001d47983 */ /* 0x000ee80000300a00 */
[----:B------:R-:W-:Y:S04]  /*3b2b0*/  STL.64 [R1], R248 ;  /* 0x000000f801007387 */ /* 0x000fe80000100a00 */
[----:B------:R-:W-:Y:S01]  /*3b2c0*/  STL.64 [R1+0x1a68], R248 ;  /* 0x001a68f801007387 */ /* 0x000fe20000100a00 */
[----:B------:R-:W-:-:S05]  /*3b2d0*/  IMAD.WIDE R236, R252, 0x4, R236 ;  /* 0x00000004fcec7825 */ /* 0x000fca00078e02ec */
[----:B------:R-:W-:Y:S04]  /*3b2e0*/  STL.64 [R1+0x18f0], R236 ;  /* 0x0018f0ec01007387 */ /* 0x000fe80000100a00 */
[----:B------:R-:W3:Y:S01]  /*3b2f0*/  LDL.LU.64 R214, [R1+0xb60] ;  /* 0x000b600001d67983 */ /* 0x000ee20000300a00 */
[----:B------:R-:W-:-:S04]  /*3b300*/  IMAD.WIDE R234, R252, 0x4, R234 ;  /* 0x00000004fcea7825 */ /* 0x000fc800078e02ea */
[C---:B------:R-:W-:Y:S01]  /*3b310*/  IMAD.WIDE R232, R252.reuse, 0x4, R232 ;  /* 0x00000004fce87825 */ /* 0x040fe200078e02e8 */
[----:B------:R-:W-:Y:S04]  /*3b320*/  STL.64 [R1+0x1a70], R234 ;  /* 0x001a70ea01007387 */ /* 0x000fe80000100a00 */
[----:B------:R-:W-:Y:S04]  /*3b330*/  STL.64 [R1+0x1a78], R232 ;  /* 0x001a78e801007387 */ /* 0x000fe80000100a00 */
[----:B------:R-:W3:Y:S01]  /*3b340*/  LDL.LU.64 R216, [R1+0xb68] ;  /* 0x000b680001d87983 */ /* 0x000ee20000300a00 */
[----:B--2---:R-:W-:-:S05]  /*3b350*/  IMAD.WIDE R230, R252, 0x4, R230 ;  /* 0x00000004fce67825 */ /* 0x004fca00078e02e6 */
[----:B------:R-:W-:Y:S01]  /*3b360*/  STL.64 [R1+0x1a80], R230 ;  /* 0x001a80e601007387 */ /* 0x000fe20000100a00 */
[----:B------:R-:W-:-:S03]  /*3b370*/  IMAD.WIDE R228, R252, 0x4, R228 ;  /* 0x00000004fce47825 */ /* 0x000fc600078e02e4 */
[----:B------:R-:W2:Y:S04]  /*3b380*/  LDL.LU.64 R198, [R1+0xb70] ;  /* 0x000b700001c67983 */ /* 0x000ea80000300a00 */
[----:B------:R-:W2:Y:S01]  /*3b390*/  LDL.LU.64 R204, [R1+0xb78] ;  /* 0x000b780001cc7983 */ /* 0x000ea20000300a00 */
[----:B------:R-:W-:-:S03]  /*3b3a0*/  IMAD.WIDE R226, R252, 0x4, R226 ;  /* 0x00000004fce27825 */ /* 0x000fc600078e02e2 */
[----:B------:R-:W-:Y:S04]  /*3b3b0*/  STL.64 [R1+0x1a88], R228 ;  /* 0x001a88e401007387 */ /* 0x000fe80000100a00 */
[----:B------:R-:W-:Y:S04]  /*3b3c0*/  STL.64 [R1+0x1a90], R226 ;  /* 0x001a90e201007387 */ /* 0x000fe80000100a00 */
[----:B------:R-:W2:Y:S01]  /*3b3d0*/  LDL.LU.64 R200, [R1+0xb80] ;  /* 0x000b800001c87983 */ /* 0x000ea20000300a00 */
[----:B----4-:R-:W-:-:S05]  /*3b3e0*/  IMAD.WIDE R220, R252, 0x4, R220 ;  /* 0x00000004fcdc7825 */ /* 0x010fca00078e02dc */
[----:B------:R-:W-:Y:S01]  /*3b3f0*/  STL.64 [R1+0x18f8], R220 ;  /* 0x0018f8dc01007387 */ /* 0x000fe20000100a00 */
[----:B------:R-:W-:-:S03]  /*3b400*/  IMAD.WIDE R12, R252, 0x4, R206 ;  /* 0x00000004fc0c7825 */ /* 0x000fc600078e02ce */
[----:B------:R-:W4:Y:S01]  /*3b410*/  LDL.LU.64 R206, [R1+0xb88] ;  /* 0x000b880001ce7983 */ /* 0x000f220000300a00 */
[----:B---3--:R-:W-:-:S03]  /*3b420*/  IMAD.WIDE R16, R252, 0x4, R208 ;  /* 0x00000004fc107825 */ /* 0x008fc600078e02d0 */
[----:B------:R-:W3:Y:S04]  /*3b430*/  LDL.LU.64 R208, [R1+0xb90] ;  /* 0x000b900001d07983 */ /* 0x000ee80000300a00 */
[----:B------:R-:W3:Y:S01]  /*3b440*/  LDL.LU.64 R176, [R1+0xb98] ;  /* 0x000b980001b07983 */ /* 0x000ee20000300a00 */
[----:B------:R-:W-:-:S03]  /*3b450*/  IMAD.WIDE R18, R252, 0x4, R210 ;  /* 0x00000004fc127825 */ /* 0x000fc600078e02d2 */
[----:B------:R-:W3:Y:S01]  /*3b460*/  LDL.LU.64 R210, [R1+0xba0] ;  /* 0x000ba00001d27983 */ /* 0x000ee20000300a00 */
[----:B------:R-:W-:-:S03]  /*3b470*/  IMAD.WIDE R20, R252, 0x4, R202 ;  /* 0x00000004fc147825 */ /* 0x000fc600078e02ca */
[----:B------:R-:W3:Y:S01]  /*3b480*/  LDL.LU.64 R178, [R1+0xba8] ;  /* 0x000ba80001b27983 */ /* 0x000ee20000300a00 */
[----:B------:R-:W-:-:S03]  /*3b490*/  IMAD.WIDE R22, R252, 0x4, R212 ;  /* 0x00000004fc167825 */ /* 0x000fc600078e02d4 */
[----:B------:R-:W3:Y:S04]  /*3b4a0*/  LDL.LU.64 R202, [R1+0xbb0] ;  /* 0x000bb00001ca7983 */ /* 0x000ee80000300a00 */
[----:B------:R-:W3:Y:S04]  /*3b4b0*/  LDL.LU.64 R212, [R1+0xbb8] ;  /* 0x000bb80001d47983 */ /* 0x000ee80000300a00 */
[----:B------:R-:W3:Y:S04]  /*3b4c0*/  LDL.LU.64 R180, [R1+0xbc0] ;  /* 0x000bc00001b47983 */ /* 0x000ee80000300a00 */
[----:B------:R-:W3:Y:S01]  /*3b4d0*/  LDL.LU.64 R182, [R1+0xbc8] ;  /* 0x000bc80001b67983 */ /* 0x000ee20000300a00 */
[----:B------:R-:W-:-:S03]  /*3b4e0*/  IMAD.WIDE R24, R252, 0x4, R214 ;  /* 0x00000004fc187825 */ /* 0x000fc600078e02d6 */
[----:B------:R-:W3:Y:S04]  /*3b4f0*/  LDL.LU.64 R214, [R1+0xbd0] ;  /* 0x000bd00001d67983 */ /* 0x000ee80000300a00 */
[----:B------:R-:W-:Y:S01]  /*3b500*/  STL.64 [R1+0x1900], R24 ;  /* 0x0019001801007387 */ /* 0x000fe20000100a00 */
[----:B------:R-:W-:-:S03]  /*3b510*/  IMAD.WIDE R26, R252, 0x4, R216 ;  /* 0x00000004fc1a7825 */ /* 0x000fc600078e02d8 */
[----:B------:R-:W3:Y:S04]  /*3b520*/  LDL.LU.64 R216, [R1+0xbd8] ;  /* 0x000bd80001d87983 */ /* 0x000ee80000300a00 */
[----:B------:R-:W3:Y:S04]  /*3b530*/  LDL.LU.64 R184, [R1+0xbe0] ;  /* 0x000be00001b87983 */ /* 0x000ee80000300a00 */
[----:B------:R-:W3:Y:S04]  /*3b540*/  LDL.LU.64 R186, [R1+0xbe8] ;  /* 0x000be80001ba7983 */ /* 0x000ee80000300a00 */
[----:B------:R-:W3:Y:S04]  /*3b550*/  LDL.LU.64 R188, [R1+0xbf0] ;  /* 0x000bf00001bc7983 */ /* 0x000ee80000300a00 */
[----:B------:R-:W3:Y:S04]  /*3b560*/  LDL.LU.64 R190, [R1+0xbf8] ;  /* 0x000bf80001be7983 */ /* 0x000ee80000300a00 */
[----:B------:R-:W3:Y:S01]  /*3b570*/  LDL.LU.64 R192, [R1+0xc00] ;  /* 0x000c000001c07983 */ /* 0x000ee20000300a00 */
[----:B------:R-:W-:-:S04]  /*3b580*/  IMAD.WIDE R14, R252, 0x4, R196 ;  /* 0x00000004fc0e7825 */ /* 0x000fc800078e02c4 */
[C---:B--2---:R-:W-:Y:S02]  /*3b590*/  IMAD.WIDE R30, R252.reuse, 0x4, R204 ;  /* 0x00000004fc1e7825 */ /* 0x044fe400078e02cc */
[----:B------:R-:W2:Y:S02]  /*3b5a0*/  LDL.LU.64 R204, [R1+0xc08] ;  /* 0x000c080001cc7983 */ /* 0x000ea40000300a00 */
[C---:B------:R-:W-:Y:S02]  /*3b5b0*/  IMAD.WIDE R28, R252.reuse, 0x4, R198 ;  /* 0x00000004fc1c7825 */ /* 0x040fe400078e02c6 */
[----:B------:R-:W2:Y:S04]  /*3b5c0*/  LDL.LU.64 R194, [R1+0xc10] ;  /* 0x000c100001c27983 */ /* 0x000ea80000300a00 */
[----:B------:R-:W2:Y:S04]  /*3b5d0*/  LDL.LU.64 R196, [R1+0xc18] ;  /* 0x000c180001c47983 */ /* 0x000ea80000300a00 */
[----:B------:R-:W2:Y:S01]  /*3b5e0*/  LDL.LU.64 R198, [R1+0xc20] ;  /* 0x000c200001c67983 */ /* 0x000ea20000300a00 */
[----:B------:R-:W-:-:S03]  /*3b5f0*/  IMAD.WIDE R32, R252, 0x4, R200 ;  /* 0x00000004fc207825 */ /* 0x000fc600078e02c8 */
[----:B------:R-:W2:Y:S01]  /*3b600*/  LDL.LU.64 R200, [R1+0xc28] ;  /* 0x000c280001c87983 */ /* 0x000ea20000300a00 */
[----:B----4-:R-:W-:-:S03]  /*3b610*/  IMAD.WIDE R34, R252, 0x4, R206 ;  /* 0x00000004fc227825 */ /* 0x010fc600078e02ce */
[----:B------:R-:W4:Y:S01]  /*3b620*/  LDL.LU.64 R206, [R1+0xc30] ;  /* 0x000c300001ce7983 */ /* 0x000f220000300a00 */
[----:B---3--:R-:W-:-:S03]  /*3b630*/  IMAD.WIDE R36, R252, 0x4, R208 ;  /* 0x00000004fc247825 */ /* 0x008fc600078e02d0 */
[----:B------:R-:W3:Y:S01]  /*3b640*/  LDL.LU.64 R208, [R1+0xc38] ;  /* 0x000c380001d07983 */ /* 0x000ee20000300a00 */
[----:B------:R-:W-:-:S03]  /*3b650*/  IMAD.WIDE R40, R252, 0x4, R210 ;  /* 0x00000004fc287825 */ /* 0x000fc600078e02d2 */
[----:B------:R-:W3:Y:S04]  /*3b660*/  LDL.LU.64 R210, [R1+0xc40] ;  /* 0x000c400001d27983 */ /* 0x000ee80000300a00 */
[----:B------:R-:W-:Y:S01]  /*3b670*/  STL.64 [R1+0x1908], R40 ;  /* 0x0019082801007387 */ /* 0x000fe20000100a00 */
[----:B------:R-:W-:-:S03]  /*3b680*/  IMAD.WIDE R44, R252, 0x4, R202 ;  /* 0x00000004fc2c7825 */ /* 0x000fc600078e02ca */
[----:B------:R-:W3:Y:S01]  /*3b690*/  LDL.LU.64 R202, [R1+0xc48] ;  /* 0x000c480001ca7983 */ /* 0x000ee20000300a00 */
[----:B------:R-:W-:-:S03]  /*3b6a0*/  IMAD.WIDE R46, R252, 0x4, R212 ;  /* 0x00000004fc2e7825 */ /* 0x000fc600078e02d4 */
[----:B------:R-:W3:Y:S01]  /*3b6b0*/  LDL.LU.64 R212, [R1+0xc50] ;  /* 0x000c500001d47983 */ /* 0x000ee20000300a00 */
[----:B------:R-:W-:-:S03]  /*3b6c0*/  IMAD.WIDE R52, R252, 0x4, R214 ;  /* 0x00000004fc347825 */ /* 0x000fc600078e02d6 */
[----:B------:R-:W3:Y:S01]  /*3b6d0*/  LDL.LU.64 R214, [R1+0xc58] ;  /* 0x000c580001d67983 */ /* 0x000ee20000300a00 */
[----:B------:R-:W-:-:S03]  /*3b6e0*/  IMAD.WIDE R54, R252, 0x4, R216 ;  /* 0x00000004fc367825 */ /* 0x000fc600078e02d8 */
[----:B------:R-:W3:Y:S01]  /*3b6f0*/  LDL.LU.64 R216, [R1+0xc60] ;  /* 0x000c600001d87983 */ /* 0x000ee20000300a00 */
[----:B------:R-:W-:-:S05]  /*3b700*/  IMAD.WIDE R56, R252, 0x4, R184 ;  /* 0x00000004fc387825 */ /* 0x000fca00078e02b8 */
[----:B------:R-:W-:Y:S01]  /*3b710*/  STL.64 [R1+0x1910], R56 ;  /* 0x0019103801007387 */ /* 0x000fe20000100a00 */
        /* <DEDUP_REMOVED lines=8> */
[C---:B--2---:R-:W-:Y:S02]  /*3b7a0*/  IMAD.WIDE R66, R252.reuse, 0x4, R204 ;  /* 0x00000004fc427825 */ /* 0x044fe400078e02cc */
[----:B------:R-:W2:Y:S02]  /*3b7b0*/  LDL.LU.64 R204, [R1+0xc68] ;  /* 0x000c680001cc7983 */ /* 0x000ea40000300a00 */
[----:B------:R-:W-:-:S05]  /*3b7c0*/  IMAD.WIDE R72, R252, 0x4, R198 ;  /* 0x00000004fc487825 */ /* 0x000fca00078e02c6 */
[----:B------:R-:W-:Y:S01]  /*3b7d0*/  STL.64 [R1+0x1918], R72 ;  /* 0x0019184801007387 */ /* 0x000fe20000100a00 */
[----:B----4-:R-:W-:-:S03]  /*3b7e0*/  IMAD.WIDE R76, R252, 0x4, R206 ;  /* 0x00000004fc4c7825 */ /* 0x010fc600078e02ce */
[----:B------:R-:W4:Y:S04]  /*3b7f0*/  LDL.LU.64 R206, [R1+0xc70] ;  /* 0x000c700001ce7983 */ /* 0x000f280000300a00 */
[----:B------:R-:W4:Y:S01]  /*3b800*/  LDL.LU.64 R172, [R1+0xc78] ;  /* 0x000c780001ac7983 */ /* 0x000f220000300a00 */
[----:B---3--:R-:W-:-:S03]  /*3b810*/  IMAD.WIDE R78, R252, 0x4, R208 ;  /* 0x00000004fc4e7825 */ /* 0x008fc600078e02d0 */
[----:B------:R-:W3:Y:S04]  /*3b820*/  LDL.LU.64 R208, [R1+0xc80] ;  /* 0x000c800001d07983 */ /* 0x000ee80000300a00 */
[----:B------:R-:W3:Y:S04]  /*3b830*/  LDL.LU.64 R174, [R1+0xc88] ;  /* 0x000c880001ae7983 */ /* 0x000ee80000300a00 */
[----:B------:R-:W3:Y:S04]  /*3b840*/  LDL.LU.64 R176, [R1+0xc90] ;  /* 0x000c900001b07983 */ /* 0x000ee80000300a00 */
[----:B------:R-:W3:Y:S01]  /*3b850*/  LDL.LU.64 R178, [R1+0xc98] ;  /* 0x000c980001b27983 */ /* 0x000ee20000300a00 */
[----:B------:R-:W-:-:S03]  /*3b860*/  IMAD.WIDE R80, R252, 0x4, R210 ;  /* 0x00000004fc507825 */ /* 0x000fc600078e02d2 */
[----:B------:R-:W3:Y:S04]  /*3b870*/  LDL.LU.64 R210, [R1+0xca0] ;  /* 0x000ca00001d27983 */ /* 0x000ee80000300a00 */
[----:B------:R-:W3:Y:S04]  /*3b880*/  LDL.LU.64 R180, [R1+0xca8] ;  /* 0x000ca80001b47983 */ /* 0x000ee80000300a00 */
[----:B------:R-:W3:Y:S01]  /*3b890*/  LDL.LU.64 R182, [R1+0xcb0] ;  /* 0x000cb00001b67983 */ /* 0x000ee20000300a00 */
[----:B------:R-:W-:-:S03]  /*3b8a0*/  IMAD.WIDE R84, R252, 0x4, R212 ;  /* 0x00000004fc547825 */ /* 0x000fc600078e02d4 */
[----:B------:R-:W3:Y:S01]  /*3b8b0*/  LDL.LU.64 R212, [R1+0xcb8] ;  /* 0x000cb80001d47983 */ /* 0x000ee20000300a00 */
[----:B------:R-:W-:-:S03]  /*3b8c0*/  IMAD.WIDE R86, R252, 0x4, R214 ;  /* 0x00000004fc567825 */ /* 0x000fc600078e02d6 */
[----:B------:R-:W3:Y:S04]  /*3b8d0*/  LDL.LU.64 R214, [R1+0xcc0] ;  /* 0x000cc00001d67983 */ /* 0x000ee80000300a00 */
[----:B------:R-:W3:Y:S04]  /*3b8e0*/  LDL.LU.64 R184, [R1+0xcc8] ;  /* 0x000cc80001b87983 */ /* 0x000ee80000300a00 */
[----:B------:R-:W3:Y:S04]  /*3b8f0*/  LDL.LU.64 R186, [R1+0xcd0] ;  /* 0x000cd00001ba7983 */ /* 0x000ee80000300a00 */
[----:B------:R-:W3:Y:S04]  /*3b900*/  LDL.LU.64 R188, [R1+0xcd8] ;  /* 0x000cd80001bc7983 */ /* 0x000ee80000300a00 */
[----:B------:R-:W3:Y:S04]  /*3b910*/  LDL.LU.64 R190, [R1+0xce0] ;  /* 0x000ce00001be7983 */ /* 0x000ee80000300a00 */
[----:B------:R-:W3:Y:S01]  /*3b920*/  LDL.LU.64 R192, [R1+0xce8] ;  /* 0x000ce80001c07983 */ /* 0x000ee20000300a00 */
[----:B------:R-:W-:-:S03]  /*3b930*/  IMAD.WIDE R88, R252, 0x4, R216 ;  /* 0x00000004fc587825 */ /* 0x000fc600078e02d8 */
[----:B------:R-:W3:Y:S01]  /*3b940*/  LDL.LU.64 R216, [R1+0xcf0] ;  /* 0x000cf00001d87983 */ /* 0x000ee20000300a00 */
[----:B------:R-:W-:-:S03]  /*3b950*/  IMAD.WIDE R68, R252, 0x4, R194 ;  /* 0x00000004fc447825 */ /* 0x000fc600078e02c2 */
[----:B------:R1:W-:Y:S01]  /*3b960*/  STL.64 [R1+0x1920], R88 ;  /* 0x0019205801007387 */ /* 0x0003e20000100a00 */
[----:B------:R-:W-:-:S03]  /*3b970*/  IMAD.WIDE R70, R252, 0x4, R196 ;  /* 0x00000004fc467825 */ /* 0x000fc600078e02c4 */
[----:B------:R-:W3:Y:S01]  /*3b980*/  LDL.LU.64 R194, [R1+0xcf8] ;  /* 0x000cf80001c27983 */ /* 0x000ee20000300a00 */
[----:B------:R-:W-:-:S03]  /*3b990*/  IMAD.WIDE R74, R252, 0x4, R200 ;  /* 0x00000004fc4a7825 */ /* 0x000fc600078e02c8 */
[----:B------:R-:W3:Y:S01]  /*3b9a0*/  LDL.LU.64 R196, [R1+0xd00] ;  /* 0x000d000001c47983 */ /* 0x000ee20000300a00 */
[----:B------:R-:W-:-:S03]  /*3b9b0*/  IMAD.WIDE R82, R252, 0x4, R202 ;  /* 0x00000004fc527825 */ /* 0x000fc600078e02ca */
[----:B------:R-:W3:Y:S04]  /*3b9c0*/  LDL.LU.64 R198, [R1+0xd08] ;  /* 0x000d080001c67983 */ /* 0x000ee80000300a00 */
[----:B------:R-:W3:Y:S04]  /*3b9d0*/  LDL.LU.64 R200, [R1+0xd10] ;  /* 0x000d100001c87983 */ /* 0x000ee80000300a00 */
[----:B------:R-:W3:Y:S01]  /*3b9e0*/  LDL.LU.64 R202, [R1+0xd18] ;  /* 0x000d180001ca7983 */ /* 0x000ee20000300a00 */
[----:B--2---:R-:W-:-:S03]  /*3b9f0*/  IMAD.WIDE R90, R252, 0x4, R204 ;  /* 0x00000004fc5a7825 */ /* 0x004fc600078e02cc */
        /* <DEDUP_REMOVED lines=12> */
[----:B------:R-:W-:-:S05]  /*3bac0*/  IMAD.WIDE R120, R252, 0x4, R190 ;  /* 0x00000004fc787825 */ /* 0x000fca00078e02be */
[----:B------:R-:W-:Y:S01]  /*3bad0*/  STL.64 [R1+0x1930], R120 ;  /* 0x0019307801007387 */ /* 0x000fe20000100a00 */
[----:B------:R-:W-:-:S03]  /*3bae0*/  IMAD.WIDE R124, R252, 0x4, R216 ;  /* 0x00000004fc7c7825 */ /* 0x000fc600078e02d8 */
[----:B------:R-:W3:Y:S01]  /*3baf0*/  LDL.LU.64 R216, [R1+0xd50] ;  /* 0x000d500001d87983 */ /* 0x000ee20000300a00 */
        /* <DEDUP_REMOVED lines=15> */
[----:B--2---:R-:W-:-:S05]  /*3bbf0*/  IMAD.WIDE R136, R252, 0x4, R204 ;  /* 0x00000004fc887825 */ /* 0x004fca00078e02cc */
[----:B------:R-:W-:Y:S04]  /*3bc00*/  STL.64 [R1+0x1938], R136 ;  /* 0x0019388801007387 */ /* 0x000fe80000100a00 */
        /* <DEDUP_REMOVED lines=15> */
[----:B------:R-:W2:Y:S01]  /*3bd00*/  LDL.LU.64 R192, [R1+0xdd0] ;  /* 0x000dd00001c07983 */ /* 0x000ea20000300a00 */
[----:B----4-:R-:W-:-:S03]  /*3bd10*/  IMAD.WIDE R138, R252, 0x4, R206 ;  /* 0x00000004fc8a7825 */ /* 0x010fc600078e02ce */
[----:B------:R-:W4:Y:S01]  /*3bd20*/  LDL.LU.64 R194, [R1+0xdd8] ;  /* 0x000dd80001c27983 */ /* 0x000f220000300a00 */
[----:B---3--:R-:W-:-:S03]  /*3bd30*/  IMAD.WIDE R140, R252, 0x4, R208 ;  /* 0x00000004fc8c7825 */ /* 0x008fc600078e02d0 */
[----:B------:R-:W3:Y:S01]  /*3bd40*/  LDL.LU.64 R196, [R1+0xde0] ;  /* 0x000de00001c47983 */ /* 0x000ee20000300a00 */
[----:B------:R-:W-:-:S03]  /*3bd50*/  IMAD.WIDE R142, R252, 0x4, R210 ;  /* 0x00000004fc8e7825 */ /* 0x000fc600078e02d2 */
[----:B------:R-:W4:Y:S01]  /*3bd60*/  LDL.LU.64 R198, [R1+0xde8] ;  /* 0x000de80001c67983 */ /* 0x000f220000300a00 */
[----:B------:R-:W-:-:S03]  /*3bd70*/  IMAD.WIDE R144, R252, 0x4, R212 ;  /* 0x00000004fc907825 */ /* 0x000fc600078e02d4 */
[----:B------:R-:W4:Y:S01]  /*3bd80*/  LDL.LU.64 R200, [R1+0xdf0] ;  /* 0x000df00001c87983 */ /* 0x000f220000300a00 */
[----:B------:R-:W-:-:S03]  /*3bd90*/  IMAD.WIDE R146, R252, 0x4, R214 ;  /* 0x00000004fc927825 */ /* 0x000fc600078e02d6 */
[----:B------:R-:W4:Y:S04]  /*3bda0*/  LDL.LU.64 R206, [R1+0xdf8] ;  /* 0x000df80001ce7983 */ /* 0x000f280000300a00 */
[----:B------:R-:W4:Y:S04]  /*3bdb0*/  LDL.LU.64 R208, [R1+0xe00] ;  /* 0x000e000001d07983 */ /* 0x000f280000300a00 */
[----:B------:R-:W4:Y:S04]  /*3bdc0*/  LDL.LU.64 R210, [R1+0xe08] ;  /* 0x000e080001d27983 */ /* 0x000f280000300a00 */
[----:B------:R-:W4:Y:S04]  /*3bdd0*/  LDL.LU.64 R212, [R1+0xe10] ;  /* 0x000e100001d47983 */ /* 0x000f280000300a00 */
[----:B------:R-:W4:Y:S01]  /*3bde0*/  LDL.LU.64 R214, [R1+0xe18] ;  /* 0x000e180001d67983 */ /* 0x000f220000300a00 */
[----:B------:R-:W-:-:S03]  /*3bdf0*/  IMAD.WIDE R148, R252, 0x4, R216 ;  /* 0x00000004fc947825 */ /* 0x000fc600078e02d8 */
[----:B------:R-:W4:Y:S01]  /*3be00*/  LDL.LU.64 R216, [R1+0xe20] ;  /* 0x000e200001d87983 */ /* 0x000f220000300a00 */
[----:B--2---:R-:W-:-:S04]  /*3be10*/  IMAD.WIDE R152, R252, 0x4, R168 ;  /* 0x00000004fc987825 */ /* 0x004fc800078e02a8 */
[C---:B------:R-:W-:Y:S01]  /*3be20*/  IMAD.WIDE R154, R252.reuse, 0x4, R170 ;  /* 0x00000004fc9a7825 */ /* 0x040fe200078e02aa */
[----:B------:R-:W-:Y:S03]  /*3be30*/  STL.64 [R1+0x1940], R152 ;  /* 0x0019409801007387 */ /* 0x000fe60000100a00 */
[----:B------:R-:W-:-:S04]  /*3be40*/  IMAD.WIDE R156, R252, 0x4, R172 ;  /* 0x00000004fc9c7825 */ /* 0x000fc800078e02ac */
[----:B------:R-:W-:-:S04]  /*3be50*/  IMAD.WIDE R150, R252, 0x4, R166 ;  /* 0x00000004fc967825 */ /* 0x000fc800078e02a6 */
[C---:B------:R-:W-:Y:S02]  /*3be60*/  IMAD.WIDE R160, R252.reuse, 0x4, R202 ;  /* 0x00000004fca07825 */ /* 0x040fe400078e02ca */
[----:B------:R-:W2:Y:S02]  /*3be70*/  LDL.LU.64 R202, [R1+0xe28] ;  /* 0x000e280001ca7983 */ /* 0x000ea40000300a00 */
[----:B------:R-:W-:-:S04]  /*3be80*/  IMAD.WIDE R162, R252, 0x4, R176 ;  /* 0x00000004fca27825 */ /* 0x000fc800078e02b0 */
[----:B------:R-:W-:-:S04]  /*3be90*/  IMAD.WIDE R164, R252, 0x4, R178 ;  /* 0x00000004fca47825 */ /* 0x000fc800078e02b2 */
[----:B------:R-:W-:-:S04]  /*3bea0*/  IMAD.WIDE R168, R252, 0x4, R182 ;  /* 0x00000004fca87825 */ /* 0x000fc800078e02b6 */
[----:B------:R-:W-:-:S04]  /*3beb0*/  IMAD.WIDE R170, R252, 0x4, R204 ;  /* 0x00000004fcaa7825 */ /* 0x000fc800078e02cc */
[C---:B------:R-:W-:Y:S01]  /*3bec0*/  IMAD.WIDE R172, R252.reuse, 0x4, R184 ;  /* 0x00000004fcac7825 */ /* 0x040fe200078e02b8 */
[----:B------:R-:W-:Y:S03]  /*3bed0*/  STL.64 [R1+0x1948], R168 ;  /* 0x001948a801007387 */ /* 0x000fe60000100a00 */
[C---:B------:R-:W-:Y:S01]  /*3bee0*/  IMAD.WIDE R166, R252.reuse, 0x4, R180 ;  /* 0x00000004fca67825 */ /* 0x040fe200078e02b4 */
[----:B------:R-:W2:Y:S03]  /*3bef0*/  LDL.LU.64 R204, [R1+0xe30] ;  /* 0x000e300001cc7983 */ /* 0x000ea60000300a00 */
[----:B------:R-:W-:-:S04]  /*3bf00*/  IMAD.WIDE R176, R252, 0x4, R188 ;  /* 0x00000004fcb07825 */ /* 0x000fc800078e02bc */
[----:B------:R-:W-:-:S04]  /*3bf10*/  IMAD.WIDE R178, R252, 0x4, R190 ;  /* 0x00000004fcb27825 */ /* 0x000fc800078e02be */
[----:B------:R-:W-:-:S04]  /*3bf20*/  IMAD.WIDE R180, R252, 0x4, R192 ;  /* 0x00000004fcb47825 */ /* 0x000fc800078e02c0 */
[----:B---3--:R-:W-:-:S04]  /*3bf30*/  IMAD.WIDE R184, R252, 0x4, R196 ;  /* 0x00000004fcb87825 */ /* 0x008fc800078e02c4 */
[C---:B------:R-:W-:Y:S01]  /*3bf40*/  IMAD.WIDE R158, R252.reuse, 0x4, R174 ;  /* 0x00000004fc9e7825 */ /* 0x040fe200078e02ae */
[----:B------:R-:W-:Y:S03]  /*3bf50*/  STL.64 [R1+0x1950], R184 ;  /* 0x001950b801007387 */ /* 0x000fe60000100a00 */
[----:B----4-:R-:W-:-:S04]  /*3bf60*/  IMAD.WIDE R182, R252, 0x4, R194 ;  /* 0x00000004fcb67825 */ /* 0x010fc800078e02c2 */
[C---:B------:R-:W-:Y:S02]  /*3bf70*/  IMAD.WIDE R190, R252.reuse, 0x4, R206 ;  /* 0x00000004fcbe7825 */ /* 0x040fe400078e02ce */
[----:B------:R-:W3:Y:S02]  /*3bf80*/  LDL.LU.64 R206, [R1+0xe38] ;  /* 0x000e380001ce7983 */ /* 0x000ee40000300a00 */
[----:B------:R-:W-:-:S04]  /*3bf90*/  IMAD.WIDE R188, R252, 0x4, R200 ;  /* 0x00000004fcbc7825 */ /* 0x000fc800078e02c8 */
[C---:B------:R-:W-:Y:S02]  /*3bfa0*/  IMAD.WIDE R192, R252.reuse, 0x4, R208 ;  /* 0x00000004fcc07825 */ /* 0x040fe400078e02d0 */
[----:B------:R-:W4:Y:S02]  /*3bfb0*/  LDL.LU.64 R208, [R1+0xe40] ;  /* 0x000e400001d07983 */ /* 0x000f240000300a00 */
[----:B------:R-:W-:-:S04]  /*3bfc0*/  IMAD.WIDE R174, R252, 0x4, R186 ;  /* 0x00000004fcae7825 */ /* 0x000fc800078e02ba */
[C---:B------:R-:W-:Y:S02]  /*3bfd0*/  IMAD.WIDE R194, R252.reuse, 0x4, R210 ;  /* 0x00000004fcc27825 */ /* 0x040fe400078e02d2 */
[----:B------:R-:W4:Y:S02]  /*3bfe0*/  LDL.LU.64 R210, [R1+0xe48] ;  /* 0x000e480001d27983 */ /* 0x000f240000300a00 */
[----:B------:R-:W-:-:S04]  /*3bff0*/  IMAD.WIDE R186, R252, 0x4, R198 ;  /* 0x00000004fcba7825 */ /* 0x000fc800078e02c6 */
[C---:B------:R-:W-:Y:S02]  /*3c000*/  IMAD.WIDE R196, R252.reuse, 0x4, R212 ;  /* 0x00000004fcc47825 */ /* 0x040fe400078e02d4 */
[----:B------:R-:W4:Y:S02]  /*3c010*/  LDL.LU.64 R212, [R1+0xe58] ;  /* 0x000e580001d47983 */ /* 0x000f240000300a00 */
[C---:B------:R-:W-:Y:S02]  /*3c020*/  IMAD.WIDE R198, R252.reuse, 0x4, R214 ;  /* 0x00000004fcc67825 */ /* 0x040fe400078e02d6 */
[----:B------:R-:W4:Y:S02]  /*3c030*/  LDL.LU.64 R214, [R1+0xe50] ;  /* 0x000e500001d67983 */ /* 0x000f240000300a00 */
[C---:B------:R-:W-:Y:S02]  /*3c040*/  IMAD.WIDE R200, R252.reuse, 0x4, R216 ;  /* 0x00000004fcc87825 */ /* 0x040fe400078e02d8 */
[----:B------:R-:W2:Y:S04]  /*3c050*/  LDL.LU.64 R216, [R1+0xe60] ;  /* 0x000e600001d87983 */ /* 0x000ea80000300a00 */
[----:B------:R-:W-:Y:S04]  /*3c060*/  STL.64 [R1+0x1958], R200 ;  /* 0x001958c801007387 */ /* 0x000fe80000100a00 */
        /* <DEDUP_REMOVED lines=23> */
[----:B--2---:R-:W-:-:S03]  /*3c1e0*/  IMAD.WIDE R216, R252, 0x4, R216 ;  /* 0x00000004fcd87825 */ /* 0x004fc600078e02d8 */
[----:B---3--:R-:W-:Y:S04]  /*3c1f0*/  LDGSTS.E [R242+0xa000], desc[UR48][R88.64], P4 ;  /* 0x0a00000058f27fae */ /* 0x008fe8000a121870 */
[----:B----4-:R-:W-:Y:S04]  /*3c200*/  LDGSTS.E [R242+0xa008], desc[UR48][R72.64], P1 ;  /* 0x0a00800048f27fae */ /* 0x010fe80008921870 */
[----:B------:R-:W-:Y:S04]  /*3c210*/  LDGSTS.E [R242+0xc000], desc[UR48][R56.64], P0 ;  /* 0x0c00000038f27fae */ /* 0x000fe80008121870 */
[----:B------:R-:W-:Y:S04]  /*3c220*/  LDGSTS.E [R242+0xc008], desc[UR48][R40.64], P3 ;  /* 0x0c00800028f27fae */ /* 0x000fe80009921870 */
[----:B------:R-:W-:Y:S04]  /*3c230*/  LDGSTS.E [R242+0xe000], desc[UR48][R24.64], P2 ;  /* 0x0e00000018f27fae */ /* 0x000fe80009121870 */
[----:B------:R-:W-:Y:S04]  /*3c240*/  LDGSTS.E [R242+0xe008], desc[UR48][R220.64], P5 ;  /* 0x0e008000dcf27fae */ /* 0x000fe8000a921870 */
[----:B------:R-:W0:Y:S04]  /*3c250*/  LDGDEPBAR ;  /* 0x00000000000079af */ /* 0x000e280000000000 */
[----:B------:R-:W-:Y:S04]  /*3c260*/  LDGSTS.E [R243+0x40000], desc[UR48][R226.64], P6 ;  /* 0x40000000e2f37fae */ /* 0x000fe8000b121870 */
[----:B------:R-:W-:Y:S04]  /*3c270*/  LDGSTS.E [R243+0x40400], desc[UR48][R228.64], P6 ;  /* 0x40400000e4f37fae */ /* 0x000fe8000b121870 */
[----:B------:R-:W-:Y:S04]  /*3c280*/  LDGSTS.E [R243+0x40800], desc[UR48][R230.64], P6 ;  /* 0x40800000e6f37fae */ /* 0x000fe8000b121870 */
[----:B------:R-:W-:Y:S04]  /*3c290*/  LDGSTS.E [R243+0x40c00], desc[UR48][R232.64], P6 ;  /* 0x40c00000e8f37fae */ /* 0x000fe8000b121870 */
[----:B------:R1:W-:Y:S04]  /*3c2a0*/  STL.64 [R1+0x1960], R216 ;  /* 0x001960d801007387 */ /* 0x0003e80000100a00 */
[----:B------:R-:W-:Y:S04]  /*3c2b0*/  LDGSTS.E [R243+0x41000], desc[UR48][R234.64], P6 ;  /* 0x41000000eaf37fae */ /* 0x000fe8000b121870 */
[----:B------:R-:W-:Y:S04]  /*3c2c0*/  LDGSTS.E [R243+0x41400], desc[UR48][R236.64], P6 ;  /* 0x41400000ecf37fae */ /* 0x000fe8000b121870 */
[----:B------:R-:W2:Y:S04]  /*3c2d0*/  LDL.64 R226, [R1+0x12d0] ;  /* 0x0012d00001e27983 */ /* 0x000ea80000100a00 */
[----:B------:R-:W-:Y:S04]  /*3c2e0*/  LDGSTS.E [R243+0x41800], desc[UR48][R248.64], P6 ;  /* 0x41800000f8f37fae */ /* 0x000fe8000b121870 */
        /* <DEDUP_REMOVED lines=40> */
[----:B--2---:R-:W-:Y:S04]  /*3c570*/  LDGSTS.E [R243+0x44400], desc[UR48][R226.64], P6 ;  /* 0x44400000e2f37fae */ /* 0x004fe8000b121870 */
[----:B---3--:R-:W-:Y:S04]  /*3c580*/  LDGSTS.E [R243+0x44800], desc[UR48][R228.64], P6 ;  /* 0x44800000e4f37fae */ /* 0x008fe8000b121870 */
[----:B------:R-:W2:Y:S04]  /*3c590*/  LDL.LU.64 R226, [R1+0x1a90] ;  /* 0x001a900001e27983 */ /* 0x000ea80000300a00 */
[----:B----4-:R-:W-:Y:S04]  /*3c5a0*/  LDGSTS.E [R243+0x44c00], desc[UR48][R230.64], P6 ;  /* 0x44c00000e6f37fae */ /* 0x010fe8000b121870 */
[----:B------:R-:W3:Y:S04]  /*3c5b0*/  LDL.LU.64 R228, [R1+0x1a88] ;  /* 0x001a880001e47983 */ /* 0x000ee80000300a00 */
[----:B------:R-:W-:Y:S04]  /*3c5c0*/  LDGSTS.E [R243+0x45000], desc[UR48][R232.64], P6 ;  /* 0x45000000e8f37fae */ /* 0x000fe8000b121870 */
[----:B------:R-:W4:Y:S04]  /*3c5d0*/  LDL.LU.64 R230, [R1+0x1a80] ;  /* 0x001a800001e67983 */ /* 0x000f280000300a00 */
[----:B------:R-:W-:Y:S04]  /*3c5e0*/  LDGSTS.E [R243+0x45400], desc[UR48][R234.64], P6 ;  /* 0x45400000eaf37fae */ /* 0x000fe8000b121870 */
[----:B------:R-:W2:Y:S04]  /*3c5f0*/  LDL.LU.64 R232, [R1+0x1a78] ;  /* 0x001a780001e87983 */ /* 0x000ea80000300a00 */
[----:B------:R-:W-:Y:S04]  /*3c600*/  LDGSTS.E [R243+0x45800], desc[UR48][R248.64], P6 ;  /* 0x45800000f8f37fae */ /* 0x000fe8000b121870 */
[----:B------:R-:W3:Y:S04]  /*3c610*/  LDL.LU.64 R234, [R1+0x1a70] ;  /* 0x001a700001ea7983 */ /* 0x000ee80000300a00 */
        /* <DEDUP_REMOVED lines=11> */
[----:B------:R-:W2:Y:S04]  /*3c6d0*/  LDL.LU.64 R4, [R1+0x1a40] ;  /* 0x001a400001047983 */ /* 0x000ea80000300a00 */
[----:B------:R-:W-:Y:S04]  /*3c6e0*/  LDGSTS.E [R243+0x47400], desc[UR48][R244.64], P6 ;  /* 0x47400000f4f37fae */ /* 0x000fe8000b121870 */
[----:B------:R-:W4:Y:S04]  /*3c6f0*/  LDL.LU.64 R246, [R1+0x1a38] ;  /* 0x001a380001f67983 */ /* 0x000f280000300a00 */
[----:B------:R-:W-:Y:S04]  /*3c700*/  LDGSTS.E [R243+0x47800], desc[UR48][R216.64], P6 ;  /* 0x47800000d8f37fae */ /* 0x000fe8000b121870 */
[----:B------:R-:W3:Y:S04]  /*3c710*/  LDL.LU.64 R244, [R1+0x1a30] ;  /* 0x001a300001f47983 */ /* 0x000ee80000300a00 */
        /* <DEDUP_REMOVED lines=17> */
[----:B---3--:R-:W-:Y:S04]  /*3c830*/  LDGSTS.E [R243+0x64000], desc[UR48][R244.64], P6 ;  /* 0x64000000f4f37fae */ /* 0x008fe8000b121870 */
[----:B--2---:R-:W-:Y:S01]  /*3c840*/  LDGSTS.E [R243+0x64400], desc[UR48][R4.64], P6 ;  /* 0x6440000004f37fae */ /* 0x004fe2000b121870 */
[----:B------:R-:W-:-:S03]  /*3c850*/  IMAD.WIDE R218, R252, 0x4, R218 ;  /* 0x00000004fcda7825 */ /* 0x000fc600078e02da */
[----:B------:R-:W-:Y:S04]  /*3c860*/  LDGSTS.E [R243+0x64800], desc[UR48][R234.64], P6 ;  /* 0x64800000eaf37fae */ /* 0x000fe8000b121870 */
[----:B------:R-:W2:Y:S04]  /*3c870*/  LDL.LU.64 R244, [R1+0x1a28] ;  /* 0x001a280001f47983 */ /* 0x000ea80000300a00 */
[----:B------:R-:W2:Y:S04]  /*3c880*/  LDL.64 R184, [R1+0x1670] ;  /* 0x0016700001b87983 */ /* 0x000ea80000100a00 */
[----:B------:R-:W3:Y:S04]  /*3c890*/  LDL.64 R168, [R1+0x580] ;  /* 0x0005800001a87983 */ /* 0x000ee80000100a00 */
[----:B------:R-:W4:Y:S04]  /*3c8a0*/  LDL.64 R152, [R1+0x1620] ;  /* 0x0016200001987983 */ /* 0x000f280000100a00 */
[----:B------:R-:W4:Y:S04]  /*3c8b0*/  LDL.64 R4, [R1+0x15e0] ;  /* 0x0015e00001047983 */ /* 0x000f280000100a00 */
[----:B------:R-:W-:Y:S04]  /*3c8c0*/  LDGSTS.E [R243+0x64c00], desc[UR48][R218.64], P6 ;  /* 0x64c00000daf37fae */ /* 0x000fe8000b121870 */
[----:B------:R-:W-:Y:S04]  /*3c8d0*/  LDGSTS.E [R243+0x65000], desc[UR48][R26.64], P6 ;  /* 0x650000001af37fae */ /* 0x000fe8000b121870 */
[----:B------:R-:W-:Y:S04]  /*3c8e0*/  LDGSTS.E [R243+0x65400], desc[UR48][R42.64], P6 ;  /* 0x654000002af37fae */ /* 0x000fe8000b121870 */
[----:B------:R-:W-:Y:S01]  /*3c8f0*/  LDGSTS.E [R243+0x65800], desc[UR48][R58.64], P6 ;  /* 0x658000003af37fae */ /* 0x000fe2000b121870 */
[----:B------:R-:W-:-:S03]  /*3c900*/  IMAD.WIDE R202, R252, 0x4, R202 ;  /* 0x00000004fcca7825 */ /* 0x000fc600078e02ca */
[----:B------:R-:W4:Y:S04]  /*3c910*/  LDL.64 R136, [R1+0x15a0] ;  /* 0x0015a00001887983 */ /* 0x000f280000100a00 */
[----:B------:R-:W-:Y:S04]  /*3c920*/  LDGSTS.E [R243+0x65c00], desc[UR48][R74.64], P6 ;  /* 0x65c000004af37fae */ /* 0x000fe8000b121870 */
        /* <DEDUP_REMOVED lines=28> */
[----:B------:R1:W-:Y:S04]  /*3caf0*/  STL.64 [R1+0x19a8], R122 ;  /* 0x0019a87a01007387 */ /* 0x0003e80000100a00 */
[----:B------:R1:W-:Y:S04]  /*3cb00*/  STL.64 [R1+0x19b0], R138 ;  /* 0x0019b08a01007387 */ /* 0x0003e80000100a00 */
[----:B------:R1:W-:Y:S04]  /*3cb10*/  STL.64 [R1+0x19b8], R154 ;  /* 0x0019b89a01007387 */ /* 0x0003e80000100a00 */
        /* <DEDUP_REMOVED lines=15> */
[----:B----4-:R-:W-:Y:S04]  /*3cc10*/  LDGSTS.E [R244+0x40880], desc[UR48][R152.64], P6 ;  /* 0x4088000098f47fae */ /* 0x010fe8000b121870 */
[----:B------:R-:W-:Y:S04]  /*3cc20*/  LDGSTS.E [R244+0x40c80], desc[UR48][R4.64], P6 ;  /* 0x40c8000004f47fae */ /* 0x000fe8000b121870 */
[----:B------:R-:W2:Y:S04]  /*3cc30*/  LDL.64 R184, [R1+0xf28] ;  /* 0x000f280001b87983 */ /* 0x000ea80000100a00 */
[----:B------:R-:W3:Y:S04]  /*3cc40*/  LDL.64 R168, [R1+0xee8] ;  /* 0x000ee80001a87983 */ /* 0x000ee80000100a00 */
[----:B------:R-:W4:Y:S04]  /*3cc50*/  LDL.64 R4, [R1+0x12c8] ;  /* 0x0012c80001047983 */ /* 0x000f280000100a00 */
[----:B------:R-:W3:Y:S04]  /*3cc60*/  LDL.64 R152, [R1+0xea8] ;  /* 0x000ea80001987983 */ /* 0x000ee80000100a00 */
[----:B------:R-:W-:Y:S04]  /*3cc70*/  LDGSTS.E [R244+0x41080], desc[UR48][R136.64], P6 ;  /* 0x4108000088f47fae */ /* 0x000fe8000b121870 */
[----:B------:R-:W-:Y:S04]  /*3cc80*/  LDGSTS.E [R244+0x41480], desc[UR48][R120.64], P6 ;  /* 0x4148000078f47fae */ /* 0x000fe8000b121870 */
[----:B------:R-:W3:Y:S04]  /*3cc90*/  LDL.64 R136, [R1+0xe68] ;  /* 0x000e680001887983 */ /* 0x000ee80000100a00 */
        /* <DEDUP_REMOVED lines=22> */
[----:B------:R-:W3:Y:S04]  /*3ce00*/  LDL.64 R10, [R1+0xd8] ;  /* 0x0000d800010a7983 */ /* 0x000ee80000100a00 */
[----:B----4-:R-:W-:Y:S04]  /*3ce10*/  LDGSTS.E [R244+0x44480], desc[UR48][R4.64], P6 ;  /* 0x4448000004f47fae */ /* 0x010fe8000b121870 */
[----:B------:R-:W-:Y:S04]  /*3ce20*/  LDGSTS.E [R244+0x44880], desc[UR48][R154.64], P6 ;  /* 0x448800009af47fae */ /* 0x000fe8000b121870 */
        /* <DEDUP_REMOVED lines=14> */
[----:B---3--:R-:W-:Y:S04]  /*3cf10*/  LDGSTS.E [R244+0x60080], desc[UR48][R168.64], P6 ;  /* 0x60080000a8f47fae */ /* 0x008fe8000b121870 */
[----:B------:R-:W-:Y:S04]  /*3cf20*/  LDGSTS.E [R244+0x60480], desc[UR48][R152.64], P6 ;  /* 0x6048000098f47fae */ /* 0x000fe8000b121870 */
[----:B------:R-:W-:Y:S04]  /*3cf30*/  LDGSTS.E [R244+0x60880], desc[UR48][R136.64], P6 ;  /* 0x6088000088f47fae */ /* 0x000fe8000b121870 */
[----:B------:R-:W2:Y:S04]  /*3cf40*/  LDL.64 R168, [R1+0x18] ;  /* 0x0000180001a87983 */ /* 0x000ea80000100a00 */
        /* <DEDUP_REMOVED lines=24> */
[----:B------:R-:W3:Y:S01]  /*3d0d0*/  LDL.64 R250, [R1+0x13d8] ;  /* 0x0013d80001fa7983 */ /* 0x000ee20000100a00 */
[----:B------:R-:W-:-:S03]  /*3d0e0*/  IMAD.WIDE R204, R252, 0x4, R204 ;  /* 0x00000004fccc7825 */ /* 0x000fc600078e02cc */
[----:B------:R-:W3:Y:S04]  /*3d0f0*/  LDL.64 R154, [R1+0x1280] ;  /* 0x00128000019a7983 */ /* 0x000ee80000100a00 */
        /* <DEDUP_REMOVED lines=14> */
[----:B----4-:R-:W-:Y:S04]  /*3d1e0*/  LDGSTS.E [R244+0x63c80], desc[UR48][R4.64], P6 ;  /* 0x63c8000004f47fae */ /* 0x010fe8000b121870 */
[----:B------:R-:W-:Y:S04]  /*3d1f0*/  LDGSTS.E [R244+0x64080], desc[UR48][R246.64], P6 ;  /* 0x64080000f6f47fae */ /* 0x000fe8000b121870 */
[----:B------:R-:W4:Y:S04]  /*3d200*/  LDL.64 R4, [R1+0x1380] ;  /* 0x0013800001047983 */ /* 0x000f280000100a00 */
[----:B------:R-:W4:Y:S04]  /*3d210*/  LDL.64 R246, [R1+0x1340] ;  /* 0x0013400001f67983 */ /* 0x000f280000100a00 */
        /* <DEDUP_REMOVED lines=47> */
[----:B------:R-:W2:Y:S04]  /*3d510*/  LDL.64 R246, [R1+0x12c0] ;  /* 0x0012c00001f67983 */ /* 0x000ea80000100a00 */
[----:B----4-:R-:W-:Y:S04]  /*3d520*/  LDGSTS.E [R245+0x44100], desc[UR48][R4.64], P6 ;  /* 0x4410000004f57fae */ /* 0x010fe8000b121870 */
[----:B--2---:R-:W-:Y:S04]  /*3d530*/  LDGSTS.E [R245+0x44500], desc[UR48][R246.64], P6 ;  /* 0x44500000f6f57fae */ /* 0x004fe8000b121870 */
[----:B------:R-:W-:Y:S04]  /*3d540*/  LDGSTS.E [R245+0x44900], desc[UR48][R154.64], P6 ;  /* 0x449000009af57fae */ /* 0x000fe8000b121870 */
[----:B------:R-:W2:Y:S04]  /*3d550*/  LDL.LU.64 R4, [R1+0x1a20] ;  /* 0x001a200001047983 */ /* 0x000ea80000300a00 */
        /* <DEDUP_REMOVED lines=29> */
[----:B----4-:R-:W-:Y:S04]  /*3d730*/  LDGSTS.E [R245+0x63d00], desc[UR48][R246.64], P6 ;  /* 0x63d00000f6f57fae */ /* 0x010fe8000b121870 */
[----:B--2---:R-:W-:Y:S04]  /*3d740*/  LDGSTS.E [R245+0x64100], desc[UR48][R4.64], P6 ;  /* 0x6410000004f57fae */ /* 0x004fe8000b121870 */
[----:B------:R-:W-:Y:S04]  /*3d750*/  LDGSTS.E [R245+0x64500], desc[UR48][R2.64], P6 ;  /* 0x6450000002f57fae */ /* 0x000fe8000b121870 */
[----:B------:R-:W2:Y:S04]  /*3d760*/  LDL.LU.64 R246, [R1+0x1a10] ;  /* 0x001a100001f67983 */ /* 0x000ea80000300a00 */
        /* <DEDUP_REMOVED lines=17> */
[----:B------:R-:W-:Y:S04]  /*3d880*/  LDGSTS.E [R245+0x64d00], desc[UR48][R14.64], P6 ;  /* 0x64d000000ef57fae */ /* 0x000fe8000b121870 */
[----:B------:R-:W-:Y:S04]  /*3d890*/  LDGSTS.E [R245+0x65100], desc[UR48][R30.64], P6 ;  /* 0x651000001ef57fae */ /* 0x000fe8000b121870 */
[----:B------:R-:W-:Y:S04]  /*3d8a0*/  LDGSTS.E [R245+0x65500], desc[UR48][R46.64], P6 ;  /* 0x655000002ef57fae */ /* 0x000fe8000b121870 */
[----:B------:R-:W-:Y:S01]  /*3d8b0*/  LDGSTS.E [R245+0x65900], desc[UR48][R62.64], P6 ;  /* 0x659000003ef57fae */ /* 0x000fe2000b121870 */
[----:B------:R-:W-:-:S03]  /*3d8c0*/  IMAD.WIDE R206, R252, 0x4, R206 ;  /* 0x00000004fcce7825 */ /* 0x000fc600078e02ce */
        /* <DEDUP_REMOVED lines=42> */
[----:B------:R-:W4:Y:S04]  /*3db70*/  LDL.64 R10, [R1+0x1278] ;  /* 0x00127800010a7983 */ /* 0x000f280000100a00 */
        /* <DEDUP_REMOVED lines=12> */
[----:B------:R-:W-:Y:S04]  /*3dc40*/  LDGSTS.E [R246+0x44180], desc[UR48][R4.64], P6 ;  /* 0x4418000004f67fae */ /* 0x000fe8000b121870 */
[----:B------:R-:W3:Y:S04]  /*3dc50*/  LDL.64 R2, [R1+0xc8] ;  /* 0x0000c80001027983 */ /* 0x000ee80000100a00 */
[----:B------:R-:W3:Y:S04]  /*3dc60*/  LDL.64 R4, [R1+0x88] ;  /* 0x0000880001047983 */ /* 0x000ee80000100a00 */
[----:B--2---:R-:W-:Y:S04]  /*3dc70*/  LDGSTS.E [R246+0x44580], desc[UR48][R250.64], P6 ;  /* 0x44580000faf67fae */ /* 0x004fe8000b121870 */
[----:B----4-:R-:W-:Y:S04]  /*3dc80*/  LDGSTS.E [R246+0x44980], desc[UR48][R10.64], P6 ;  /* 0x449800000af67fae */ /* 0x010fe8000b121870 */
[----:B------:R-:W2:Y:S04]  /*3dc90*/  LDL.LU.64 R250, [R1+0x1a08] ;  /* 0x001a080001fa7983 */ /* 0x000ea80000300a00 */
[----:B------:R-:W-:Y:S04]  /*3dca0*/  LDGSTS.E [R246+0x44d80], desc[UR48][R154.64], P6 ;  /* 0x44d800009af67fae */ /* 0x000fe8000b121870 */
        /* <DEDUP_REMOVED lines=43> */
[----:B----4-:R-:W-:Y:S04]  /*3df60*/  LDGSTS.E [R246+0x64180], desc[UR48][R10.64], P6 ;  /* 0x641800000af67fae */ /* 0x010fe8000b121870 */
[----:B------:R-:W-:Y:S04]  /*3df70*/  LDGSTS.E [R246+0x64580], desc[UR48][R8.64], P6 ;  /* 0x6458000008f67fae */ /* 0x000fe8000b121870 */
[----:B------:R-:W-:Y:S04]  /*3df80*/  LDGSTS.E [R246+0x64980], desc[UR48][R228.64], P6 ;  /* 0x64980000e4f67fae */ /* 0x000fe8000b121870 */
[----:B------:R-:W4:Y:S04]  /*3df90*/  LDL.64 R10, [R1+0x1370] ;  /* 0x00137000010a7983 */ /* 0x000f280000100a00 */
        /* <DEDUP_REMOVED lines=26> */
[----:B---3--:R-:W-:Y:S04]  /*3e140*/  LDGSTS.E [R247+0x40200], desc[UR48][R152.64], P6 ;  /* 0x4020000098f77fae */ /* 0x008fe8000b121870 */
[----:B------:R-:W3:Y:S04]  /*3e150*/  LDL.64 R216, [R1+0xfd0] ;  /* 0x000fd00001d87983 */ /* 0x000ee80000100a00 */
        /* <DEDUP_REMOVED lines=31> */
[----:B------:R-:W4:Y:S04]  /*3e350*/  LDL.64 R10, [R1+0x12f0] ;  /* 0x0012f000010a7983 */ /* 0x000f280000100a00 */
[----:B--2---:R-:W-:Y:S04]  /*3e360*/  LDGSTS.E [R247+0x43e00], desc[UR48][R4.64], P6 ;  /* 0x43e0000004f77fae */ /* 0x004fe8000b121870 */
[----:B------:R-:W2:Y:S04]  /*3e370*/  LDL.64 R4, [R1+0x100] ;  /* 0x0001000001047983 */ /* 0x000ea80000100a00 */
        /* <DEDUP_REMOVED lines=15> */
[----:B------:R-:W3:Y:S04]  /*3e470*/  LDL.LU.64 R10, [R1+0x19f0] ;  /* 0x0019f000010a7983 */ /* 0x000ee80000300a00 */
[----:B------:R-:W-:Y:S04]  /*3e480*/  LDGSTS.E [R247+0x47e00], desc[UR48][R168.64], P6 ;  /* 0x47e00000a8f77fae */ /* 0x000fe8000b121870 */
[----:B------:R-:W-:Y:S04]  /*3e490*/  LDGSTS.E [R247+0x60200], desc[UR48][R152.64], P6 ;  /* 0x6020000098f77fae */ /* 0x000fe8000b121870 */
        /* <DEDUP_REMOVED lines=24> */
[----:B------:R-:W2:Y:S04]  /*3e620*/  LDL.64 R6, [R1+0x1430] ;  /* 0x0014300001067983 */ /* 0x000ea80000100a00 */
[----:B------:R-:W2:Y:S04]  /*3e630*/  LDL.64 R2, [R1+0x1400] ;  /* 0x0014000001027983 */ /* 0x000ea80000100a00 */
[----:B------:R-:W2:Y:S04]  /*3e640*/  LDL.64 R4, [R1+0x13c0] ;  /* 0x0013c00001047983 */ /* 0x000ea80000100a00 */
[----:B---3--:R-:W-:Y:S04]  /*3e650*/  LDGSTS.E [R247+0x63a00], desc[UR48][R10.64], P6 ;  /* 0x63a000000af77fae */ /* 0x008fe8000b121870 */
[----:B------:R-:W-:Y:S04]  /*3e660*/  LDGSTS.E [R247+0x63e00], desc[UR48][R8.64], P6 ;  /* 0x63e0000008f77fae */ /* 0x000fe8000b121870 */
[----:B------:R-:W3:Y:S04]  /*3e670*/  LDL.64 R10, [R1+0x1368] ;  /* 0x00136800010a7983 */ /* 0x000ee80000100a00 */
[----:B------:R-:W3:Y:S04]  /*3e680*/  LDL.64 R8, [R1+0x13a8] ;  /* 0x0013a80001087983 */ /* 0x000ee80000100a00 */
[----:B----4-:R-:W-:Y:S04]  /*3e690*/  LDGSTS.E [R247+0x64200], desc[UR48][R152.64], P6 ;  /* 0x6420000098f77fae */ /* 0x010fe8000b121870 */
[----:B------:R-:W-:Y:S04]  /*3e6a0*/  LDGSTS.E [R247+0x64600], desc[UR48][R248.64], P6 ;  /* 0x64600000f8f77fae */ /* 0x000fe8000b121870 */
[----:B------:R-:W-:Y:S04]  /*3e6b0*/  LDGSTS.E [R247+0x64a00], desc[UR48][R226.64], P6 ;  /* 0x64a00000e2f77fae */ /* 0x000fe8000b121870 */
[----:B------:R-:W-:Y:S04]  /*3e6c0*/  LDGSTS.E [R247+0x64e00], desc[UR48][R18.64], P6 ;  /* 0x64e0000012f77fae */ /* 0x000fe8000b121870 */
[----:B------:R-:W4:Y:S04]  /*3e6d0*/  LDL.LU.64 R248, [R1+0x19e8] ;  /* 0x0019e80001f87983 */ /* 0x000f280000300a00 */
        /* <DEDUP_REMOVED lines=42> */
[----:B---3--:R-:W-:Y:S04]  /*3e980*/  LDGSTS.E [R248+0x43680], desc[UR48][R8.64], P6 ;  /* 0x4368000008f87fae */ /* 0x008fe8000b121870 */
[----:B------:R-:W2:Y:S04]  /*3e990*/  LDL.64 R2, [R1+0x1328] ;  /* 0x0013280001027983 */ /* 0x000ea80000100a00 */
[----:B------:R-:W3:Y:S04]  /*3e9a0*/  LDL.64 R4, [R1+0x12e8] ;  /* 0x0012e80001047983 */ /* 0x000ee80000100a00 */
        /* <DEDUP_REMOVED lines=37> */
[----:B------:R-:W-:Y:S04]  /*3ec00*/  LDGSTS.E [R248+0x60a80], desc[UR48][R152.64], P6 ;  /* 0x60a8000098f87fae */ /* 0x000fe8000b121870 */
[----:B------:R-:W-:Y:S04]  /*3ec10*/  LDGSTS.E [R248+0x60e80], desc[UR48][R136.64], P6 ;  /* 0x60e8000088f87fae */ /* 0x000fe8000b121870 */
[----:B------:R-:W2:Y:S04]  /*3ec20*/  LDL.64 R168, [R1+0x568] ;  /* 0x0005680001a87983 */ /* 0x000ea80000100a00 */
[----:B------:R-:W2:Y:S04]  /*3ec30*/  LDL.64 R152, [R1+0x1638] ;  /* 0x0016380001987983 */ /* 0x000ea80000100a00 */
[----:B------:R-:W-:Y:S04]  /*3ec40*/  LDGSTS.E [R248+0x61280], desc[UR48][R120.64], P6 ;  /* 0x6128000078f87fae */ /* 0x000fe8000b121870 */
[----:B------:R-:W2:Y:S04]  /*3ec50*/  LDL.64 R136, [R1+0x15f8] ;  /* 0x0015f80001887983 */ /* 0x000ea80000100a00 */
[----:B------:R-:W-:Y:S04]  /*3ec60*/  LDGSTS.E [R248+0x61680], desc[UR48][R104.64], P6 ;  /* 0x6168000068f87fae */ /* 0x000fe8000b121870 */
[----:B------:R-:W2:Y:S04]  /*3ec70*/  LDL.64 R120, [R1+0x15b8] ;  /* 0x0015b80001787983 */ /* 0x000ea80000100a00 */
[----:B------:R-:W-:Y:S04]  /*3ec80*/  LDGSTS.E [R248+0x61a80], desc[UR48][R88.64], P6 ;  /* 0x61a8000058f87fae */ /* 0x000fe8000b121870 */
[----:B------:R-:W-:Y:S04]  /*3ec90*/  LDGSTS.E [R248+0x61e80], desc[UR48][R72.64], P6 ;  /* 0x61e8000048f87fae */ /* 0x000fe8000b121870 */
[----:B------:R-:W-:Y:S04]  /*3eca0*/  LDGSTS.E [R248+0x62280], desc[UR48][R56.64], P6 ;  /* 0x6228000038f87fae */ /* 0x000fe8000b121870 */
[----:B------:R-:W-:Y:S01]  /*3ecb0*/  LDGSTS.E [R248+0x62680], desc[UR48][R40.64], P6 ;  /* 0x6268000028f87fae */ /* 0x000fe2000b121870 */
[----:B------:R-:W-:-:S03]  /*3ecc0*/  IMAD.WIDE R224, R252, 0x4, R224 ;  /* 0x00000004fce07825 */ /* 0x000fc600078e02e0 */
[----:B------:R-:W-:Y:S04]  /*3ecd0*/  LDGSTS.E [R248+0x62a80], desc[UR48][R24.64], P6 ;  /* 0x62a8000018f87fae */ /* 0x000fe8000b121870 */
[----:B------:R-:W-:Y:S04]  /*3ece0*/  LDGSTS.E [R248+0x62e80], desc[UR48][R220.64], P6 ;  /* 0x62e80000dcf87fae */ /* 0x000fe8000b121870 */
[----:B------:R-:W2:Y:S04]  /*3ecf0*/  LDL.64 R104, [R1+0x1578] ;  /* 0x0015780001687983 */ /* 0x000ea80000100a00 */
[----:B------:R-:W-:Y:S04]  /*3ed00*/  LDGSTS.E [R248+0x63280], desc[UR48][R236.64], P6 ;  /* 0x63280000ecf87fae */ /* 0x000fe8000b121870 */
[----:B------:R-:W2:Y:S04]  /*3ed10*/  LDL.64 R88, [R1+0x1538] ;  /* 0x0015380001587983 */ /* 0x000ea80000100a00 */
[----:B------:R-:W-:Y:S04]  /*3ed20*/  LDGSTS.E [R248+0x63680], desc[UR48][R6.64], P6 ;  /* 0x6368000006f87fae */ /* 0x000fe8000b121870 */
[----:B------:R-:W2:Y:S04]  /*3ed30*/  LDL.64 R72, [R1+0x14f8] ;  /* 0x0014f80001487983 */ /* 0x000ea80000100a00 */
[----:B------:R-:W2:Y:S04]  /*3ed40*/  LDL.64 R56, [R1+0x14b8] ;  /* 0x0014b80001387983 */ /* 0x000ea80000100a00 */
[----:B------:R-:W2:Y:S04]  /*3ed50*/  LDL.64 R40, [R1+0x1478] ;  /* 0x0014780001287983 */ /* 0x000ea80000100a00 */
[----:B------:R-:W2:Y:S04]  /*3ed60*/  LDL.64 R24, [R1+0x7a8] ;  /* 0x0007a80001187983 */ /* 0x000ea80000100a00 */
[----:B------:R-:W2:Y:S04]  /*3ed70*/  LDL.64 R220, [R1+0x7e8] ;  /* 0x0007e80001dc7983 */ /* 0x000ea80000100a00 */
[----:B------:R-:W2:Y:S04]  /*3ed80*/  LDL.64 R236, [R1+0x13f8] ;  /* 0x0013f80001ec7983 */ /* 0x000ea80000100a00 */
[----:B------:R-:W2:Y:S01]  /*3ed90*/  LDL.64 R6, [R1+0x13b8] ;  /* 0x0013b80001067983 */ /* 0x000ea20000100a00 */
[----:B------:R-:W-:-:S03]  /*3eda0*/  IMAD.WIDE R212, R252, 0x4, R212 ;  /* 0x00000004fcd47825 */ /* 0x000fc600078e02d4 */
        /* <DEDUP_REMOVED lines=14> */
[----:B---3--:R-:W-:Y:S04]  /*3ee90*/  LDGSTS.E [R248+0x63e80], desc[UR48][R4.64], P6 ;  /* 0x63e8000004f87fae */ /* 0x008fe8000b121870 */
[----:B--2---:R-:W-:Y:S04]  /*3eea0*/  LDGSTS.E [R248+0x64280], desc[UR48][R2.64], P6 ;  /* 0x6428000002f87fae */ /* 0x004fe8000b121870 */
[----:B------:R-:W-:Y:S04]  /*3eeb0*/  LDGSTS.E [R248+0x64680], desc[UR48][R240.64], P6 ;  /* 0x64680000f0f87fae */ /* 0x000fe8000b121870 */
        /* <DEDUP_REMOVED lines=8> */
[----:B------:R-:W-:Y:S04]  /*3ef40*/  LDGSTS.E [R248+0x65e80], desc[UR48][R84.64], P6 ;  /* 0x65e8000054f87fae */ /* 0x000fe8000b121870 */
[----:B------:R-:W-:Y:S04]  /*3ef50*/  LDGSTS.E [R248+0x66280], desc[UR48][R100.64], P6 ;  /* 0x6628000064f87fae */ /* 0x000fe8000b121870 */
[----:B------:R1:W-:Y:S04]  /*3ef60*/  LDGSTS.E [R248+0x66680], desc[UR48][R116.64], P6 ;  /* 0x6668000074f87fae */ /* 0x0003e8000b121870 */
        /* <DEDUP_REMOVED lines=10> */
[----:B------:R-:W-:Y:S04]  /*3f010*/  LDGSTS.E [R249+0x40f00], desc[UR48][R120.64], P6 ;  /* 0x40f0000078f97fae */ /* 0x000fe8000b121870 */
[----:B------:R-:W4:Y:S04]  /*3f020*/  LDL.64 R136, [R1+0xfc0] ;  /* 0x000fc00001887983 */ /* 0x000f280000100a00 */
[----:B------:R-:W4:Y:S04]  /*3f030*/  LDL.64 R152, [R1+0xec0] ;  /* 0x000ec00001987983 */ /* 0x000f280000100a00 */
[----:B------:R-:W4:Y:S04]  /*3f040*/  LDL.64 R120, [R1+0xf80] ;  /* 0x000f800001787983 */ /* 0x000f280000100a00 */
        /* <DEDUP_REMOVED lines=33> */
[----:B------:R-:W-:Y:S04]  /*3f260*/  LDGSTS.E [R249+0x46b00], desc[UR48][R216.64], P6 ;  /* 0x46b00000d8f97fae */ /* 0x000fe8000b121870 */
[----:B------:R-:W4:Y:S04]  /*3f270*/  LDL.64 R8, [R1+0x130] ;  /* 0x0001300001087983 */ /* 0x000f280000100a00 */
[----:B------:R-:W-:Y:S04]  /*3f280*/  LDGSTS.E [R249+0x46f00], desc[UR48][R200.64], P6 ;  /* 0x46f00000c8f97fae */ /* 0x000fe8000b121870 */
[----:B------:R-:W-:Y:S04]  /*3f290*/  LDGSTS.E [R249+0x47300], desc[UR48][R136.64], P6 ;  /* 0x4730000088f97fae */ /* 0x000fe8000b121870 */
        /* <DEDUP_REMOVED lines=26> */
[----:B---3--:R-:W-:Y:S04]  /*3f440*/  LDGSTS.E [R249+0x62f00], desc[UR48][R4.64], P6 ;  /* 0x62f0000004f97fae */ /* 0x008fe8000b121870 */
[----:B----4-:R-:W-:Y:S04]  /*3f450*/  LDGSTS.E [R249+0x63300], desc[UR48][R8.64], P6 ;  /* 0x6330000008f97fae */ /* 0x010fe8000b121870 */
[----:B------:R-:W-:Y:S04]  /*3f460*/  LDGSTS.E [R249+0x63700], desc[UR48][R10.64], P6 ;  /* 0x637000000af97fae */ /* 0x000fe8000b121870 */
[----:B------:R-:W3:Y:S04]  /*3f470*/  LDL.64 R4, [R1+0x1428] ;  /* 0x0014280001047983 */ /* 0x000ee80000100a00 */
[----:B------:R-:W4:Y:S04]  /*3f480*/  LDL.64 R8, [R1+0x13f0] ;  /* 0x0013f00001087983 */ /* 0x000f280000100a00 */
[----:B------:R-:W4:Y:S04]  /*3f490*/  LDL.64 R10, [R1+0x8e8] ;  /* 0x0008e800010a7983 */ /* 0x000f280000100a00 */
[----:B------:R-:W-:Y:S04]  /*3f4a0*/  LDGSTS.E [R249+0x63b00], desc[UR48][R136.64], P6 ;  /* 0x63b0000088f97fae */ /* 0x000fe8000b121870 */
[----:B------:R-:W-:Y:S04]  /*3f4b0*/  LDGSTS.E [R249+0x63f00], desc[UR48][R120.64], P6 ;  /* 0x63f0000078f97fae */ /* 0x000fe8000b121870 */
[----:B------:R-:W-:Y:S01]  /*3f4c0*/  LDGSTS.E [R249+0x64300], desc[UR48][R250.64], P6 ;  /* 0x64300000faf97fae */ /* 0x000fe2000b121870 */
[----:B------:R-:W-:-:S03]  /*3f4d0*/  IMAD.WIDE R222, R252, 0x4, R222 ;  /* 0x00000004fcde7825 */ /* 0x000fc600078e02de */
[----:B------:R-:W-:Y:S04]  /*3f4e0*/  LDGSTS.E [R249+0x64700], desc[UR48][R238.64], P6 ;  /* 0x64700000eef97fae */ /* 0x000fe8000b121870 */
[----:B------:R-:W-:Y:S04]  /*3f4f0*/  LDGSTS.E [R249+0x64b00], desc[UR48][R222.64], P6 ;  /* 0x64b00000def97fae */ /* 0x000fe8000b121870 */
[----:B------:R-:W2:Y:S04]  /*3f500*/  LDL.LU.64 R250, [R1+0x19c0] ;  /* 0x0019c00001fa7983 */ /* 0x000ea80000300a00 */
[----:B------:R-:W4:Y:S04]  /*3f510*/  LDL.64 R154, [R1+0x1398] ;  /* 0x00139800019a7983 */ /* 0x000f280000100a00 */
        /* <DEDUP_REMOVED lines=10> */
[----:B------:R-:W4:Y:S01]  /*3f5c0*/  LDL.64 R42, [R1+0x11b8] ;  /* 0x0011b800012a7983 */ /* 0x000f220000100a00 */
[----:B------:R-:W-:-:S03]  /*3f5d0*/  IMAD.WIDE R214, R252, 0x4, R214 ;  /* 0x00000004fcd67825 */ /* 0x000fc600078e02d6 */
        /* <DEDUP_REMOVED lines=18> */
[----:B------:R-:W4:Y:S04]  /*3f700*/  LDL.64 R120, [R1+0xf38] ;  /* 0x000f380001787983 */ /* 0x000f280000100a00 */
[----:B--2---:R-:W-:Y:S04]  /*3f710*/  LDGSTS.E [R250+0x40380], desc[UR48][R104.64], P6 ;  /* 0x4038000068fa7fae */ /* 0x004fe8000b121870 */
        /* <DEDUP_REMOVED lines=18> */
[----:B---3--:R-:W-:Y:S04]  /*3f840*/  LDGSTS.E [R250+0x42b80], desc[UR48][R4.64], P6 ;  /* 0x42b8000004fa7fae */ /* 0x008fe8000b121870 */
[----:B------:R-:W3:Y:S04]  /*3f850*/  LDL.64 R2, [R1+0x228] ;  /* 0x0002280001027983 */ /* 0x000ee80000100a00 */
[----:B----4-:R-:W-:Y:S04]  /*3f860*/  LDGSTS.E [R250+0x42f80], desc[UR48][R8.64], P6 ;  /* 0x42f8000008fa7fae */ /* 0x010fe8000b121870 */
[----:B------:R-:W4:Y:S04]  /*3f870*/  LDL.64 R4, [R1+0x1e8] ;  /* 0x0001e80001047983 */ /* 0x000f280000100a00 */
[----:B------:R-:W-:Y:S04]  /*3f880*/  LDGSTS.E [R250+0x43380], desc[UR48][R10.64], P6 ;  /* 0x433800000afa7fae */ /* 0x000fe8000b121870 */
[----:B------:R-:W4:Y:S04]  /*3f890*/  LDL.64 R8, [R1+0x1a8] ;  /* 0x0001a80001087983 */ /* 0x000f280000100a00 */
[----:B------:R-:W-:Y:S04]  /*3f8a0*/  LDGSTS.E [R250+0x43780], desc[UR48][R154.64], P6 ;  /* 0x437800009afa7fae */ /* 0x000fe8000b121870 */
[----:B------:R-:W4:Y:S04]  /*3f8b0*/  LDL.64 R10, [R1+0x168] ;  /* 0x00016800010a7983 */ /* 0x000f280000100a00 */
        /* <DEDUP_REMOVED lines=34> */
[----:B------:R-:W4:Y:S04]  /*3fae0*/  LDL.LU.64 R120, [R1+0x1930] ;  /* 0x0019300001787983 */ /* 0x000f280000300a00 */
[----:B--2---:R-:W-:Y:S04]  /*3faf0*/  LDGSTS.E [R250+0x47f80], desc[UR48][R104.64], P6 ;  /* 0x47f8000068fa7fae */ /* 0x004fe8000b121870 */
[----:B------:R-:W-:Y:S04]  /*3fb00*/  LDGSTS.E [R250+0x60380], desc[UR48][R88.64], P6 ;  /* 0x6038000058fa7fae */ /* 0x000fe8000b121870 */
        /* <DEDUP_REMOVED lines=15> */
[----:B---3--:R-:W-:Y:S04]  /*3fc00*/  LDGSTS.E [R250+0x62380], desc[UR48][R2.64], P6 ;  /* 0x6238000002fa7fae */ /* 0x008fe8000b121870 */
[----:B----4-:R-:W-:Y:S04]  /*3fc10*/  LDGSTS.E [R250+0x62780], desc[UR48][R4.64], P6 ;  /* 0x6278000004fa7fae */ /* 0x010fe8000b121870 */
[----:B------:R-:W3:Y:S04]  /*3fc20*/  LDL.LU.64 R6, [R1+0x18e8] ;  /* 0x0018e80001067983 */ /* 0x000ee80000300a00 */
[----:B------:R-:W4:Y:S04]  /*3fc30*/  LDL.LU.64 R2, [R1+0x18e0] ;  /* 0x0018e00001027983 */ /* 0x000f280000300a00 */
[----:B------:R-:W2:Y:S04]  /*3fc40*/  LDL.LU.64 R4, [R1+0x18d8] ;  /* 0x0018d80001047983 */ /* 0x000ea80000300a00 */
[----:B------:R-:W-:Y:S04]  /*3fc50*/  LDGSTS.E [R250+0x62b80], desc[UR48][R8.64], P6 ;  /* 0x62b8000008fa7fae */ /* 0x000fe8000b121870 */
[----:B------:R-:W-:Y:S04]  /*3fc60*/  LDGSTS.E [R250+0x62f80], desc[UR48][R10.64], P6 ;  /* 0x62f800000afa7fae */ /* 0x000fe8000b121870 */
[----:B------:R-:W3:Y:S04]  /*3fc70*/  LDL.LU.64 R8, [R1+0x18d0] ;  /* 0x0018d00001087983 */ /* 0x000ee80000300a00 */
[----:B------:R-:W4:Y:S04]  /*3fc80*/  LDL.LU.64 R10, [R1+0x18c8] ;  /* 0x0018c800010a7983 */ /* 0x000f280000300a00 */
[----:B----4-:R-:W-:Y:S04]  /*3fc90*/  LDGSTS.E [R250+0x63380], desc[UR48][R10.64], P6 ;  /* 0x633800000afa7fae */ /* 0x010fe8000b121870 */
[----:B---3--:R-:W-:Y:S04]  /*3fca0*/  LDGSTS.E [R250+0x63780], desc[UR48][R8.64], P6 ;  /* 0x6378000008fa7fae */ /* 0x008fe8000b121870 */
[----:B--2---:R-:W-:Y:S04]  /*3fcb0*/  LDGSTS.E [R250+0x63b80], desc[UR48][R4.64], P6 ;  /* 0x63b8000004fa7fae */ /* 0x004fe8000b121870 */
[----:B------:R-:W2:Y:S04]  /*3fcc0*/  LDL.LU.64 R10, [R1+0x18c0] ;  /* 0x0018c000010a7983 */ /* 0x000ea80000300a00 */
[----:B------:R-:W3:Y:S04]  /*3fcd0*/  LDL.LU.64 R8, [R1+0x18b8] ;  /* 0x0018b80001087983 */ /* 0x000ee80000300a00 */
[----:B------:R-:W4:Y:S04]  /*3fce0*/  LDL.LU.64 R4, [R1+0x18b0] ;  /* 0x0018b00001047983 */ /* 0x000f280000300a00 */
[----:B------:R-:W-:Y:S04]  /*3fcf0*/  LDGSTS.E [R250+0x63f80], desc[UR48][R2.64], P6 ;  /* 0x63f8000002fa7fae */ /* 0x000fe8000b121870 */
[----:B------:R-:W-:Y:S04]  /*3fd00*/  LDGSTS.E [R250+0x64380], desc[UR48][R6.64], P6 ;  /* 0x6438000006fa7fae */ /* 0x000fe8000b121870 */
[----:B------:R-:W-:Y:S04]  /*3fd10*/  LDGSTS.E [R250+0x64780], desc[UR48][R236.64], P6 ;  /* 0x64780000ecfa7fae */ /* 0x000fe8000b121870 */
[----:B------:R-:W2:Y:S04]  /*3fd20*/  LDL.LU.64 R2, [R1+0x18a8] ;  /* 0x0018a80001027983 */ /* 0x000ea80000300a00 */
        /* <DEDUP_REMOVED lines=11> */
[----:B------:R2:W-:Y:S04]  /*3fde0*/  LDGSTS.E [R250+0x67380], desc[UR48][R168.64], P6 ;  /* 0x67380000a8fa7fae */ /* 0x0005e8000b121870 */
[----:B------:R-:W-:Y:S04]  /*3fdf0*/  LDGSTS.E [R250+0x67780], desc[UR48][R184.64], P6 ;  /* 0x67780000b8fa7fae */ /* 0x000fe8000b121870 */
[----:B------:R-:W-:Y:S04]  /*3fe00*/  LDGSTS.E [R250+0x67b80], desc[UR48][R200.64], P6 ;  /* 0x67b80000c8fa7fae */ /* 0x000fe8000b121870 */
[----:B------:R4:W-:Y:S04]  /*3fe10*/  LDGSTS.E [R250+0x67f80], desc[UR48][R216.64], P6 ;  /* 0x67f80000d8fa7fae */ /* 0x0009e8000b121870 */
[----:B------:R-:W0:Y:S04]  /*3fe20*/  LDGDEPBAR ;  /* 0x00000000000079af */ /* 0x000e280000000000 */
[----:B------:R1:W-:Y:S01]  /*3fe30*/  STL.64 [R1+0x1af8], R106 ;  /* 0x001af86a01007387 */ /* 0x0003e20000100a00 */
[----:B------:R-:W-:-:S03]  /*3fe40*/  ULDC UR5, c[0x0][0x230] ;  /* 0x00008c0000057ab9 */ /* 0x000fc60000000800 */
        /* <DEDUP_REMOVED lines=10> */
[----:B------:R1:W-:Y:S02]  /*3fef0*/  STL.64 [R1+0x1ac8], R118 ;  /* 0x001ac87601007387 */ /* 0x0003e40000100a00 */
[----:B-1----:R-:W1:Y:S02]  /*3ff00*/  LDC R117, c[0x0][0x230] ;  /* 0x00008c00ff757b82 */ /* 0x002e640000000800 */
[----:B------:R-:W4:Y:S04]  /*3ff10*/  LDL.LU.64 R118, [R1+0x5e8] ;  /* 0x0005e80001767983 */ /* 0x000f280000300a00 */
[----:B------:R1:W-:Y:S04]  /*3ff20*/  STL.64 [R1+0x1ac0], R120 ;  /* 0x001ac07801007387 */ /* 0x0003e80000100a00 */
[----:B-1----:R-:W4:Y:S04]  /*3ff30*/  LDL.LU.64 R120, [R1+0x5f8] ;  /* 0x0005f80001787983 */ /* 0x002f280000300a00 */
[----:B------:R-:W-:Y:S04]  /*3ff40*/  STL.64 [R1+0x1ab8], R122 ;  /* 0x001ab87a01007387 */ /* 0x000fe80000100a00 */
[----:B------:R1:W-:Y:S04]  /*3ff50*/  STL.64 [R1+0x1ab0], R124 ;  /* 0x001ab07c01007387 */ /* 0x0003e80000100a00 */
[----:B-1----:R-:W4:Y:S04]  /*3ff60*/  LDL.LU.64 R124, [R1+0x628] ;  /* 0x00062800017c7983 */ /* 0x002f280000300a00 */
[----:B------:R-:W-:Y:S04]  /*3ff70*/  STL.64 [R1+0x1aa8], R126 ;  /* 0x001aa87e01007387 */ /* 0x000fe80000100a00 */
[----:B------:R-:W-:Y:S04]  /*3ff80*/  STL [R1+0x1aa0], R243 ;  /* 0x001aa0f301007387 */ /* 0x000fe80000100800 */
[----:B------:R-:W-:Y:S04]  /*3ff90*/  STL.64 [R1+0x1a98], R128 ;  /* 0x001a988001007387 */ /* 0x000fe80000100a00 */
[----:B------:R1:W-:Y:S04]  /*3ffa0*/  STL.64 [R1+0x1a90], R130 ;  /* 0x001a908201007387 */ /* 0x0003e80000100a00 */
[----:B-1----:R-:W4:Y:S04]  /*3ffb0*/  LDL.LU.64 R130, [R1+0x638] ;  /* 0x0006380001827983 */ /* 0x002f280000300a00 */
[----:B------:R1:W-:Y:S04]  /*3ffc0*/  STL.64 [R1+0x1a88], R132 ;  /* 0x001a888401007387 */ /* 0x0003e80000100a00 */
[----:B-1----:R-:W4:Y:S04]  /*3ffd0*/  LDL.LU.64 R132, [R1+0x668] ;  /* 0x0006680001847983 */ /* 0x002f280000300a00 */
[----:B------:R1:W-:Y:S04]  /*3ffe0*/  STL.64 [R1+0x1a80], R134 ;  /* 0x001a808601007387 */ /* 0x0003e80000100a00 */
[----:B-1----:R-:W4:Y:S01]  /*3fff0*/  LDL.LU.64 R134, [R1+0x758] ;  /* 0x0007580001867983 */ /* 0x002f220000300a00 */
[----:B------:R-:W-:Y:S01]  /*40000*/  UIADD3 UR6, UR5, -0x100, URZ ;  /* 0xffffff0005067890 */ /* 0x000fe2000fffe03f */
[----:B------:R-:W-:Y:S01]  /*40010*/  VIADD R117, R117, 0x7f ;  /* 0x0000007f75757836 */ /* 0x000fe20000000000 */
[----:B---3--:R-:W-:Y:S01]  /*40020*/  LOP3.LUT R127, R7, 0x2, RZ, 0xfc, !PT ;  /* 0x00000002077f7812 */ /* 0x008fe200078efcff */
[----:B------:R-:W-:Y:S03]  /*40030*/  STL.64 [R1+0x1a78], R136 ;  /* 0x001a788801007387 */ /* 0x000fe60000100a00 */
[----:B------:R-:W-:Y:S01]  /*40040*/  ISETP.GT.AND P2, PT, R117, 0x17f, PT ;  /* 0x0000017f7500780c */ /* 0x000fe20003f44270 */
[----:B------:R-:W-:Y:S04]  /*40050*/  STL.64 [R1+0x1a70], R138 ;  /* 0x001a708a01007387 */ /* 0x000fe80000100a00 */
[----:B------:R-:W-:Y:S04]  /*40060*/  STL.64 [R1+0x1a68], R140 ;  /* 0x001a688c01007387 */ /* 0x000fe80000100a00 */
[----:B------:R-:W-:Y:S04]  /*40070*/  STL.64 [R1+0x1a60], R142 ;  /* 0x001a608e01007387 */ /* 0x000fe80000100a00 */
[----:B------:R-:W-:Y:S04]  /*40080*/  STL [R1+0x1a58], R8 ;  /* 0x001a580801007387 */ /* 0x000fe80000100800 */
[----:B------:R1:W-:Y:S04]  /*40090*/  STL.64 [R1+0x1a50], R144 ;  /* 0x001a509001007387 */ /* 0x0003e80000100a00 */
[----:B--2---:R-:W-:Y:S04]  /*400a0*/  STL [R1+0x1a48], R2 ;  /* 0x001a480201007387 */ /* 0x004fe80000100800 */
        /* <DEDUP_REMOVED lines=31> */
[----:B------:R3:W-:Y:S04]  /*402a0*/  STL.64 [R1+0x1948], R208 ;  /* 0x001948d001007387 */ /* 0x0007e80000100a00 */
[----:B------:R-:W-:Y:S04]  /*402b0*/  STL.64 [R1+0x1940], R210 ;  /* 0x001940d201007387 */ /* 0x000fe80000100a00 */
[----:B------:R-:W-:Y:S04]  /*402c0*/  STL.64 [R1+0x1938], R212 ;  /* 0x001938d401007387 */ /* 0x000fe80000100a00 */
[----:B------:R-:W-:Y:S01]  /*402d0*/  STL.64 [R1+0x1930], R214 ;  /* 0x001930d601007387 */ /* 0x000fe20000100a00 */
[----:B----4-:R-:W-:-:S03]  /*402e0*/  IMAD.WIDE R110, R251, 0x4, R110 ;  /* 0x00000004fb6e7825 */ /* 0x010fc600078e026e */
[----:B------:R-:W-:Y:S01]  /*402f0*/  STL.64 [R1+0x1928], R216 ;  /* 0x001928d801007387 */ /* 0x000fe20000100a00 */
[----:B------:R-:W-:-:S03]  /*40300*/  ISETP.GE.AND P1, PT, R127, UR6, PT ;  /* 0x000000067f007c0c */ /* 0x000fc6000bf26270 */
[----:B------:R-:W-:Y:S04]  /*40310*/  STL.64 [R1+0x18d8], R244 ;  /* 0x0018d8f401007387 */ /* 0x000fe80000100a00 */
[----:B------:R4:W-:Y:S01]  /*40320*/  STL.64 [R1+0x18d0], R246 ;  /* 0x0018d0f601007387 */ /* 0x0009e20000100a00 */
[----:B------:R-:W-:-:S03]  /*40330*/  IMAD.WIDE R128, R251, 0x4, R112 ;  /* 0x00000004fb807825 */ /* 0x000fc600078e0270 */
[----:B------:R4:W-:Y:S01]  /*40340*/  STL.64 [R1+0x18c0], R248 ;  /* 0x0018c0f801007387 */ /* 0x0009e20000100a00 */
[----:B------:R-:W-:-:S03]  /*40350*/  IMAD.WIDE R126, R251, 0x4, R114 ;  /* 0x00000004fb7e7825 */ /* 0x000fc600078e0272 */
[----:B------:R-:W4:Y:S01]  /*40360*/  LDL.LU.64 R122, [R1+0x5d8] ;  /* 0x0005d800017a7983 */ /* 0x000f220000300a00 */
[----:B-1----:R-:W-:-:S03]  /*40370*/  IMAD.WIDE R144, R251, 0x4, R106 ;  /* 0x00000004fb907825 */ /* 0x002fc600078e026a */
[----:B------:R-:W4:Y:S04]  /*40380*/  LDL.LU.64 R116, [R1+0x5c8] ;  /* 0x0005c80001747983 */ /* 0x000f280000300a00 */
[----:B------:R-:W4:Y:S04]  /*40390*/  LDL.LU.64 R114, [R1+0x5b8] ;  /* 0x0005b80001727983 */ /* 0x000f280000300a00 */
[----:B------:R-:W4:Y:S01]  /*403a0*/  LDL.LU.64 R112, [R1+0x5a8] ;  /* 0x0005a80001707983 */ /* 0x000f220000300a00 */
[----:B--2---:R-:W-:-:S03]  /*403b0*/  IMAD.WIDE R156, R251, 0x4, R108 ;  /* 0x00000004fb9c7825 */ /* 0x004fc600078e026c */
[----:B------:R-:W-:Y:S04]  /*403c0*/  STL.64 [R1+0x340], R110 ;  /* 0x0003406e01007387 */ /* 0x000fe80000100a00 */
[----:B------:R-:W2:Y:S04]  /*403d0*/  LDL.LU.64 R106, [R1+0x16f0] ;  /* 0x0016f000016a7983 */ /* 0x000ea80000300a00 */
[----:B------:R-:W-:Y:S04]  /*403e0*/  STL.64 [R1+0x350], R126 ;  /* 0x0003507e01007387 */ /* 0x000fe80000100a00 */
[----:B------:R-:W2:Y:S04]  /*403f0*/  LDL.LU.64 R108, [R1+0x16e8] ;  /* 0x0016e800016c7983 */ /* 0x000ea80000300a00 */
[----:B------:R-:W-:Y:S01]  /*40400*/  STL.64 [R1+0x358], R128 ;  /* 0x0003588001007387 */ /* 0x000fe20000100a00 */
[----:B---3--:R-:W-:-:S04]  /*40410*/  IMAD.WIDE R190, R251, 0x4, R118 ;  /* 0x00000004fbbe7825 */ /* 0x008fc800078e0276 */
[----:B------:R-:W-:-:S04]  /*40420*/  IMAD.WIDE R168, R251, 0x4, R120 ;  /* 0x00000004fba87825 */ /* 0x000fc800078e0278 */
[----:B------:R-:W-:-:S04]  /*40430*/  IMAD.WIDE R204, R251, 0x4, R124 ;  /* 0x00000004fbcc7825 */ /* 0x000fc800078e027c */
[----:B------:R-:W-:-:S04]  /*40440*/  IMAD.WIDE R208, R251, 0x4, R130 ;  /* 0x00000004fbd07825 */ /* 0x000fc800078e0282 */
[----:B----4-:R-:W-:-:S04]  /*40450*/  IMAD.WIDE R246, R251, 0x4, R132 ;  /* 0x00000004fbf67825 */ /* 0x010fc800078e0284 */
[----:B------:R-:W-:-:S05]  /*40460*/  IMAD.WIDE R142, R251, 0x4, R134 ;  /* 0x00000004fb8e7825 */ /* 0x000fca00078e0286 */
[----:B------:R-:W-:Y:S04]  /*40470*/  STL.64 [R1+0x360], R142 ;  /* 0x0003608e01007387 */ /* 0x000fe80000100a00 */
[----:B------:R-:W3:Y:S04]  /*40480*/  LDL.LU.64 R130, [R1+0x16c0] ;  /* 0x0016c00001827983 */ /* 0x000ee80000300a00 */
[----:B------:R-:W-:Y:S04]  /*40490*/  STL.64 [R1+0x368], R144 ;  /* 0x0003689001007387 */ /* 0x000fe80000100a00 */
[----:B------:R-:W4:Y:S04]  /*404a0*/  LDL.LU.64 R132, [R1+0x16b8] ;  /* 0x0016b80001847983 */ /* 0x000f280000300a00 */
[----:B------:R-:W-:Y:S04]  /*404b0*/  STL.64 [R1+0x370], R156 ;  /* 0x0003709c01007387 */ /* 0x000fe80000100a00 */
[----:B------:R-:W4:Y:S04]  /*404c0*/  LDL.LU.64 R134, [R1+0x1690] ;  /* 0x0016900001867983 */ /* 0x000f280000300a00 */
[----:B------:R-:W-:Y:S04]  /*404d0*/  STL.64 [R1+0x378], R246 ;  /* 0x000378f601007387 */ /* 0x000fe80000100a00 */
[----:B------:R-:W4:Y:S04]  /*404e0*/  LDL.LU.64 R118, [R1+0x1688] ;  /* 0x0016880001767983 */ /* 0x000f280000300a00 */
[----:B------:R-:W4:Y:S04]  /*404f0*/  LDL.LU.64 R120, [R1+0x738] ;  /* 0x0007380001787983 */ /* 0x000f280000300a00 */
[----:B------:R-:W-:Y:S04]  /*40500*/  STL.64 [R1+0x380], R208 ;  /* 0x000380d001007387 */ /* 0x000fe80000100a00 */
[----:B------:R-:W-:Y:S04]  /*40510*/  STL.64 [R1+0x388], R204 ;  /* 0x000388cc01007387 */ /* 0x000fe80000100a00 */
[----:B------:R-:W4:Y:S04]  /*40520*/  LDL.LU.64 R136, [R1+0x728] ;  /* 0x0007280001887983 */ /* 0x000f280000300a00 */
[----:B------:R-:W4:Y:S04]  /*40530*/  LDL.LU.64 R124, [R1+0x718] ;  /* 0x00071800017c7983 */ /* 0x000f280000300a00 */
[----:B------:R-:W-:Y:S04]  /*40540*/  STL.64 [R1+0x390], R168 ;  /* 0x000390a801007387 */ /* 0x000fe80000100a00 */
[----:B------:R-:W-:Y:S01]  /*40550*/  STL.64 [R1+0x398], R190 ;  /* 0x000398be01007387 */ /* 0x000fe20000100a00 */
[----:B------:R-:W-:-:S03]  /*40560*/  IMAD.WIDE R176, R251, 0x4, R122 ;  /* 0x00000004fbb07825 */ /* 0x000fc600078e027a */
[----:B------:R-:W4:Y:S01]  /*40570*/  LDL.LU.64 R122, [R1+0x708] ;  /* 0x00070800017a7983 */ /* 0x000f220000300a00 */
[----:B------:R-:W-:-:S03]  /*40580*/  IMAD.WIDE R174, R251, 0x4, R116 ;  /* 0x00000004fbae7825 */ /* 0x000fc600078e0274 */
[----:B------:R-:W-:Y:S01]  /*40590*/  STL.64 [R1+0x3a0], R176 ;  /* 0x0003a0b001007387 */ /* 0x000fe20000100a00 */
[----:B------:R-:W-:-:S04]  /*405a0*/  IMAD.WIDE R160, R251, 0x4, R114 ;  /* 0x00000004fba07825 */ /* 0x000fc800078e0272 */
[----:B------:R-:W-:-:S04]  /*405b0*/  IMAD.WIDE R158, R251, 0x4, R112 ;  /* 0x00000004fb9e7825 */ /* 0x000fc800078e0270 */
[C---:B--2---:R-:W-:Y:S02]  /*405c0*/  IMAD.WIDE R114, R251.reuse, 0x4, R106 ;  /* 0x00000004fb727825 */ /* 0x044fe400078e026a */
[----:B------:R-:W2:Y:S04]  /*405d0*/  LDL.LU.64 R106, [R1+0x6f8] ;  /* 0x0006f800016a7983 */ /* 0x000ea80000300a00 */
[----:B------:R-:W-:Y:S01]  /*405e0*/  STL.64 [R1+0x3a8], R174 ;  /* 0x0003a8ae01007387 */ /* 0x000fe20000100a00 */
[----:B------:R-:W-:-:S03]  /*405f0*/  IMAD.WIDE R116, R251, 0x4, R108 ;  /* 0x00000004fb747825 */ /* 0x000fc600078e026c */
[----:B------:R-:W2:Y:S04]  /*40600*/  LDL.LU.64 R108, [R1+0x6e8] ;  /* 0x0006e800016c7983 */ /* 0x000ea80000300a00 */
[----:B------:R-:W2:Y:S04]  /*40610*/  LDL.LU.64 R112, [R1+0x658] ;  /* 0x0006580001707983 */ /* 0x000ea80000300a00 */
[----:B------:R-:W-:Y:S04]  /*40620*/  STL.64 [R1+0x3b0], R160 ;  /* 0x0003b0a001007387 */ /* 0x000fe80000100a00 */
[----:B------:R-:W-:Y:S04]  /*40630*/  STL.64 [R1+0x3c0], R114 ;  /* 0x0003c07201007387 */ /* 0x000fe80000100a00 */
[----:B------:R-:W2:Y:S04]  /*40640*/  LDL.LU.64 R148, [R1+0x648] ;  /* 0x0006480001947983 */ /* 0x000ea80000300a00 */
[----:B------:R-:W-:Y:S04]  /*40650*/  STL.64 [R1+0x3b8], R158 ;  /* 0x0003b89e01007387 */ /* 0x000fe80000100a00 */
[----:B------:R-:W-:Y:S04]  /*40660*/  STL.64 [R1+0x3c8], R116 ;  /* 0x0003c87401007387 */ /* 0x000fe80000100a00 */
[----:B------:R-:W2:Y:S04]  /*40670*/  LDL.LU.64 R140, [R1+0x618] ;  /* 0x00061800018c7983 */ /* 0x000ea80000300a00 */
[----:B------:R-:W2:Y:S01]  /*40680*/  LDL.LU.64 R138, [R1+0x608] ;  /* 0x00060800018a7983 */ /* 0x000ea20000300a00 */
[----:B---3--:R-:W-:-:S05]  /*40690*/  IMAD.WIDE R130, R251, 0x4, R130 ;  /* 0x00000004fb827825 */ /* 0x008fca00078e0282 */
[----:B------:R-:W-:Y:S01]  /*406a0*/  STL.64 [R1+0x3d0], R130 ;  /* 0x0003d08201007387 */ /* 0x000fe20000100a00 */
[----:B----4-:R-:W-:-:S04]  /*406b0*/  IMAD.WIDE R132, R251, 0x4, R132 ;  /* 0x00000004fb847825 */ /* 0x010fc800078e0284 */
[----:B------:R-:W-:-:S04]  /*406c0*/  IMAD.WIDE R248, R251, 0x4, R134 ;  /* 0x00000004fbf87825 */ /* 0x000fc800078e0286 */
[C---:B------:R-:W-:Y:S02]  /*406d0*/  IMAD.WIDE R146, R251.reuse, 0x4, R118 ;  /* 0x00000004fb927825 */ /* 0x040fe400078e0276 */
[----:B------:R-:W3:Y:S02]  /*406e0*/  LDL.LU.64 R118, [R1+0x1740] ;  /* 0x0017400001767983 */ /* 0x000ee40000300a00 */
[C---:B------:R-:W-:Y:S02]  /*406f0*/  IMAD.WIDE R206, R251.reuse, 0x4, R120 ;  /* 0x00000004fbce7825 */ /* 0x040fe400078e0278 */
[----:B------:R-:W4:Y:S04]  /*40700*/  LDL.LU.64 R120, [R1+0x1738] ;  /* 0x0017380001787983 */ /* 0x000f280000300a00 */
[----:B------:R-:W4:Y:S04]  /*40710*/  LDL.LU.64 R134, [R1+0x1720] ;  /* 0x0017200001867983 */ /* 0x000f280000300a00 */
[----:B------:R-:W-:Y:S01]  /*40720*/  STL.64 [R1+0x3d8], R132 ;  /* 0x0003d88401007387 */ /* 0x000fe20000100a00 */
[----:B------:R-:W-:-:S03]  /*40730*/  IMAD.WIDE R244, R251, 0x4, R136 ;  /* 0x00000004fbf47825 */ /* 0x000fc600078e0288 */
[----:B------:R-:W-:Y:S01]  /*40740*/  STL.64 [R1+0x3e0], R248 ;  /* 0x0003e0f801007387 */ /* 0x000fe20000100a00 */
[----:B------:R-:W-:-:S03]  /*40750*/  IMAD.WIDE R192, R251, 0x4, R124 ;  /* 0x00000004fbc07825 */ /* 0x000fc600078e027c */
[----:B------:R-:W4:Y:S04]  /*40760*/  LDL.LU.64 R136, [R1+0x1718] ;  /* 0x0017180001887983 */ /* 0x000f280000300a00 */
[----:B------:R-:W4:Y:S04]  /*40770*/  LDL.LU.64 R124, [R1+0x1700] ;  /* 0x00170000017c7983 */ /* 0x000f280000300a00 */
[----:B------:R-:W-:Y:S01]  /*40780*/  STL.64 [R1+0x3e8], R146 ;  /* 0x0003e89201007387 */ /* 0x000fe20000100a00 */
[----:B------:R-:W-:-:S03]  /*40790*/  IMAD.WIDE R202, R251, 0x4, R122 ;  /* 0x00000004fbca7825 */ /* 0x000fc600078e027a */
[----:B------:R-:W4:Y:S04]  /*407a0*/  LDL.LU.64 R122, [R1+0x16f8] ;  /* 0x0016f800017a7983 */ /* 0x000f280000300a00 */
[----:B------:R-:W-:Y:S01]  /*407b0*/  STL.64 [R1+0x3f0], R206 ;  /* 0x0003f0ce01007387 */ /* 0x000fe20000100a00 */
[----:B--2---:R-:W-:-:S03]  /*407c0*/  IMAD.WIDE R188, R251, 0x4, R106 ;  /* 0x00000004fbbc7825 */ /* 0x004fc600078e026a */
[----:B------:R-:W2:Y:S04]  /*407d0*/  LDL.LU.64 R106, [R1+0x16d0] ;  /* 0x0016d000016a7983 */ /* 0x000ea80000300a00 */
[----:B------:R-:W-:Y:S01]  /*407e0*/  STL.64 [R1+0x3f8], R244 ;  /* 0x0003f8f401007387 */ /* 0x000fe20000100a00 */
[----:B------:R-:W-:-:S03]  /*407f0*/  IMAD.WIDE R186, R251, 0x4, R108 ;  /* 0x00000004fbba7825 */ /* 0x000fc600078e026c */
[----:B------:R-:W2:Y:S01]  /*40800*/  LDL.LU.64 R108, [R1+0x16c8] ;  /* 0x0016c800016c7983 */ /* 0x000ea20000300a00 */
[----:B------:R-:W-:-:S03]  /*40810*/  IMAD.WIDE R172, R251, 0x4, R112 ;  /* 0x00000004fbac7825 */ /* 0x000fc600078e0270 */
[----:B------:R-:W-:Y:S04]  /*40820*/  STL.64 [R1+0x400], R192 ;  /* 0x000400c001007387 */ /* 0x000fe80000100a00 */
[----:B------:R-:W2:Y:S04]  /*40830*/  LDL.LU.64 R112, [R1+0x16a0] ;  /* 0x0016a00001707983 */ /* 0x000ea80000300a00 */
[----:B------:R-:W-:Y:S04]  /*40840*/  STL.64 [R1+0x408], R202 ;  /* 0x000408ca01007387 */ /* 0x000fe80000100a00 */
[----:B------:R-:W2:Y:S01]  /*40850*/  LDL.LU.64 R152, [R1+0x1698] ;  /* 0x0016980001987983 */ /* 0x000ea20000300a00 */
[----:B------:R-:W-:-:S03]  /*40860*/  IMAD.WIDE R170, R251, 0x4, R148 ;  /* 0x00000004fbaa7825 */ /* 0x000fc600078e0294 */
[----:B------:R-:W-:Y:S01]  /*40870*/  STL.64 [R1+0x410], R188 ;  /* 0x000410bc01007387 */ /* 0x000fe20000100a00 */
[----:B------:R-:W-:-:S03]  /*40880*/  IMAD.WIDE R140, R251, 0x4, R140 ;  /* 0x00000004fb8c7825 */ /* 0x000fc600078e028c */
[----:B------:R-:W-:Y:S01]  /*40890*/  STL.64 [R1+0x418], R186 ;  /* 0x000418ba01007387 */ /* 0x000fe20000100a00 */
[----:B------:R-:W-:-:S03]  /*408a0*/  IMAD.WIDE R138, R251, 0x4, R138 ;  /* 0x00000004fb8a7825 */ /* 0x000fc600078e028a */
[----:B------:R1:W-:Y:S04]  /*408b0*/  STL.64 [R1+0x430], R140 ;  /* 0x0004308c01007387 */ /* 0x0003e80000100a00 */
[----:B------:R-:W2:Y:S04]  /*408c0*/  LDL.LU.64 R166, [R1+0x6d8] ;  /* 0x0006d80001a67983 */ /* 0x000ea80000300a00 */
[----:B------:R-:W-:Y:S04]  /*408d0*/  STL.64 [R1+0x420], R172 ;  /* 0x000420ac01007387 */ /* 0x000fe80000100a00 */
[----:B------:R4:W-:Y:S04]  /*408e0*/  STL.64 [R1+0x438], R138 ;  /* 0x0004388a01007387 */ /* 0x0009e80000100a00 */
[----:B------:R-:W2:Y:S04]  /*408f0*/  LDL.LU.64 R164, [R1+0x6c8] ;  /* 0x0006c80001a47983 */ /* 0x000ea80000300a00 */
[----:B------:R-:W-:Y:S04]  /*40900*/  STL.64 [R1+0x428], R170 ;  /* 0x000428aa01007387 */ /* 0x000fe80000100a00 */
[----:B------:R-:W2:Y:S04]  /*40910*/  LDL.LU.64 R162, [R1+0x6b8] ;  /* 0x0006b80001a27983 */ /* 0x000ea80000300a00 */
[----:B-1----:R-:W2:Y:S01]  /*40920*/  LDL.LU.64 R140, [R1+0x6a8] ;  /* 0x0006a800018c7983 */ /* 0x002ea20000300a00 */
[----:B---3--:R-:W-:-:S04]  /*40930*/  IMAD.WIDE R118, R251, 0x4, R118 ;  /* 0x00000004fb767825 */ /* 0x008fc800078e0276 */
[C---:B----4-:R-:W-:Y:S01]  /*40940*/  IMAD.WIDE R120, R251.reuse, 0x4, R120 ;  /* 0x00000004fb787825 */ /* 0x050fe200078e0278 */
[----:B------:R-:W-:Y:S04]  /*40950*/  STL.64 [R1+0x440], R118 ;  /* 0x0004407601007387 */ /* 0x000fe80000100a00 */
[----:B------:R-:W3:Y:S01]  /*40960*/  LDL.LU.64 R138, [R1+0x6a0] ;  /* 0x0006a000018a7983 */ /* 0x000ee20000300a00 */
[----:B------:R-:W-:-:S03]  /*40970*/  IMAD.WIDE R134, R251, 0x4, R134 ;  /* 0x00000004fb867825 */ /* 0x000fc600078e0286 */
[----:B------:R-:W-:Y:S01]  /*40980*/  STL.64 [R1+0x448], R120 ;  /* 0x0004487801007387 */ /* 0x000fe20000100a00 */
[----:B------:R-:W-:-:S04]  /*40990*/  IMAD.WIDE R136, R251, 0x4, R136 ;  /* 0x00000004fb887825 */ /* 0x000fc800078e0288 */
[----:B------:R-:W-:-:S04]  /*409a0*/  IMAD.WIDE R148, R251, 0x4, R124 ;  /* 0x00000004fb947825 */ /* 0x000fc800078e027c */
[C---:B------:R-:W-:Y:S02]  /*409b0*/  IMAD.WIDE R150, R251.reuse, 0x4, R122 ;  /* 0x00000004fb967825 */ /* 0x040fe400078e027a */
[----:B------:R-:W4:Y:S04]  /*409c0*/  LDL.LU.64 R122, [R1+0x690] ;  /* 0x00069000017a7983 */ /* 0x000f280000300a00 */
[----:B------:R-:W-:Y:S01]  /*409d0*/  STL.64 [R1+0x450], R134 ;  /* 0x0004508601007387 */ /* 0x000fe20000100a00 */
[----:B--2---:R-:W-:-:S03]  /*409e0*/  IMAD.WIDE R216, R251, 0x4, R106 ;  /* 0x00000004fbd87825 */ /* 0x004fc600078e026a */
[----:B------:R-:W2:Y:S04]  /*409f0*/  LDL.LU.64 R106, [R1+0x1770] ;  /* 0x00177000016a7983 */ /* 0x000ea80000300a00 */
[----:B------:R-:W-:Y:S01]  /*40a00*/  STL.64 [R1+0x458], R136 ;  /* 0x0004588801007387 */ /* 0x000fe20000100a00 */
[----:B------:R-:W-:-:S03]  /*40a10*/  IMAD.WIDE R214, R251, 0x4, R108 ;  /* 0x00000004fbd67825 */ /* 0x000fc600078e026c */
[----:B------:R-:W2:Y:S04]  /*40a20*/  LDL.LU.64 R124, [R1+0x1768] ;  /* 0x00176800017c7983 */ /* 0x000ea80000300a00 */
[----:B------:R-:W2:Y:S01]  /*40a30*/  LDL.LU.64 R108, [R1+0x1760] ;  /* 0x00176000016c7983 */ /* 0x000ea20000300a00 */
[----:B------:R-:W-:-:S03]  /*40a40*/  IMAD.WIDE R200, R251, 0x4, R112 ;  /* 0x00000004fbc87825 */ /* 0x000fc600078e0270 */
[----:B------:R-:W-:Y:S04]  /*40a50*/  STL.64 [R1+0x460], R148 ;  /* 0x0004609401007387 */ /* 0x000fe80000100a00 */
[----:B------:R-:W2:Y:S01]  /*40a60*/  LDL.LU.64 R112, [R1+0x1758] ;  /* 0x0017580001707983 */ /* 0x000ea20000300a00 */
[----:B------:R-:W-:-:S03]  /*40a70*/  IMAD.WIDE R198, R251, 0x4, R152 ;  /* 0x00000004fbc67825 */ /* 0x000fc600078e0298 */
[----:B------:R-:W-:Y:S04]  /*40a80*/  STL.64 [R1+0x468], R150 ;  /* 0x0004689601007387 */ /* 0x000fe80000100a00 */
[----:B------:R-:W2:Y:S04]  /*40a90*/  LDL.LU.64 R152, [R1+0x1750] ;  /* 0x0017500001987983 */ /* 0x000ea80000300a00 */
[----:B------:R-:W2:Y:S04]  /*40aa0*/  LDL.LU.64 R154, [R1+0x1748] ;  /* 0x00174800019a7983 */ /* 0x000ea80000300a00 */
[----:B------:R-:W-:Y:S04]  /*40ab0*/  STL.64 [R1+0x470], R216 ;  /* 0x000470d801007387 */ /* 0x000fe80000100a00 */
[----:B------:R-:W2:Y:S01]  /*40ac0*/  LDL.LU.64 R212, [R1+0x1730] ;  /* 0x0017300001d47983 */ /* 0x000ea20000300a00 */
[----:B------:R-:W-:-:S03]  /*40ad0*/  IMAD.WIDE R184, R251, 0x4, R166 ;  /* 0x00000004fbb87825 */ /* 0x000fc600078e02a6 */
[----:B------:R-:W2:Y:S04]  /*40ae0*/  LDL.LU.64 R210, [R1+0x1728] ;  /* 0x0017280001d27983 */ /* 0x000ea80000300a00 */
[----:B------:R-:W-:Y:S04]  /*40af0*/  STL.64 [R1+0x478], R214 ;  /* 0x000478d601007387 */ /* 0x000fe80000100a00 */
[----:B------:R-:W2:Y:S01]  /*40b00*/  LDL.LU.64 R196, [R1+0x1710] ;  /* 0x0017100001c47983 */ /* 0x000ea20000300a00 */
[----:B------:R-:W-:-:S03]  /*40b10*/  IMAD.WIDE R182, R251, 0x4, R164 ;  /* 0x00000004fbb67825 */ /* 0x000fc600078e02a4 */
[----:B------:R-:W-:Y:S04]  /*40b20*/  STL.64 [R1+0x480], R200 ;  /* 0x000480c801007387 */ /* 0x000fe80000100a00 */
[----:B------:R-:W-:Y:S01]  /*40b30*/  STL.64 [R1+0x488], R198 ;  /* 0x000488c601007387 */ /* 0x000fe20000100a00 */
[----:B------:R-:W-:-:S03]  /*40b40*/  IMAD.WIDE R162, R251, 0x4, R162 ;  /* 0x00000004fba27825 */ /* 0x000fc600078e02a2 */
[----:B------:R-:W-:Y:S04]  /*40b50*/  STL.64 [R1+0x490], R184 ;  /* 0x000490b801007387 */ /* 0x000fe80000100a00 */
[----:B------:R-:W2:Y:S04]  /*40b60*/  LDL.LU.64 R194, [R1+0x1708] ;  /* 0x0017080001c27983 */ /* 0x000ea80000300a00 */
[----:B------:R-:W2:Y:S01]  /*40b70*/  LDL.LU.64 R180, [R1+0x16e0] ;  /* 0x0016e00001b47983 */ /* 0x000ea20000300a00 */
[----:B------:R-:W-:Y:S01]  /*40b80*/  IMAD.WIDE R166, R251, 0x4, R140 ;  /* 0x00000004fba67825 */ /* 0x000fe200078e028c */
[----:B------:R-:W-:-:S03]  /*40b90*/  ISETP.GE.AND P0, PT, R7, UR6, PT ;  /* 0x0000000607007c0c */ /* 0x000fc6000bf06270 */
[----:B---3--:R-:W-:-:S05]  /*40ba0*/  IMAD.WIDE R138, R251, 0x4, R138 ;  /* 0x00000004fb8a7825 */ /* 0x008fca00078e028a */
[----:B------:R-:W-:Y:S04]  /*40bb0*/  STL.64 [R1+0x4b0], R138 ;  /* 0x0004b08a01007387 */ /* 0x000fe80000100a00 */
[----:B------:R-:W3:Y:S04]  /*40bc0*/  LDL.LU.64 R178, [R1+0x16d8] ;  /* 0x0016d80001b27983 */ /* 0x000ee80000300a00 */
[----:B------:R-:W-:Y:S04]  /*40bd0*/  STL.64 [R1+0x498], R182 ;  /* 0x000498b601007387 */ /* 0x000fe80000100a00 */
[----:B------:R-:W3:Y:S04]  /*40be0*/  LDL.LU.64 R164, [R1+0x16b0] ;  /* 0x0016b00001a47983 */ /* 0x000ee80000300a00 */
[----:B------:R-:W-:Y:S01]  /*40bf0*/  STL.64 [R1+0x4a0], R162 ;  /* 0x0004a0a201007387 */ /* 0x000fe20000100a00 */
[----:B----4-:R-:W-:-:S05]  /*40c00*/  IMAD.WIDE R122, R251, 0x4, R122 ;  /* 0x00000004fb7a7825 */ /* 0x010fca00078e027a */
[----:B------:R2:W-:Y:S02]  /*40c10*/  STL.64 [R1+0x4b8], R122 ;  /* 0x0004b87a01007387 */ /* 0x0005e40000100a00 */
[C---:B--2---:R-:W-:Y:S02]  /*40c20*/  IMAD.WIDE R122, R251.reuse, 0x4, R106 ;  /* 0x00000004fb7a7825 */ /* 0x044fe400078e026a */
[----:B------:R-:W2:Y:S04]  /*40c30*/  LDL.LU.64 R106, [R1+0x5a0] ;  /* 0x0005a000016a7983 */ /* 0x000ea80000300a00 */
[----:B------:R-:W-:Y:S01]  /*40c40*/  STL.64 [R1+0x4a8], R166 ;  /* 0x0004a8a601007387 */ /* 0x000fe20000100a00 */
[----:B------:R-:W-:-:S04]  /*40c50*/  IMAD.WIDE R124, R251, 0x4, R124 ;  /* 0x00000004fb7c7825 */ /* 0x000fc800078e027c */
[C---:B------:R-:W-:Y:S02]  /*40c60*/  IMAD.WIDE R138, R251.reuse, 0x4, R108 ;  /* 0x00000004fb8a7825 */ /* 0x040fe400078e026c */
[----:B------:R-:W4:Y:S04]  /*40c70*/  LDL.LU.64 R108, [R1+0x598] ;  /* 0x00059800016c7983 */ /* 0x000f280000300a00 */
[----:B------:R-:W-:Y:S01]  /*40c80*/  STL.64 [R1+0x4c0], R122 ;  /* 0x0004c07a01007387 */ /* 0x000fe20000100a00 */
[----:B------:R-:W-:-:S03]  /*40c90*/  IMAD.WIDE R140, R251, 0x4, R112 ;  /* 0x00000004fb8c7825 */ /* 0x000fc600078e0270 */
[----:B------:R-:W4:Y:S04]  /*40ca0*/  LDL.LU.64 R112, [R1+0x1778] ;  /* 0x0017780001707983 */ /* 0x000f280000300a00 */
[----:B------:R-:W-:Y:S01]  /*40cb0*/  STL.64 [R1+0x4c8], R124 ;  /* 0x0004c87c01007387 */ /* 0x000fe20000100a00 */
[----:B------:R-:W-:-:S03]  /*40cc0*/  IMAD.WIDE R152, R251, 0x4, R152 ;  /* 0x00000004fb987825 */ /* 0x000fc600078e0298 */
[----:B------:R-:W-:Y:S01]  /*40cd0*/  STL.64 [R1+0x4d0], R138 ;  /* 0x0004d08a01007387 */ /* 0x000fe20000100a00 */
[----:B------:R-:W-:-:S03]  /*40ce0*/  IMAD.WIDE R154, R251, 0x4, R154 ;  /* 0x00000004fb9a7825 */ /* 0x000fc600078e029a */
[----:B------:R-:W-:Y:S01]  /*40cf0*/  STL.64 [R1+0x4d8], R140 ;  /* 0x0004d88c01007387 */ /* 0x000fe20000100a00 */
[----:B------:R-:W-:-:S03]  /*40d00*/  IMAD.WIDE R212, R251, 0x4, R212 ;  /* 0x00000004fbd47825 */ /* 0x000fc600078e02d4 */
[----:B------:R-:W-:Y:S04]  /*40d10*/  STL.64 [R1+0x4e0], R152 ;  /* 0x0004e09801007387 */ /* 0x000fe80000100a00 */
[----:B------:R-:W-:Y:S04]  /*40d20*/  STL.64 [R1+0x4e8], R154 ;  /* 0x0004e89a01007387 */ /* 0x000fe80000100a00 */
[----:B------:R-:W-:Y:S04]  /*40d30*/  STL.64 [R1+0x4f0], R212 ;  /* 0x0004f0d401007387 */ /* 0x000fe80000100a00 */
[----:B------:R1:W-:Y:S04]  /*40d40*/  STL.64 [R1+0x18a0], R6 ;  /* 0x0018a00601007387 */ /* 0x0003e80000100a00 */
[----:B-1----:R-:W4:Y:S01]  /*40d50*/  LDL.LU.64 R6, [R1+0x16a8] ;  /* 0x0016a80001067983 */ /* 0x002f220000300a00 */
[----:B------:R-:W1:Y:S01]  /*40d60*/  S2R R243, SR_TID.X ;  /* 0x0000000000f37919 */ /* 0x000e620000002100 */
[----:B------:R-:W-:-:S04]  /*40d70*/  SEL R2, RZ, 0x4, P0 ;  /* 0x00000004ff027807 */ /* 0x000fc80000000000 */
[----:B------:R-:W-:Y:S02]  /*40d80*/  SEL R8, R2, RZ, P2 ;  /* 0x000000ff02087207 */ /* 0x000fe40001000000 */
[----:B------:R-:W3:Y:S01]  /*40d90*/  S2R R2, SR_TID.X ;  /* 0x0000000000027919 */ /* 0x000ee20000002100 */
[----:B------:R-:W-:-:S04]  /*40da0*/  IMAD.WIDE R210, R251, 0x4, R210 ;  /* 0x00000004fbd27825 */ /* 0x000fc800078e02d2 */
[----:B------:R-:W-:-:S04]  /*40db0*/  IMAD.WIDE R196, R251, 0x4, R196 ;  /* 0x00000004fbc47825 */ /* 0x000fc800078e02c4 */
[----:B------:R-:W-:-:S04]  /*40dc0*/  IMAD.WIDE R194, R251, 0x4, R194 ;  /* 0x00000004fbc27825 */ /* 0x000fc800078e02c2 */
[----:B------:R-:W-:Y:S01]  /*40dd0*/  IMAD.WIDE R180, R251, 0x4, R180 ;  /* 0x00000004fbb47825 */ /* 0x000fe200078e02b4 */
[----:B-1----:R-:W-:-:S04]  /*40de0*/  SHF.R.U32.HI R243, RZ, 0x6, R243 ;  /* 0x00000006fff37819 */ /* 0x002fc800000116f3 */
[----:B------:R-:W-:-:S04]  /*40df0*/  SGXT.U32 R243, R243, 0x1 ;  /* 0x00000001f3f3781a */ /* 0x000fc80000000000 */
[----:B------:R-:W-:Y:S01]  /*40e00*/  LOP3.LUT R243, R243, 0x4, RZ, 0xfc, !PT ;  /* 0x00000004f3f37812 */ /* 0x000fe200078efcff */
[----:B---3--:R-:W-:-:S04]  /*40e10*/  IMAD.WIDE R178, R251, 0x4, R178 ;  /* 0x00000004fbb27825 */ /* 0x008fc800078e02b2 */
[----:B------:R-:W-:Y:S01]  /*40e20*/  IMAD.WIDE R164, R251, 0x4, R164 ;  /* 0x00000004fba47825 */ /* 0x000fe200078e02a4 */
[----:B------:R-:W-:Y:S01]  /*40e30*/  ISETP.NE.U32.AND P0, PT, R8, RZ, PT ;  /* 0x000000ff0800720c */ /* 0x000fe20003f05070 */
[----:B------:R-:W-:Y:S01]  /*40e40*/  BAR.SYNC.DEFER_BLOCKING 0x0 ;  /* 0x0000000000007b1d */ /* 0x000fe20000010000 */
[----:B------:R-:W-:-:S04]  /*40e50*/  SHF.R.U32.HI R8, RZ, 0x6, R2 ;  /* 0x00000006ff087819 */ /* 0x000fc80000011602 */
[----:B------:R-:W-:-:S04]  /*40e60*/  SGXT.U32 R8, R8, 0x1 ;  /* 0x000000010808781a */ /* 0x000fc80000000000 */
[----:B------:R-:W-:-:S04]  /*40e70*/  LOP3.LUT R8, R8, 0x6, RZ, 0xfc, !PT ;  /* 0x0000000608087812 */ /* 0x000fc800078efcff */
[----:B------:R-:W-:Y:S01]  /*40e80*/  ISETP.GE.AND P3, PT, R8, UR6, PT ;  /* 0x0000000608007c0c */ /* 0x000fe2000bf66270 */
[----:B------:R-:W-:Y:S01]  /*40e90*/  @!PT LDS RZ, [RZ] ;  /* 0x00000000fffff984 */ /* 0x000fe20000000800 */
[----:B------:R-:W-:Y:S01]  /*40ea0*/  @!PT LDS RZ, [RZ] ;  /* 0x00000000fffff984 */ /* 0x000fe20000000800 */
[----:B------:R-:W-:Y:S01]  /*40eb0*/  @!PT LDS RZ, [RZ] ;  /* 0x00000000fffff984 */ /* 0x000fe20000000800 */
[----:B------:R-:W-:Y:S01]  /*40ec0*/  LDGSTS.E [R0+0x10000], desc[UR48][R110.64], P0 ;  /* 0x100000006e007fae */ /* 0x000fe20008121870 */
[----:B--2---:R-:W-:-:S04]  /*40ed0*/  IMAD.WIDE R106, R251, 0x4, R106 ;  /* 0x00000004fb6a7825 */ /* 0x004fc800078e026a */
[----:B----4-:R-:W-:-:S04]  /*40ee0*/  IMAD.WIDE R108, R251, 0x4, R108 ;  /* 0x00000004fb6c7825 */ /* 0x010fc800078e026c */
[----:B------:R-:W-:-:S04]  /*40ef0*/  IMAD.WIDE R112, R251, 0x4, R112 ;  /* 0x00000004fb707825 */ /* 0x000fc800078e0270 */
[----:B------:R-:W-:Y:S01]  /*40f00*/  IMAD.WIDE R6, R251, 0x4, R6 ;  /* 0x00000004fb067825 */ /* 0x000fe200078e0206 */
[----:B------:R-:W-:Y:S02]  /*40f10*/  SEL R251, RZ, 0x4, P1 ;  /* 0x00000004fffb7807 */ /* 0x000fe40000800000 */
[----:B------:R-:W-:Y:S02]  /*40f20*/  ISETP.GE.AND P1, PT, R243, UR6, PT ;  /* 0x00000006f3007c0c */ /* 0x000fe4000bf26270 */
[----:B------:R-:W-:-:S04]  /*40f30*/  SHF.R.U32.HI R243, RZ, 0x6, R2 ;  /* 0x00000006fff37819 */ /* 0x000fc80000011602 */
[----:B------:R-:W-:-:S04]  /*40f40*/  SGXT.U32 R243, R243, 0x1 ;  /* 0x00000001f3f3781a */ /* 0x000fc80000000000 */
[----:B------:R-:W-:-:S04]  /*40f50*/  LOP3.LUT R243, R243, 0x22, RZ, 0xfc, !PT ;  /* 0x00000022f3f37812 */ /* 0x000fc800078efcff */
[----:B------:R-:W-:Y:S02]  /*40f60*/  ISETP.GE.AND P5, PT, R243, UR6, PT ;  /* 0x00000006f3007c0c */ /* 0x000fe4000bfa6270 */
[----:B------:R-:W1:Y:S01]  /*40f70*/  S2R R243, SR_TID.X ;  /* 0x0000000000f37919 */ /* 0x000e620000002100 */
[----:B------:R-:W-:Y:S02]  /*40f80*/  SHF.R.U32.HI R2, RZ, 0x6, R2 ;  /* 0x00000006ff027819 */ /* 0x000fe40000011602 */
[----:B-1----:R-:W-:-:S04]  /*40f90*/  SHF.R.U32.HI R8, RZ, 0x6, R243 ;  /* 0x00000006ff087819 */ /* 0x002fc800000116f3 */
[----:B------:R-:W-:-:S04]  /*40fa0*/  SGXT.U32 R8, R8, 0x1 ;  /* 0x000000010808781a */ /* 0x000fc80000000000 */
[----:B------:R-:W-:-:S04]  /*40fb0*/  LOP3.LUT R8, R8, 0x40, RZ, 0xfc, !PT ;  /* 0x0000004008087812 */ /* 0x000fc800078efcff */
[----:B------:R-:W-:Y:S02]  /*40fc0*/  ISETP.GE.AND P6, PT, R8, UR6, PT ;  /* 0x0000000608007c0c */ /* 0x000fe4000bfc6270 */
[----:B------:R-:W1:Y:S01]  /*40fd0*/  S2R R8, SR_TID.X ;  /* 0x0000000000087919 */ /* 0x000e620000002100 */
[----:B------:R-:W-:Y:S02]  /*40fe0*/  SGXT.U32 R2, R2, 0x1 ;  /* 0x000000010202781a */ /* 0x000fe40000000000 */
[----:B------:R-:W-:Y:S02]  /*40ff0*/  SHF.R.U32.HI R243, RZ, 0x6, R243 ;  /* 0x00000006fff37819 */ /* 0x000fe400000116f3 */
[----:B------:R-:W-:Y:S02]  /*41000*/  LOP3.LUT R2, R2, 0x20, RZ, 0xfc, !PT ;  /* 0x0000002002027812 */ /* 0x000fe400078efcff */
[----:B------:R-:W-:Y:S02]  /*41010*/  SGXT.U32 R243, R243, 0x1 ;  /* 0x00000001f3f3781a */ /* 0x000fe40000000000 */
[----:B------:R-:W-:-:S02]  /*41020*/  ISETP.GE.AND P4, PT, R2, UR6, PT ;  /* 0x0000000602007c0c */ /* 0x000fc4000bf86270 */
[----:B------:R-:W-:Y:S02]  /*41030*/  SEL R2, R251, RZ, P2 ;  /* 0x000000fffb027207 */ /* 0x000fe40001000000 */
[----:B------:R-:W-:Y:S02]  /*41040*/  LOP3.LUT R243, R243, 0x42, RZ, 0xfc, !PT ;  /* 0x00000042f3f37812 */ /* 0x000fe400078efcff */
[----:B------:R-:W-:Y:S02]  /*41050*/  SEL R251, RZ, 0x4, P4 ;  /* 0x00000004fffb7807 */ /* 0x000fe40002000000 */
[----:B------:R-:W-:Y:S02]  /*41060*/  ISETP.NE.U32.AND P4, PT, R2, RZ, PT ;  /* 0x000000ff0200720c */ /* 0x000fe40003f85070 */
[----:B------:R-:W-:Y:S02]  /*41070*/  SEL R2, RZ, 0x4, P5 ;  /* 0x00000004ff027807 */ /* 0x000fe40002800000 */
[----:B------:R-:W-:-:S02]  /*41080*/  ISETP.GE.AND P5, PT, R243, UR6, PT ;  /* 0x00000006f3007c0c */ /* 0x000fc4000bfa6270 */
[----:B------:R-:W-:-:S07]  /*41090*/  SEL R251, R251, RZ, P2 ;  /* 0x000000fffbfb7207 */ /* 0x000fce0001000000 */
[----:B------:R-:W-:Y:S01]  /*410a0*/  LDGSTS.E [R0+0x10008], desc[UR48][R112.64], P4 ;  /* 0x1000800070007fae */ /* 0x000fe2000a121870 */
[--C-:B-1----:R-:W-:Y:S02]  /*410b0*/  SHF.R.U32.HI R243, RZ, 0x6, R8.reuse ;  /* 0x00000006fff37819 */ /* 0x102fe40000011608 */
[----:B------:R-:W-:Y:S02]  /*410c0*/  SHF.R.U32.HI R8, RZ, 0x6, R8 ;  /* 0x00000006ff087819 */ /* 0x000fe40000011608 */
[----:B------:R-:W-:Y:S02]  /*410d0*/  SGXT.U32 R243, R243, 0x1 ;  /* 0x00000001f3f3781a */ /* 0x000fe40000000000 */
[----:B------:R-:W-:Y:S02]  /*410e0*/  SGXT.U32 R8, R8, 0x1 ;  /* 0x000000010808781a */ /* 0x000fe40000000000 */
[----:B------:R-:W-:Y:S02]  /*410f0*/  LOP3.LUT R243, R243, 0x60, RZ, 0xfc, !PT ;  /* 0x00000060f3f37812 */ /* 0x000fe400078efcff */
[----:B------:R-:W-:-:S02]  /*41100*/  ISETP.NE.U32.AND P0, PT, R251, RZ, PT ;  /* 0x000000fffb00720c */ /* 0x000fc40003f05070 */
[----:B------:R-:W-:Y:S02]  /*41110*/  SEL R251, RZ, 0x4, P6 ;  /* 0x00000004fffb7807 */ /* 0x000fe40003000000 */
[----:B------:R-:W-:Y:S02]  /*41120*/  LOP3.LUT R8, R8, 0x62, RZ, 0xfc, !PT ;  /* 0x0000006208087812 */ /* 0x000fe400078efcff */
[----:B------:R-:W-:Y:S02]  /*41130*/  ISETP.GE.AND P6, PT, R243, UR6, PT ;  /* 0x00000006f3007c0c */ /* 0x000fe4000bfc6270 */
[----:B------:R-:W-:Y:S02]  /*41140*/  SEL R243, RZ, 0x4, P5 ;  /* 0x00000004fff37807 */ /* 0x000fe40002800000 */
[----:B------:R-:W-:Y:S02]  /*41150*/  SEL R2, R2, RZ, P2 ;  /* 0x000000ff02027207 */ /* 0x000fe40001000000 */
[----:B------:R-:W-:Y:S01]  /*41160*/  ISETP.GE.AND P5, PT, R8, UR6, PT ;  /* 0x0000000608007c0c */ /* 0x000fe2000bfa6270 */
[----:B------:R-:W-:Y:S01]  /*41170*/  LDGSTS.E [R0+0x12000], desc[UR48][R114.64], P0 ;  /* 0x1200000072007fae */ /* 0x000fe20008121870 */
[----:B------:R-:W-:-:S02]  /*41180*/  SEL R251, R251, RZ, P2 ;  /* 0x000000fffbfb7207 */ /* 0x000fc40001000000 */
[----:B------:R-:W-:Y:S02]  /*41190*/  SEL R8, RZ, 0x4, P6 ;  /* 0x00000004ff087807 */ /* 0x000fe40003000000 */
[----:B------:R-:W-:Y:S02]  /*411a0*/  SEL R243, R243, RZ, P2 ;  /* 0x000000fff3f37207 */ /* 0x000fe40001000000 */
[----:B------:R-:W-:Y:S02]  /*411b0*/  ISETP.NE.U32.AND P6, PT, R2, RZ, PT ;  /* 0x000000ff0200720c */ /* 0x000fe40003fc5070 */
[----:B------:R-:W-:Y:S02]  /*411c0*/  SEL R2, RZ, 0x4, P5 ;  /* 0x00000004ff027807 */ /* 0x000fe40002800000 */
[----:B------:R-:W-:Y:S02]  /*411d0*/  ISETP.NE.U32.AND P5, PT, R251, RZ, PT ;  /* 0x000000fffb00720c */ /* 0x000fe40003fa5070 */
[----:B------:R-:W-:-:S02]  /*411e0*/  SEL R251, RZ, 0x4, P1 ;  /* 0x00000004fffb7807 */ /* 0x000fc40000800000 */
[----:B------:R-:W-:Y:S02]  /*411f0*/  ISETP.NE.U32.AND P1, PT, R243, RZ, PT ;  /* 0x000000fff300720c */ /* 0x000fe40003f25070 */
[----:B------:R-:W1:Y:S01]  /*41200*/  S2R R243, SR_TID.X ;  /* 0x0000000000f37919 */ /* 0x000e620000002100 */
[----:B------:R-:W-:Y:S02]  /*41210*/  SEL R8, R8, RZ, P2 ;  /* 0x000000ff08087207 */ /* 0x000fe40001000000 */
[----:B------:R-:W-:Y:S02]  /*41220*/  LDGSTS.E [R0+0x12008], desc[UR48][R116.64], P6 ;  /* 0x1200800074007fae */ /* 0x000fe4000b121870 */
[----:B------:R-:W-:Y:S02]  /*41230*/  ISETP.NE.U32.AND P4, PT, R8, RZ, PT ;  /* 0x000000ff0800720c */ /* 0x000fe40003f85070 */
[----:B------:R-:W-:Y:S01]  /*41240*/  LDGSTS.E [R0+0x14000], desc[UR48][R118.64], P5 ;  /* 0x1400000076007fae */ /* 0x000fe2000a921870 */
[----:B------:R-:W-:-:S03]  /*41250*/  SEL R2, R2, RZ, P2 ;  /* 0x000000ff02027207 */ /* 0x000fc60001000000 */
[----:B------:R-:W-:Y:S01]  /*41260*/  LDGSTS.E [R0+0x14008], desc[UR48][R120.64], P1 ;  /* 0x1400800078007fae */ /* 0x000fe20008921870 */
[----:B-1----:R-:W-:-:S06]  /*41270*/  SHF.R.U32.HI R8, RZ, 0x6, R243 ;  /* 0x00000006ff087819 */ /* 0x002fcc00000116f3 */
[----:B------:R-:W-:Y:S01]  /*41280*/  LDGSTS.E [R0+0x16000], desc[UR48][R122.64], P4 ;  /* 0x160000007a007fae */ /* 0x000fe2000a121870 */
[----:B------:R-:W-:-:S04]  /*41290*/  SGXT.U32 R8, R8, 0x1 ;  /* 0x000000010808781a */ /* 0x000fc80000000000 */
[----:B------:R-:W-:-:S04]  /*412a0*/  LOP3.LUT R8, R8, 0x24, RZ, 0xfc, !PT ;  /* 0x0000002408087812 */ /* 0x000fc800078efcff */
[----:B------:R-:W-:Y:S02]  /*412b0*/  ISETP.GE.AND P5, PT, R8, UR6, PT ;  /* 0x0000000608007c0c */ /* 0x000fe4000bfa6270 */
[----:B------:R-:W-:-:S04]  /*412c0*/  SHF.R.U32.HI R8, RZ, 0x6, R243 ;  /* 0x00000006ff087819 */ /* 0x000fc800000116f3 */
[----:B------:R-:W-:-:S04]  /*412d0*/  SGXT.U32 R8, R8, 0x1 ;  /* 0x000000010808781a */ /* 0x000fc80000000000 */
[----:B------:R-:W-:Y:S02]  /*412e0*/  LOP3.LUT R8, R8, 0xa, RZ, 0xfc, !PT ;  /* 0x0000000a08087812 */ /* 0x000fe400078efcff */
[----:B------:R-:W-:Y:S02]  /*412f0*/  ISETP.NE.U32.AND P0, PT, R2, RZ, PT ;  /* 0x000000ff0200720c */ /* 0x000fe40003f05070 */
[----:B------:R-:W-:Y:S02]  /*41300*/  ISETP.GE.AND P1, PT, R8, UR6, PT ;  /* 0x0000000608007c0c */ /* 0x000fe4000bf26270 */
[----:B------:R-:W-:-:S04]  /*41310*/  SHF.R.U32.HI R8, RZ, 0x6, R243 ;  /* 0x00000006ff087819 */ /* 0x000fc800000116f3 */
[----:B------:R-:W-:-:S04]  /*41320*/  SGXT.U32 R8, R8, 0x1 ;  /* 0x000000010808781a */ /* 0x000fc80000000000 */
[----:B------:R-:W-:Y:S01]  /*41330*/  LOP3.LUT R8, R8, 0x26, RZ, 0xfc, !PT ;  /* 0x0000002608087812 */ /* 0x000fe200078efcff */
[----:B------:R1:W-:Y:S01]  /*41340*/  LDGSTS.E [R0+0x16008], desc[UR48][R124.64], P0 ;  /* 0x160080007c007fae */ /* 0x0003e20008121870 */
[----:B------:R-:W-:Y:S02]  /*41350*/  SEL R251, R251, RZ, P2 ;  /* 0x000000fffbfb7207 */ /* 0x000fe40001000000 */
[----:B------:R-:W-:Y:S02]  /*41360*/  ISETP.GE.AND P0, PT, R8, UR6, PT ;  /* 0x0000000608007c0c */ /* 0x000fe4000bf06270 */
[----:B------:R-:W-:Y:S02]  /*41370*/  SHF.R.U32.HI R8, RZ, 0x6, R243 ;  /* 0x00000006ff087819 */ /* 0x000fe400000116f3 */
[----:B------:R-:W-:Y:S02]  /*41380*/  ISETP.NE.U32.AND P6, PT, R251, RZ, PT ;  /* 0x000000fffb00720c */ /* 0x000fe40003fc5070 */
[----:B------:R-:W-:-:S02]  /*41390*/  SEL R251, RZ, 0x4, P3 ;  /* 0x00000004fffb7807 */ /* 0x000fc40001800000 */
[----:B------:R-:W-:Y:S02]  /*413a0*/  SGXT.U32 R8, R8, 0x1 ;  /* 0x000000010808781a */ /* 0x000fe40000000000 */
[----:B------:R-:W-:Y:S02]  /*413b0*/  SEL R251, R251, RZ, P2 ;  /* 0x000000fffbfb7207 */ /* 0x000fe40001000000 */
[----:B------:R-:W-:Y:S02]  /*413c0*/  LOP3.LUT R8, R8, 0x44, RZ, 0xfc, !PT ;  /* 0x0000004408087812 */ /* 0x000fe400078efcff */
[----:B------:R-:W-:Y:S02]  /*413d0*/  ISETP.NE.U32.AND P4, PT, R251, RZ, PT ;  /* 0x000000fffb00720c */ /* 0x000fe40003f85070 */
[----:B------:R-:W-:Y:S01]  /*413e0*/  SEL R251, RZ, 0x4, P5 ;  /* 0x00000004fffb7807 */ /* 0x000fe20002800000 */
[----:B------:R-:W-:Y:S01]  /*413f0*/  LDGSTS.E [R3+0x10000], desc[UR48][R126.64], P6 ;  /* 0x100000007e037fae */ /* 0x000fe2000b121870 */
[----:B------:R-:W-:-:S02]  /*41400*/  ISETP.GE.AND P5, PT, R8, UR6, PT ;  /* 0x0000000608007c0c */ /* 0x000fc4000bfa6270 */
[----:B------:R-:W2:Y:S01]  /*41410*/  S2R R8, SR_TID.X ;  /* 0x0000000000087919 */ /* 0x000ea20000002100 */
[--C-:B------:R-:W-:Y:S02]  /*41420*/  SHF.R.U32.HI R2, RZ, 0x6, R243.reuse ;  /* 0x00000006ff027819 */ /* 0x100fe400000116f3 */
[----:B------:R-:W-:Y:S02]  /*41430*/  SHF.R.U32.HI R243, RZ, 0x6, R243 ;  /* 0x00000006fff37819 */ /* 0x000fe400000116f3 */
[----:B-1----:R-:W-:Y:S02]  /*41440*/  SEL R0, R251, RZ, P2 ;  /* 0x000000fffb007207 */ /* 0x002fe40001000000 */
[----:B------:R-:W-:Y:S01]  /*41450*/  LDGSTS.E [R3+0x10008], desc[UR48][R128.64], P4 ;  /* 0x1000800080037fae */ /* 0x000fe2000a121870 */
[----:B------:R-:W-:-:S04]  /*41460*/  SGXT.U32 R243, R243, 0x1 ;  /* 0x00000001f3f3781a */ /* 0x000fc80000000000 */
[----:B------:R-:W-:-:S04]  /*41470*/  LOP3.LUT R243, R243, 0x46, RZ, 0xfc, !PT ;  /* 0x00000046f3f37812 */ /* 0x000fc800078efcff */
[----:B------:R-:W-:Y:S02]  /*41480*/  ISETP.GE.AND P6, PT, R243, UR6, PT ;  /* 0x00000006f3007c0c */ /* 0x000fe4000bfc6270 */
[----:B------:R-:W-:Y:S02]  /*41490*/  SGXT.U32 R2, R2, 0x1 ;  /* 0x000000010202781a */ /* 0x000fe40000000000 */
[----:B------:R-:W-:Y:S02]  /*414a0*/  SEL R251, RZ, 0x4, P0 ;  /* 0x00000004fffb7807 */ /* 0x000fe40000000000 */
[----:B------:R-:W-:Y:S02]  /*414b0*/  ISETP.NE.U32.AND P0, PT, R0, RZ, PT ;  /* 0x000000ff0000720c */ /* 0x000fe40003f05070 */
[--C-:B--2---:R-:W-:Y:S02]  /*414c0*/  SHF.R.U32.HI R243, RZ, 0x6, R8.reuse ;  /* 0x00000006fff37819 */ /* 0x104fe40000011608 */
[----:B------:R-:W-:-:S09]  /*414d0*/  SHF.R.U32.HI R8, RZ, 0x6, R8 ;  /* 0x00000006ff087819 */ /* 0x000fd20000011608 */
[----:B------:R-:W-:Y:S01]  /*414e0*/  LDGSTS.E [R3+0x12000], desc[UR48][R130.64], P0 ;  /* 0x1200000082037fae */ /* 0x000fe20008121870 */
[----:B------:R-:W-:Y:S02]  /*414f0*/  SGXT.U32 R243, R243, 0x1 ;  /* 0x00000001f3f3781a */ /* 0x000fe40000000000 */
[----:B------:R-:W-:Y:S02]  /*41500*/  SGXT.U32 R8, R8, 0x1 ;  /* 0x000000010808781a */ /* 0x000fe40000000000 */
[----:B------:R-:W-:Y:S02]  /*41510*/  LOP3.LUT R243, R243, 0x64, RZ, 0xfc, !PT ;  /* 0x00000064f3f37812 */ /* 0x000fe400078efcff */
[----:B------:R-:W-:Y:S02]  /*41520*/  LOP3.LUT R8, R8, 0x66, RZ, 0xfc, !PT ;  /* 0x0000006608087812 */ /* 0x000fe400078efcff */
[----:B------:R-:W-:Y:S02]  /*41530*/  LOP3.LUT R2, R2, 0x8, RZ, 0xfc, !PT ;  /* 0x0000000802027812 */ /* 0x000fe400078efcff */
[----:B------:R-:W-:-:S02]  /*41540*/  SEL R0, RZ, 0x4, P5 ;  /* 0x00000004ff007807 */ /* 0x000fc40002800000 */
[----:B------:R-:W-:Y:S02]  /*41550*/  ISETP.GE.AND P5, PT, R243, UR6, PT ;  /* 0x00000006f3007c0c */ /* 0x000fe4000bfa6270 */
[----:B------:R-:W-:Y:S02]  /*41560*/  SEL R243, RZ, 0x4, P6 ;  /* 0x00000004fff37807 */ /* 0x000fe40003000000 */
[----:B------:R-:W-:Y:S02]  /*41570*/  SEL R251, R251, RZ, P2 ;  /* 0x000000fffbfb7207 */ /* 0x000fe40001000000 */
[----:B------:R-:W-:Y:S02]  /*41580*/  ISETP.GE.AND P6, PT, R8, UR6, PT ;  /* 0x0000000608007c0c */ /* 0x000fe4000bfc6270 */
[----:B------:R-:W-:Y:S02]  /*41590*/  ISETP.GE.AND P3, PT, R2, UR6, PT ;  /* 0x0000000602007c0c */ /* 0x000fe4000bf66270 */
[----:B------:R-:W-:-:S02]  /*415a0*/  SEL R0, R0, RZ, P2 ;  /* 0x000000ff00007207 */ /* 0x000fc40001000000 */
[----:B------:R-:W-:Y:S02]  /*415b0*/  SEL R2, RZ, 0x4, P5 ;  /* 0x00000004ff027807 */ /* 0x000fe40002800000 */
[----:B------:R-:W-:Y:S02]  /*415c0*/  ISETP.NE.U32.AND P5, PT, R251, RZ, PT ;  /* 0x000000fffb00720c */ /* 0x000fe40003fa5070 */
[----:B------:R-:W-:Y:S02]  /*415d0*/  SEL R8, RZ, 0x4, P6 ;  /* 0x00000004ff087807 */ /* 0x000fe40003000000 */
[----:B------:R-:W-:Y:S02]  /*415e0*/  SEL R251, R243, RZ, P2 ;  /* 0x000000fff3fb7207 */ /* 0x000fe40001000000 */
[----:B------:R-:W-:Y:S02]  /*415f0*/  ISETP.NE.U32.AND P6, PT, R0, RZ, PT ;  /* 0x000000ff0000720c */ /* 0x000fe40003fc5070 */
[----:B------:R-:W-:-:S02]  /*41600*/  SEL R0, RZ, 0x4, P3 ;  /* 0x00000004ff007807 */ /* 0x000fc40001800000 */
[----:B------:R-:W-:Y:S02]  /*41610*/  ISETP.NE.U32.AND P3, PT, R251, RZ, PT ;  /* 0x000000fffb00720c */ /* 0x000fe40003f65070 */
[----:B------:R-:W-:Y:S01]  /*41620*/  SEL R251, R8, RZ, P2 ;  /* 0x000000ff08fb7207 */ /* 0x000fe20001000000 */
[----:B------:R-:W-:Y:S01]  /*41630*/  LDGSTS.E [R3+0x12008], desc[UR48][R132.64], P5 ;  /* 0x1200800084037fae */ /* 0x000fe2000a921870 */
[----:B------:R-:W1:Y:S01]  /*41640*/  S2R R8, SR_TID.X ;  /* 0x0000000000087919 */ /* 0x000e620000002100 */
[----:B------:R-:W-:-:S04]  /*41650*/  SEL R2, R2, RZ, P2 ;  /* 0x000000ff02027207 */ /* 0x000fc80001000000 */
[----:B------:R-:W-:Y:S01]  /*41660*/  LDGSTS.E [R3+0x14000], desc[UR48][R134.64], P6 ;  /* 0x1400000086037fae */ /* 0x000fe2000b121870 */
[----:B------:R-:W-:Y:S02]  /*41670*/  ISETP.NE.U32.AND P4, PT, R2, RZ, PT ;  /* 0x000000ff0200720c */ /* 0x000fe40003f85070 */
[----:B------:R-:W-:Y:S01]  /*41680*/  ISETP.NE.U32.AND P0, PT, R251, RZ, PT ;  /* 0x000000fffb00720c */ /* 0x000fe20003f05070 */
[----:B------:R-:W-:Y:S01]  /*41690*/  LDGSTS.E [R3+0x14008], desc[UR48][R136.64], P3 ;  /* 0x1400800088037fae */ /* 0x000fe20009921870 */
[----:B------:R-:W-:Y:S02]  /*416a0*/  SEL R0, R0, RZ, P2 ;  /* 0x000000ff00007207 */ /* 0x000fe40001000000 */
[----:B-1----:R-:W-:-:S07]  /*416b0*/  SHF.R.U32.HI R2, RZ, 0x6, R8 ;  /* 0x00000006ff027819 */ /* 0x002fce0000011608 */
[----:B------:R-:W-:Y:S01]  /*416c0*/  LDGSTS.E [R3+0x16000], desc[UR48][R138.64], P4 ;  /* 0x160000008a037fae */ /* 0x000fe2000a121870 */
[----:B------:R-:W-:-:S03]  /*416d0*/  SGXT.U32 R2, R2, 0x1 ;  /* 0x000000010202781a */ /* 0x000fc60000000000 */
[----:B------:R1:W-:Y:S01]  /*416e0*/  LDGSTS.E [R3+0x16008], desc[UR48][R140.64], P0 ;  /* 0x160080008c037fae */ /* 0x0003e20008121870 */
[----:B------:R-:W-:-:S04]  /*416f0*/  LOP3.LUT R2, R2, 0x28, RZ, 0xfc, !PT ;  /* 0x0000002802027812 */ /* 0x000fc800078efcff */
[----:B------:R-:W-:Y:S02]  /*41700*/  ISETP.GE.AND P6, PT, R2, UR6, PT ;  /* 0x0000000602007c0c */ /* 0x000fe4000bfc6270 */
[----:B------:R-:W-:-:S04]  /*41710*/  SHF.R.U32.HI R2, RZ, 0x6, R8 ;  /* 0x00000006ff027819 */ /* 0x000fc80000011608 */
[----:B------:R-:W-:-:S04]  /*41720*/  SGXT.U32 R2, R2, 0x1 ;  /* 0x000000010202781a */ /* 0x000fc80000000000 */
[----:B------:R-:W-:-:S04]  /*41730*/  LOP3.LUT R2, R2, 0xe, RZ, 0xfc, !PT ;  /* 0x0000000e02027812 */ /* 0x000fc800078efcff */
[----:B------:R-:W-:Y:S02]  /*41740*/  ISETP.GE.AND P3, PT, R2, UR6, PT ;  /* 0x0000000602007c0c */ /* 0x000fe4000bf66270 */
[----:B------:R-:W-:-:S04]  /*41750*/  SHF.R.U32.HI R2, RZ, 0x6, R8 ;  /* 0x00000006ff027819 */ /* 0x000fc80000011608 */
[----:B------:R-:W-:-:S04]  /*41760*/  SGXT.U32 R2, R2, 0x1 ;  /* 0x000000010202781a */ /* 0x000fc80000000000 */
[----:B------:R-:W-:-:S04]  /*41770*/  LOP3.LUT R2, R2, 0x2a, RZ, 0xfc, !PT ;  /* 0x0000002a02027812 */ /* 0x000fc800078efcff */
[----:B------:R-:W-:Y:S02]  /*41780*/  ISETP.GE.AND P0, PT, R2, UR6, PT ;  /* 0x0000000602007c0c */ /* 0x000fe4000bf06270 */
[----:B------:R-:W-:Y:S02]  /*41790*/  SHF.R.U32.HI R2, RZ, 0x6, R8 ;  /* 0x00000006ff027819 */ /* 0x000fe40000011608 */
[----:B------:R-:W-:Y:S02]  /*417a0*/  ISETP.NE.U32.AND P5, PT, R0, RZ, PT ;  /* 0x000000ff0000720c */ /* 0x000fe40003fa5070 */
[----:B------:R-:W-:Y:S02]  /*417b0*/  SEL R0, RZ, 0x4, P1 ;  /* 0x00000004ff007807 */ /* 0x000fe40000800000 */
[----:B------:R-:W-:Y:S02]  /*417c0*/  SGXT.U32 R2, R2, 0x1 ;  /* 0x000000010202781a */ /* 0x000fe40000000000 */
[----:B------:R-:W-:-:S02]  /*417d0*/  SEL R0, R0, RZ, P2 ;  /* 0x000000ff00007207 */ /* 0x000fc40001000000 */
[----:B------:R-:W-:Y:S02]  /*417e0*/  LOP3.LUT R2, R2, 0x48, RZ, 0xfc, !PT ;  /* 0x0000004802027812 */ /* 0x000fe400078efcff */
[----:B------:R-:W-:Y:S02]  /*417f0*/  ISETP.NE.U32.AND P4, PT, R0, RZ, PT ;  /* 0x000000ff0000720c */ /* 0x000fe40003f85070 */
[----:B------:R-:W-:Y:S01]  /*41800*/  SEL R0, RZ, 0x4, P6 ;  /* 0x00000004ff007807 */ /* 0x000fe20003000000 */
[----:B------:R-:W-:Y:S01]  /*41810*/  LDGSTS.E [R4+0x10000], desc[UR48][R142.64], P5 ;  /* 0x100000008e047fae */ /* 0x000fe2000a921870 */
[----:B------:R-:W-:Y:S02]  /*41820*/  ISETP.GE.AND P6, PT, R2, UR6, PT ;  /* 0x0000000602007c0c */ /* 0x000fe4000bfc6270 */
[----:B------:R-:W2:Y:S01]  /*41830*/  S2R R2, SR_TID.X ;  /* 0x0000000000027919 */ /* 0x000ea20000002100 */
[----:B------:R-:W-:Y:S02]  /*41840*/  SEL R0, R0, RZ, P2 ;  /* 0x000000ff00007207 */ /* 0x000fe40001000000 */
[----:B-1----:R-:W-:-:S02]  /*41850*/  SEL R3, RZ, 0x4, P0 ;  /* 0x00000004ff037807 */ /* 0x002fc40000000000 */
[----:B------:R-:W-:Y:S02]  /*41860*/  ISETP.NE.U32.AND P0, PT, R0, RZ, PT ;  /* 0x000000ff0000720c */ /* 0x000fe40003f05070 */
[----:B------:R-:W-:Y:S01]  /*41870*/  LDGSTS.E [R4+0x10008], desc[UR48][R144.64], P4 ;  /* 0x1000800090047fae */ /* 0x000fe2000a121870 */
[--C-:B------:R-:W-:Y:S02]  /*41880*/  SHF.R.U32.HI R251, RZ, 0x6, R8.reuse ;  /* 0x00000006fffb7819 */ /* 0x100fe40000011608 */
[----:B------:R-:W-:-:S04]  /*41890*/  SHF.R.U32.HI R8, RZ, 0x6, R8 ;  /* 0x00000006ff087819 */ /* 0x000fc80000011608 */
[----:B------:R-:W-:-:S04]  /*418a0*/  SGXT.U32 R8, R8, 0x1 ;  /* 0x000000010808781a */ /* 0x000fc80000000000 */
[----:B------:R1:W-:Y:S01]  /*418b0*/  LDGSTS.E [R4+0x12000], desc[UR48][R248.64], P0 ;  /* 0x12000000f8047fae */ /* 0x0003e20008121870 */
[----:B------:R-:W-:Y:S01]  /*418c0*/  LOP3.LUT R8, R8, 0x4a, RZ, 0xfc, !PT ;  /* 0x0000004a08087812 */ /* 0x000fe200078efcff */
[----:B-1----:R-:W1:Y:S03]  /*418d0*/  S2R R249, SR_TID.X ;  /* 0x0000000000f97919 */ /* 0x002e660000002100 */
[----:B------:R-:W-:Y:S02]  /*418e0*/  ISETP.GE.AND P5, PT, R8, UR6, PT ;  /* 0x0000000608007c0c */ /* 0x000fe4000bfa6270 */
[--C-:B--2---:R-:W-:Y:S02]  /*418f0*/  SHF.R.U32.HI R8, RZ, 0x6, R2.reuse ;  /* 0x00000006ff087819 */ /* 0x104fe40000011602 */
[----:B------:R-:W-:Y:S02]  /*41900*/  SHF.R.U32.HI R2, RZ, 0x6, R2 ;  /* 0x00000006ff027819 */ /* 0x000fe40000011602 */
[----:B------:R-:W-:-:S02]  /*41910*/  SGXT.U32 R8, R8, 0x1 ;  /* 0x000000010808781a */ /* 0x000fc40000000000 */
[----:B------:R-:W-:Y:S02]  /*41920*/  SGXT.U32 R2, R2, 0x1 ;  /* 0x000000010202781a */ /* 0x000fe40000000000 */
[----:B------:R-:W-:Y:S02]  /*41930*/  LOP3.LUT R8, R8, 0x68, RZ, 0xfc, !PT ;  /* 0x0000006808087812 */ /* 0x000fe400078efcff */
[----:B------:R-:W-:Y:S02]  /*41940*/  SGXT.U32 R251, R251, 0x1 ;  /* 0x00000001fbfb781a */ /* 0x000fe40000000000 */
[----:B------:R-:W-:Y:S02]  /*41950*/  SEL R0, RZ, 0x4, P6 ;  /* 0x00000004ff007807 */ /* 0x000fe40003000000 */
[----:B------:R-:W-:Y:S02]  /*41960*/  LOP3.LUT R2, R2, 0x6a, RZ, 0xfc, !PT ;  /* 0x0000006a02027812 */ /* 0x000fe400078efcff */
[----:B------:R-:W-:-:S02]  /*41970*/  ISETP.GE.AND P6, PT, R8, UR6, PT ;  /* 0x0000000608007c0c */ /* 0x000fc4000bfc6270 */
[----:B------:R-:W-:Y:S02]  /*41980*/  SEL R3, R3, RZ, P2 ;  /* 0x000000ff03037207 */ /* 0x000fe40001000000 */
[----:B------:R-:W-:Y:S02]  /*41990*/  SEL R8, RZ, 0x4, P5 ;  /* 0x00000004ff087807 */ /* 0x000fe40002800000 */
[----:B------:R-:W-:Y:S02]  /*419a0*/  LOP3.LUT R251, R251, 0xc, RZ, 0xfc, !PT ;  /* 0x0000000cfbfb7812 */ /* 0x000fe400078efcff */
[----:B------:R-:W-:Y:S02]  /*419b0*/  ISETP.GE.AND P5, PT, R2, UR6, PT ;  /* 0x0000000602007c0c */ /* 0x000fe4000bfa6270 */
[----:B------:R-:W-:Y:S02]  /*419c0*/  SEL R2, RZ, 0x4, P6 ;  /* 0x00000004ff027807 */ /* 0x000fe40003000000 */
[----:B------:R-:W-:-:S02]  /*419d0*/  ISETP.NE.U32.AND P6, PT, R3, RZ, PT ;  /* 0x000000ff0300720c */ /* 0x000fc40003fc5070 */
[----:B------:R-:W-:Y:S02]  /*419e0*/  SEL R0, R0, RZ, P2 ;  /* 0x000000ff00007207 */ /* 0x000fe40001000000 */
[----:B------:R-:W-:Y:S02]  /*419f0*/  ISETP.GE.AND P1, PT, R251, UR6, PT ;  /* 0x00000006fb007c0c */ /* 0x000fe4000bf26270 */
[----:B------:R-:W-:Y:S02]  /*41a00*/  SEL R251, RZ, 0x4, P5 ;  /* 0x00000004fffb7807 */ /* 0x000fe40002800000 */
[----:B-1----:R-:W-:Y:S02]  /*41a10*/  SHF.R.U32.HI R248, RZ, 0x6, R249 ;  /* 0x00000006fff87819 */ /* 0x002fe400000116f9 */
[----:B------:R-:W-:Y:S02]  /*41a20*/  ISETP.NE.U32.AND P5, PT, R0, RZ, PT ;  /* 0x000000ff0000720c */ /* 0x000fe40003fa5070 */
[----:B------:R-:W-:Y:S01]  /*41a30*/  SEL R0, RZ, 0x4, P1 ;  /* 0x00000004ff007807 */ /* 0x000fe20000800000 */
[----:B------:R-:W-:Y:S01]  /*41a40*/  LDGSTS.E [R4+0x12008], desc[UR48][R146.64], P6 ;  /* 0x1200800092047fae */ /* 0x000fe2000b121870 */
[----:B------:R-:W-:-:S02]  /*41a50*/  SGXT.U32 R248, R248, 0x1 ;  /* 0x00000001f8f8781a */ /* 0x000fc40000000000 */
[----:B------:R-:W-:Y:S02]  /*41a60*/  SEL R0, R0, RZ, P2 ;  /* 0x000000ff00007207 */ /* 0x000fe40001000000 */
[----:B------:R-:W-:Y:S02]  /*41a70*/  SEL R3, R8, RZ, P2 ;  /* 0x000000ff08037207 */ /* 0x000fe40001000000 */
[----:B------:R-:W-:Y:S02]  /*41a80*/  LOP3.LUT R248, R248, 0x2c, RZ, 0xfc, !PT ;  /* 0x0000002cf8f87812 */ /* 0x000fe400078efcff */
[----:B------:R-:W-:Y:S01]  /*41a90*/  ISETP.NE.U32.AND P6, PT, R0, RZ, PT ;  /* 0x000000ff0000720c */ /* 0x000fe20003fc5070 */
[----:B------:R-:W-:Y:S01]  /*41aa0*/  LDGSTS.E [R4+0x14000], desc[UR48][R148.64], P5 ;  /* 0x1400000094047fae */ /* 0x000fe2000a921870 */
[----:B------:R-:W-:Y:S02]  /*41ab0*/  ISETP.NE.U32.AND P1, PT, R3, RZ, PT ;  /* 0x000000ff0300720c */ /* 0x000fe40003f25070 */
[----:B------:R-:W-:-:S02]  /*41ac0*/  SEL R0, RZ, 0x4, P3 ;  /* 0x00000004ff007807 */ /* 0x000fc40001800000 */
[----:B------:R-:W-:Y:S02]  /*41ad0*/  ISETP.GE.AND P3, PT, R248, UR6, PT ;  /* 0x00000006f8007c0c */ /* 0x000fe4000bf66270 */
[----:B------:R-:W-:Y:S02]  /*41ae0*/  SHF.R.U32.HI R248, RZ, 0x6, R249 ;  /* 0x00000006fff87819 */ /* 0x000fe400000116f9 */
[----:B------:R-:W-:Y:S02]  /*41af0*/  SEL R2, R2, RZ, P2 ;  /* 0x000000ff02027207 */ /* 0x000fe40001000000 */
[----:B------:R-:W-:Y:S02]  /*41b00*/  SGXT.U32 R248, R248, 0x1 ;  /* 0x00000001f8f8781a */ /* 0x000fe40000000000 */
[----:B------:R-:W-:Y:S01]  /*41b10*/  ISETP.NE.U32.AND P4, PT, R2, RZ, PT ;  /* 0x000000ff0200720c */ /* 0x000fe20003f85070 */
[----:B------:R-:W-:Y:S01]  /*41b20*/  LDGSTS.E [R4+0x14008], desc[UR48][R150.64], P1 ;  /* 0x1400800096047fae */ /* 0x000fe20008921870 */
[----:B------:R-:W-:-:S04]  /*41b30*/  LOP3.LUT R248, R248, 0x12, RZ, 0xfc, !PT ;  /* 0x00000012f8f87812 */ /* 0x000fc800078efcff */
[----:B------:R-:W-:Y:S02]  /*41b40*/  ISETP.GE.AND P1, PT, R248, UR6, PT ;  /* 0x00000006f8007c0c */ /* 0x000fe4000bf26270 */
[----:B------:R-:W-:Y:S02]  /*41b50*/  SHF.R.U32.HI R248, RZ, 0x6, R249 ;  /* 0x00000006fff87819 */ /* 0x000fe400000116f9 */
[----:B------:R-:W-:Y:S02]  /*41b60*/  SEL R0, R0, RZ, P2 ;  /* 0x000000ff00007207 */ /* 0x000fe40001000000 */
[----:B------:R-:W-:Y:S01]  /*41b70*/  SGXT.U32 R248, R248, 0x1 ;  /* 0x00000001f8f8781a */ /* 0x000fe20000000000 */
[----:B------:R-:W-:Y:S01]  /*41b80*/  LDGSTS.E [R4+0x16000], desc[UR48][R152.64], P4 ;  /* 0x1600000098047fae */ /* 0x000fe2000a121870 */
[----:B------:R-:W-:Y:S02]  /*41b90*/  SEL R3, R251, RZ, P2 ;  /* 0x000000fffb037207 */ /* 0x000fe40001000000 */
[----:B------:R-:W-:-:S02]  /*41ba0*/  LOP3.LUT R248, R248, 0x2e, RZ, 0xfc, !PT ;  /* 0x0000002ef8f87812 */ /* 0x000fc400078efcff */
[----:B------:R-:W-:Y:S02]  /*41bb0*/  ISETP.NE.U32.AND P4, PT, R0, RZ, PT ;  /* 0x000000ff0000720c */ /* 0x000fe40003f85070 */
[----:B------:R-:W-:Y:S02]  /*41bc0*/  SEL R0, RZ, 0x4, P3 ;  /* 0x00000004ff007807 */ /* 0x000fe40001800000 */
[----:B------:R-:W-:Y:S02]  /*41bd0*/  ISETP.NE.U32.AND P0, PT, R3, RZ, PT ;  /* 0x000000ff0300720c */ /* 0x000fe40003f05070 */
[----:B------:R-:W-:Y:S02]  /*41be0*/  ISETP.GE.AND P3, PT, R248, UR6, PT ;  /* 0x00000006f8007c0c */ /* 0x000fe4000bf66270 */
[--C-:B------:R-:W-:Y:S02]  /*41bf0*/  SHF.R.U32.HI R251, RZ, 0x6, R249.reuse ;  /* 0x00000006fffb7819 */ /* 0x100fe400000116f9 */
[----:B------:R-:W-:-:S02]  /*41c00*/  SHF.R.U32.HI R248, RZ, 0x6, R249 ;  /* 0x00000006fff87819 */ /* 0x000fc400000116f9 */
[----:B------:R-:W-:-:S04]  /*41c10*/  SHF.R.U32.HI R249, RZ, 0x6, R249 ;  /* 0x00000006fff97819 */ /* 0x000fc800000116f9 */
[----:B------:R-:W-:Y:S01]  /*41c20*/  SGXT.U32 R249, R249, 0x1 ;  /* 0x00000001f9f9781a */ /* 0x000fe20000000000 */
[----:B------:R-:W-:Y:S03]  /*41c30*/  LDGSTS.E [R4+0x16008], desc[UR48][R154.64], P0 ;  /* 0x160080009a047fae */ /* 0x000fe60008121870 */
[----:B------:R-:W-:Y:S01]  /*41c40*/  LOP3.LUT R249, R249, 0x4e, RZ, 0xfc, !PT ;  /* 0x0000004ef9f97812 */ /* 0x000fe200078efcff */
[----:B------:R-:W-:Y:S03]  /*41c50*/  LDGSTS.E [R5+0x10000], desc[UR48][R156.64], P6 ;  /* 0x100000009c057fae */ /* 0x000fe6000b121870 */
[----:B------:R-:W-:Y:S01]  /*41c60*/  ISETP.GE.AND P6, PT, R249, UR6, PT ;  /* 0x00000006f9007c0c */ /* 0x000fe2000bfc6270 */
[----:B------:R-:W-:Y:S01]  /*41c70*/  LDGSTS.E [R5+0x10008], desc[UR48][R246.64], P4 ;  /* 0x10008000f6057fae */ /* 0x000fe2000a121870 */
[----:B------:R-:W-:Y:S01]  /*41c80*/  SEL R0, R0, RZ, P2 ;  /* 0x000000ff00007207 */ /* 0x000fe20001000000 */
[----:B------:R-:W1:Y:S01]  /*41c90*/  S2R R249, SR_TID.X ;  /* 0x0000000000f97919 */ /* 0x000e620000002100 */
[----:B------:R-:W-:-:S02]  /*41ca0*/  SEL R3, RZ, 0x4, P3 ;  /* 0x00000004ff037807 */ /* 0x000fc40001800000 */
[----:B------:R-:W-:Y:S02]  /*41cb0*/  ISETP.NE.U32.AND P3, PT, R0, RZ, PT ;  /* 0x000000ff0000720c */ /* 0x000fe40003f65070 */
[----:B------:R-:W-:-:S04]  /*41cc0*/  SGXT.U32 R248, R248, 0x1 ;  /* 0x00000001f8f8781a */ /* 0x000fc80000000000 */
[----:B------:R-:W-:-:S07]  /*41cd0*/  LOP3.LUT R248, R248, 0x4c, RZ, 0xfc, !PT ;  /* 0x0000004cf8f87812 */ /* 0x000fce00078efcff */
[----:B------:R2:W-:Y:S01]  /*41ce0*/  LDGSTS.E [R5+0x12000], desc[UR48][R206.64], P3 ;  /* 0x12000000ce057fae */ /* 0x0005e20009921870 */
[----:B------:R-:W-:Y:S01]  /*41cf0*/  ISETP.GE.AND P0, PT, R248, UR6, PT ;  /* 0x00000006f8007c0c */ /* 0x000fe2000bf06270 */
[----:B--2---:R-:W2:Y:S01]  /*41d00*/  S2R R207, SR_TID.X ;  /* 0x0000000000cf7919 */ /* 0x004ea20000002100 */
[--C-:B-1----:R-:W-:Y:S02]  /*41d10*/  SHF.R.U32.HI R248, RZ, 0x6, R249.reuse ;  /* 0x00000006fff87819 */ /* 0x102fe400000116f9 */
[----:B------:R-:W-:Y:S02]  /*41d20*/  SHF.R.U32.HI R249, RZ, 0x6, R249 ;  /* 0x00000006fff97819 */ /* 0x000fe400000116f9 */
[----:B------:R-:W-:Y:S02]  /*41d30*/  SGXT.U32 R248, R248, 0x1 ;  /* 0x00000001f8f8781a */ /* 0x000fe40000000000 */
[----:B------:R-:W-:Y:S02]  /*41d40*/  SGXT.U32 R251, R251, 0x1 ;  /* 0x00000001fbfb781a */ /* 0x000fe40000000000 */
[----:B------:R-:W-:-:S02]  /*41d50*/  LOP3.LUT R248, R248, 0x6c, RZ, 0xfc, !PT ;  /* 0x0000006cf8f87812 */ /* 0x000fc400078efcff */
[----:B------:R-:W-:Y:S02]  /*41d60*/  SGXT.U32 R249, R249, 0x1 ;  /* 0x00000001f9f9781a */ /* 0x000fe40000000000 */
[----:B------:R-:W-:Y:S02]  /*41d70*/  LOP3.LUT R251, R251, 0x10, RZ, 0xfc, !PT ;  /* 0x00000010fbfb7812 */ /* 0x000fe400078efcff */
[----:B------:R-:W-:Y:S02]  /*41d80*/  SEL R0, RZ, 0x4, P0 ;  /* 0x00000004ff007807 */ /* 0x000fe40000000000 */
[----:B------:R-:W-:Y:S02]  /*41d90*/  ISETP.GE.AND P0, PT, R248, UR6, PT ;  /* 0x00000006f8007c0c */ /* 0x000fe4000bf06270 */
[----:B------:R-:W-:Y:S02]  /*41da0*/  LOP3.LUT R249, R249, 0x6e, RZ, 0xfc, !PT ;  /* 0x0000006ef9f97812 */ /* 0x000fe400078efcff */
[----:B------:R-:W-:-:S02]  /*41db0*/  SEL R3, R3, RZ, P2 ;  /* 0x000000ff03037207 */ /* 0x000fc40001000000 */
[----:B------:R-:W-:Y:S02]  /*41dc0*/  ISETP.GE.AND P5, PT, R251, UR6, PT ;  /* 0x00000006fb007c0c */ /* 0x000fe4000bfa6270 */
[----:B------:R-:W-:Y:S02]  /*41dd0*/  SEL R248, RZ, 0x4, P6 ;  /* 0x00000004fff87807 */ /* 0x000fe40003000000 */
[----:B------:R-:W-:Y:S02]  /*41de0*/  SEL R251, RZ, 0x4, P0 ;  /* 0x00000004fffb7807 */ /* 0x000fe40000000000 */
[----:B------:R-:W-:Y:S02]  /*41df0*/  ISETP.GE.AND P6, PT, R249, UR6, PT ;  /* 0x00000006f9007c0c */ /* 0x000fe4000bfc6270 */
[----:B------:R-:W-:Y:S02]  /*41e00*/  ISETP.NE.U32.AND P0, PT, R3, RZ, PT ;  /* 0x000000ff0300720c */ /* 0x000fe40003f05070 */
[----:B------:R-:W-:-:S02]  /*41e10*/  SEL R0, R0, RZ, P2 ;  /* 0x000000ff00007207 */ /* 0x000fc40001000000 */
[----:B------:R-:W-:Y:S02]  /*41e20*/  SEL R4, RZ, 0x4, P6 ;  /* 0x00000004ff047807 */ /* 0x000fe40003000000 */
[----:B--2---:R-:W-:Y:S02]  /*41e30*/  SHF.R.U32.HI R206, RZ, 0x6, R207 ;  /* 0x00000006ffce7819 */ /* 0x004fe400000116cf */
[----:B------:R-:W-:Y:S02]  /*41e40*/  ISETP.NE.U32.AND P6, PT, R0, RZ, PT ;  /* 0x000000ff0000720c */ /* 0x000fe40003fc5070 */
[----:B------:R-:W-:Y:S02]  /*41e50*/  SEL R0, RZ, 0x4, P5 ;  /* 0x00000004ff007807 */ /* 0x000fe40002800000 */
[----:B------:R-:W-:Y:S01]  /*41e60*/  SGXT.U32 R206, R206, 0x1 ;  /* 0x00000001cece781a */ /* 0x000fe20000000000 */
[----:B------:R-:W-:Y:S01]  /*41e70*/  LDGSTS.E [R5+0x12008], desc[UR48][R244.64], P0 ;  /* 0x12008000f4057fae */ /* 0x000fe20008121870 */
[----:B------:R-:W-:-:S02]  /*41e80*/  SEL R0, R0, RZ, P2 ;  /* 0x000000ff00007207 */ /* 0x000fc40001000000 */
[----:B------:R-:W-:Y:S02]  /*41e90*/  LOP3.LUT R206, R206, 0x14, RZ, 0xfc, !PT ;  /* 0x00000014cece7812 */ /* 0x000fe400078efcff */
[----:B------:R-:W-:Y:S02]  /*41ea0*/  SEL R3, R248, RZ, P2 ;  /* 0x000000fff8037207 */ /* 0x000fe40001000000 */
[----:B------:R-:W-:Y:S01]  /*41eb0*/  ISETP.NE.U32.AND P0, PT, R0, RZ, PT ;  /* 0x000000ff0000720c */ /* 0x000fe20003f05070 */
[----:B------:R-:W-:Y:S01]  /*41ec0*/  LDGSTS.E [R5+0x14000], desc[UR48][R216.64], P6 ;  /* 0x14000000d8057fae */ /* 0x000fe2000b121870 */
[----:B------:R-:W-:Y:S02]  /*41ed0*/  SEL R0, RZ, 0x4, P1 ;  /* 0x00000004ff007807 */ /* 0x000fe40000800000 */
[----:B------:R-:W-:Y:S02]  /*41ee0*/  ISETP.GE.AND P1, PT, R206, UR6, PT ;  /* 0x00000006ce007c0c */ /* 0x000fe4000bf26270 */
[----:B------:R-:W-:-:S02]  /*41ef0*/  ISETP.NE.U32.AND P4, PT, R3, RZ, PT ;  /* 0x000000ff0300720c */ /* 0x000fc40003f85070 */
[--C-:B------:R-:W-:Y:S02]  /*41f00*/  SHF.R.U32.HI R206, RZ, 0x6, R207.reuse ;  /* 0x00000006ffce7819 */ /* 0x100fe400000116cf */
[----:B------:R-:W-:-:S04]  /*41f10*/  SHF.R.U32.HI R207, RZ, 0x6, R207 ;  /* 0x00000006ffcf7819 */ /* 0x000fc800000116cf */
[----:B------:R-:W-:-:S04]  /*41f20*/  SGXT.U32 R207, R207, 0x1 ;  /* 0x00000001cfcf781a */ /* 0x000fc80000000000 */
[----:B------:R-:W-:Y:S01]  /*41f30*/  LOP3.LUT R207, R207, 0x16, RZ, 0xfc, !PT ;  /* 0x00000016cfcf7812 */ /* 0x000fe200078efcff */
[----:B------:R-:W-:Y:S03]  /*41f40*/  LDGSTS.E [R5+0x14008], desc[UR48][R214.64], P4 ;  /* 0x14008000d6057fae */ /* 0x000fe6000a121870 */
[----:B------:R-:W-:Y:S02]  /*41f50*/  ISETP.GE.AND P4, PT, R207, UR6, PT ;  /* 0x00000006cf007c0c */ /* 0x000fe4000bf86270 */
[----:B------:R-:W1:Y:S01]  /*41f60*/  S2R R207, SR_TID.X ;  /* 0x0000000000cf7919 */ /* 0x000e620000002100 */
[----:B------:R-:W-:Y:S02]  /*41f70*/  SEL R251, R251, RZ, P2 ;  /* 0x000000fffbfb7207 */ /* 0x000fe40001000000 */
[----:B------:R-:W-:Y:S02]  /*41f80*/  SGXT.U32 R206, R206, 0x1 ;  /* 0x00000001cece781a */ /* 0x000fe40000000000 */
[----:B------:R-:W-:-:S02]  /*41f90*/  SEL R3, R4, RZ, P2 ;  /* 0x000000ff04037207 */ /* 0x000fc40001000000 */
[----:B------:R-:W-:Y:S02]  /*41fa0*/  ISETP.NE.U32.AND P5, PT, R251, RZ, PT ;  /* 0x000000fffb00720c */ /* 0x000fe40003fa5070 */
[----:B------:R-:W-:Y:S02]  /*41fb0*/  LOP3.LUT R206, R206, 0x30, RZ, 0xfc, !PT ;  /* 0x00000030cece7812 */ /* 0x000fe400078efcff */
[----:B------:R-:W-:Y:S02]  /*41fc0*/  ISETP.NE.U32.AND P3, PT, R3, RZ, PT ;  /* 0x000000ff0300720c */ /* 0x000fe40003f65070 */
[----:B------:R-:W-:Y:S02]  /*41fd0*/  ISETP.GE.AND P6, PT, R206, UR6, PT ;  /* 0x00000006ce007c0c */ /* 0x000fe4000bfc6270 */
[----:B------:R-:W-:Y:S02]  /*41fe0*/  SEL R3, R0, RZ, P2 ;  /* 0x000000ff00037207 */ /* 0x000fe40001000000 */
[----:B------:R-:W-:-:S03]  /*41ff0*/  SEL R0, RZ, 0x4, P6 ;  /* 0x00000004ff007807 */ /* 0x000fc60003000000 */
[----:B------:R-:W-:Y:S01]  /*42000*/  LDGSTS.E [R5+0x16000], desc[UR48][R212.64], P5 ;  /* 0x16000000d4057fae */ /* 0x000fe2000a921870 */
[----:B------:R-:W-:Y:S02]  /*42010*/  SEL R0, R0, RZ, P2 ;  /* 0x000000ff00007207 */ /* 0x000fe40001000000 */
[----:B------:R-:W-:Y:S01]  /*42020*/  ISETP.NE.U32.AND P5, PT, R3, RZ, PT ;  /* 0x000000ff0300720c */ /* 0x000fe20003fa5070 */
[----:B------:R2:W-:Y:S04]  /*42030*/  LDGSTS.E [R5+0x16008], desc[UR48][R210.64], P3 ;  /* 0x16008000d2057fae */ /* 0x0005e80009921870 */
[----:B------:R-:W-:Y:S01]  /*42040*/  LDGSTS.E [R9+0x10000], desc[UR48][R208.64], P0 ;  /* 0x10000000d0097fae */ /* 0x000fe20008121870 */
[----:B------:R-:W-:Y:S02]  /*42050*/  ISETP.NE.U32.AND P0, PT, R0, RZ, PT ;  /* 0x000000ff0000720c */ /* 0x000fe40003f05070 */
[----:B-1----:R-:W-:Y:S01]  /*42060*/  SHF.R.U32.HI R206, RZ, 0x6, R207 ;  /* 0x00000006ffce7819 */ /* 0x002fe200000116cf */
[----:B------:R2:W-:Y:S03]  /*42070*/  STL.64 [R1+0x4f8], R210 ;  /* 0x0004f8d201007387 */ /* 0x0005e60000100a00 */
[----:B------:R-:W-:Y:S01]  /*42080*/  SGXT.U32 R206, R206, 0x1 ;  /* 0x00000001cece781a */ /* 0x000fe20000000000 */
[----:B------:R-:W-:Y:S03]  /*42090*/  LDGSTS.E [R9+0x10008], desc[UR48][R204.64], P5 ;  /* 0x10008000cc097fae */ /* 0x000fe6000a921870 */
[----:B------:R-:W-:-:S03]  /*420a0*/  LOP3.LUT R206, R206, 0x50, RZ, 0xfc, !PT ;  /* 0x00000050cece7812 */ /* 0x000fc600078efcff */
[----:B------:R1:W-:Y:S01]  /*420b0*/  LDGSTS.E [R9+0x12000], desc[UR48][R192.64], P0 ;  /* 0x12000000c0097fae */ /* 0x0003e20008121870 */
[--C-:B--2---:R-:W-:Y:S02]  /*420c0*/  SHF.R.U32.HI R211, RZ, 0x6, R207.reuse ;  /* 0x00000006ffd37819 */ /* 0x104fe400000116cf */
[----:B------:R-:W-:Y:S02]  /*420d0*/  ISETP.GE.AND P3, PT, R206, UR6, PT ;  /* 0x00000006ce007c0c */ /* 0x000fe4000bf66270 */
[----:B------:R-:W-:Y:S01]  /*420e0*/  SGXT.U32 R211, R211, 0x1 ;  /* 0x00000001d3d3781a */ /* 0x000fe20000000000 */
[----:B-1----:R-:W1:Y:S01]  /*420f0*/  S2R R192, SR_TID.X ;  /* 0x0000000000c07919 */ /* 0x002e620000002100 */
[----:B------:R-:W-:Y:S02]  /*42100*/  SHF.R.U32.HI R206, RZ, 0x6, R207 ;  /* 0x00000006ffce7819 */ /* 0x000fe400000116cf */
[----:B------:R-:W-:Y:S02]  /*42110*/  LOP3.LUT R211, R211, 0x32, RZ, 0xfc, !PT ;  /* 0x00000032d3d37812 */ /* 0x000fe400078efcff */
[----:B------:R-:W-:-:S02]  /*42120*/  SGXT.U32 R206, R206, 0x1 ;  /* 0x00000001cece781a */ /* 0x000fc40000000000 */
[----:B------:R-:W-:Y:S02]  /*42130*/  ISETP.GE.AND P6, PT, R211, UR6, PT ;  /* 0x00000006d3007c0c */ /* 0x000fe4000bfc6270 */
[----:B------:R-:W-:Y:S02]  /*42140*/  LOP3.LUT R206, R206, 0x52, RZ, 0xfc, !PT ;  /* 0x00000052cece7812 */ /* 0x000fe400078efcff */
[----:B------:R-:W-:Y:S02]  /*42150*/  SEL R0, RZ, 0x4, P6 ;  /* 0x00000004ff007807 */ /* 0x000fe40003000000 */
[----:B------:R-:W-:Y:S02]  /*42160*/  ISETP.GE.AND P6, PT, R206, UR6, PT ;  /* 0x00000006ce007c0c */ /* 0x000fe4000bfc6270 */
[--C-:B------:R-:W-:Y:S02]  /*42170*/  SHF.R.U32.HI R206, RZ, 0x6, R207.reuse ;  /* 0x00000006ffce7819 */ /* 0x100fe400000116cf */
[----:B------:R-:W-:-:S02]  /*42180*/  SHF.R.U32.HI R207, RZ, 0x6, R207 ;  /* 0x00000006ffcf7819 */ /* 0x000fc400000116cf */
[----:B------:R-:W-:Y:S02]  /*42190*/  SGXT.U32 R206, R206, 0x1 ;  /* 0x00000001cece781a */ /* 0x000fe40000000000 */
[----:B------:R-:W-:Y:S02]  /*421a0*/  SGXT.U32 R207, R207, 0x1 ;  /* 0x00000001cfcf781a */ /* 0x000fe40000000000 */
[----:B------:R-:W-:Y:S02]  /*421b0*/  LOP3.LUT R206, R206, 0x70, RZ, 0xfc, !PT ;  /* 0x00000070cece7812 */ /* 0x000fe400078efcff */
[----:B------:R-:W-:Y:S02]  /*421c0*/  LOP3.LUT R207, R207, 0x72, RZ, 0xfc, !PT ;  /* 0x00000072cfcf7812 */ /* 0x000fe400078efcff */
[----:B------:R-:W-:Y:S02]  /*421d0*/  SEL R3, RZ, 0x4, P3 ;  /* 0x00000004ff037807 */ /* 0x000fe40001800000 */
[----:B------:R-:W-:-:S02]  /*421e0*/  ISETP.GE.AND P3, PT, R206, UR6, PT ;  /* 0x00000006ce007c0c */ /* 0x000fc4000bf66270 */
[----:B------:R-:W-:Y:S02]  /*421f0*/  SEL R0, R0, RZ, P2 ;  /* 0x000000ff00007207 */ /* 0x000fe40001000000 */
[----:B------:R-:W-:Y:S02]  /*42200*/  SEL R4, RZ, 0x4, P6 ;  /* 0x00000004ff047807 */ /* 0x000fe40003000000 */
[----:B------:R-:W-:Y:S02]  /*42210*/  ISETP.GE.AND P6, PT, R207, UR6, PT ;  /* 0x00000006cf007c0c */ /* 0x000fe4000bfc6270 */
[----:B-1----:R-:W-:Y:S02]  /*42220*/  SHF.R.U32.HI R193, RZ, 0x6, R192 ;  /* 0x00000006ffc17819 */ /* 0x002fe400000116c0 */
[----:B------:R-:W-:Y:S02]  /*42230*/  SEL R5, RZ, 0x4, P3 ;  /* 0x00000004ff057807 */ /* 0x000fe40001800000 */
[----:B------:R-:W-:-:S02]  /*42240*/  ISETP.NE.U32.AND P3, PT, R0, RZ, PT ;  /* 0x000000ff0000720c */ /* 0x000fc40003f65070 */
[----:B------:R-:W-:Y:S02]  /*42250*/  SEL R0, RZ, 0x4, P6 ;  /* 0x00000004ff007807 */ /* 0x000fe40003000000 */
[----:B------:R-:W-:Y:S02]  /*42260*/  SGXT.U32 R193, R193, 0x1 ;  /* 0x00000001c1c1781a */ /* 0x000fe40000000000 */
[----:B------:R-:W-:Y:S02]  /*42270*/  SEL R4, R4, RZ, P2 ;  /* 0x000000ff04047207 */ /* 0x000fe40001000000 */
[----:B------:R-:W-:Y:S02]  /*42280*/  SEL R0, R0, RZ, P2 ;  /* 0x000000ff00007207 */ /* 0x000fe40001000000 */
[----:B------:R-:W-:Y:S02]  /*42290*/  LOP3.LUT R193, R193, 0x34, RZ, 0xfc, !PT ;  /* 0x00000034c1c17812 */ /* 0x000fe400078efcff */
[----:B------:R-:W-:Y:S01]  /*422a0*/  ISETP.NE.U32.AND P5, PT, R4, RZ, PT ;  /* 0x000000ff0400720c */ /* 0x000fe20003fa5070 */
[----:B------:R-:W-:Y:S01]  /*422b0*/  LDGSTS.E [R9+0x12008], desc[UR48][R202.64], P3 ;  /* 0x12008000ca097fae */ /* 0x000fe20009921870 */
[----:B------:R-:W-:-:S02]  /*422c0*/  SEL R4, RZ, 0x4, P1 ;  /* 0x00000004ff047807 */ /* 0x000fc40000800000 */
[----:B------:R-:W-:Y:S02]  /*422d0*/  ISETP.NE.U32.AND P1, PT, R0, RZ, PT ;  /* 0x000000ff0000720c */ /* 0x000fe40003f25070 */
[----:B------:R-:W-:Y:S02]  /*422e0*/  SEL R0, RZ, 0x4, P4 ;  /* 0x00000004ff007807 */ /* 0x000fe40002000000 */
[----:B------:R-:W-:Y:S02]  /*422f0*/  ISETP.GE.AND P4, PT, R193, UR6, PT ;  /* 0x00000006c1007c0c */ /* 0x000fe4000bf86270 */
[----:B------:R-:W1:Y:S01]  /*42300*/  S2R R193, SR_TID.X ;  /* 0x0000000000c17919 */ /* 0x000e620000002100 */
[----:B------:R-:W-:Y:S02]  /*42310*/  SEL R3, R3, RZ, P2 ;  /* 0x000000ff03037207 */ /* 0x000fe40001000000 */
[----:B------:R-:W-:Y:S02]  /*42320*/  SHF.R.U32.HI R192, RZ, 0x6, R192 ;  /* 0x00000006ffc07819 */ /* 0x000fe400000116c0 */
[----:B------:R-:W-:-:S02]  /*42330*/  ISETP.NE.U32.AND P6, PT, R3, RZ, PT ;  /* 0x000000ff0300720c */ /* 0x000fc40003fc5070 */
[----:B------:R-:W-:Y:S02]  /*42340*/  SGXT.U32 R192, R192, 0x1 ;  /* 0x00000001c0c0781a */ /* 0x000fe40000000000 */
[----:B------:R-:W-:Y:S02]  /*42350*/  SEL R3, R5, RZ, P2 ;  /* 0x000000ff05037207 */ /* 0x000fe40001000000 */
[----:B------:R-:W-:Y:S02]  /*42360*/  LOP3.LUT R192, R192, 0x18, RZ, 0xfc, !PT ;  /* 0x00000018c0c07812 */ /* 0x000fe400078efcff */
[----:B------:R-:W-:Y:S02]  /*42370*/  SEL R4, R4, RZ, P2 ;  /* 0x000000ff04047207 */ /* 0x000fe40001000000 */
[----:B------:R-:W-:Y:S02]  /*42380*/  ISETP.GE.AND P3, PT, R192, UR6, PT ;  /* 0x00000006c0007c0c */ /* 0x000fe4000bf66270 */
[----:B------:R-:W-:Y:S01]  /*42390*/  ISETP.NE.U32.AND P0, PT, R3, RZ, PT ;  /* 0x000000ff0300720c */ /* 0x000fe20003f05070 */
[----:B------:R-:W-:Y:S01]  /*423a0*/  LDGSTS.E [R9+0x14000], desc[UR48][R200.64], P6 ;  /* 0x14000000c8097fae */ /* 0x000fe2000b121870 */
[----:B------:R-:W-:-:S03]  /*423b0*/  ISETP.NE.U32.AND P6, PT, R4, RZ, PT ;  /* 0x000000ff0400720c */ /* 0x000fc60003fc5070 */
[----:B------:R-:W-:Y:S08]  /*423c0*/  LDGSTS.E [R9+0x14008], desc[UR48][R198.64], P5 ;  /* 0x14008000c6097fae */ /* 0x000ff0000a921870 */
[----:B------:R-:W-:Y:S01]  /*423d0*/  LDGSTS.E [R9+0x16000], desc[UR48][R196.64], P0 ;  /* 0x16000000c4097fae */ /* 0x000fe20008121870 */
[----:B-1----:R-:W-:-:S03]  /*423e0*/  SHF.R.U32.HI R192, RZ, 0x6, R193 ;  /* 0x00000006ffc07819 */ /* 0x002fc600000116c1 */
[----:B------:R-:W-:Y:S01]  /*423f0*/  LDGSTS.E [R9+0x16008], desc[UR48][R194.64], P1 ;  /* 0x16008000c2097fae */ /* 0x000fe20008921870 */
[----:B------:R-:W-:-:S03]  /*42400*/  SGXT.U32 R192, R192, 0x1 ;  /* 0x00000001c0c0781a */ /* 0x000fc60000000000 */
[----:B------:R1:W-:Y:S01]  /*42410*/  LDGSTS.E [R10+0x10000], desc[UR48][R168.64], P6 ;  /* 0x10000000a80a7fae */ /* 0x0003e2000b121870 */
[----:B------:R-:W-:-:S04]  /*42420*/  LOP3.LUT R192, R192, 0x36, RZ, 0xfc, !PT ;  /* 0x00000036c0c07812 */ /* 0x000fc800078efcff */
[----:B------:R-:W-:Y:S02]  /*42430*/  ISETP.GE.AND P5, PT, R192, UR6, PT ;  /* 0x00000006c0007c0c */ /* 0x000fe4000bfa6270 */
[----:B------:R-:W-:Y:S01]  /*42440*/  SHF.R.U32.HI R192, RZ, 0x6, R193 ;  /* 0x00000006ffc07819 */ /* 0x000fe200000116c1 */
[----:B-1----:R-:W1:Y:S03]  /*42450*/  S2R R169, SR_TID.X ;  /* 0x0000000000a97919 */ /* 0x002e660000002100 */
[----:B------:R-:W-:-:S04]  /*42460*/  SGXT.U32 R192, R192, 0x1 ;  /* 0x00000001c0c0781a */ /* 0x000fc80000000000 */
[----:B------:R-:W-:Y:S02]  /*42470*/  LOP3.LUT R192, R192, 0x54, RZ, 0xfc, !PT ;  /* 0x00000054c0c07812 */ /* 0x000fe400078efcff */
[----:B------:R-:W-:Y:S02]  /*42480*/  SEL R3, R0, RZ, P2 ;  /* 0x000000ff00037207 */ /* 0x000fe40001000000 */
[----:B------:R-:W-:Y:S02]  /*42490*/  ISETP.GE.AND P1, PT, R192, UR6, PT ;  /* 0x00000006c0007c0c */ /* 0x000fe4000bf26270 */
[----:B------:R-:W-:Y:S02]  /*424a0*/  SHF.R.U32.HI R192, RZ, 0x6, R193 ;  /* 0x00000006ffc07819 */ /* 0x000fe400000116c1 */
[----:B------:R-:W-:Y:S02]  /*424b0*/  SEL R0, RZ, 0x4, P4 ;  /* 0x00000004ff007807 */ /* 0x000fe40002000000 */
[----:B------:R-:W-:-:S02]  /*424c0*/  SGXT.U32 R192, R192, 0x1 ;  /* 0x00000001c0c0781a */ /* 0x000fc40000000000 */
[----:B------:R-:W-:Y:S02]  /*424d0*/  SEL R0, R0, RZ, P2 ;  /* 0x000000ff00007207 */ /* 0x000fe40001000000 */
[----:B------:R-:W-:Y:S02]  /*424e0*/  LOP3.LUT R192, R192, 0x56, RZ, 0xfc, !PT ;  /* 0x00000056c0c07812 */ /* 0x000fe400078efcff */
[----:B------:R-:W-:Y:S02]  /*424f0*/  ISETP.NE.U32.AND P0, PT, R0, RZ, PT ;  /* 0x000000ff0000720c */ /* 0x000fe40003f05070 */
[----:B------:R-:W-:Y:S02]  /*42500*/  SEL R0, RZ, 0x4, P5 ;  /* 0x00000004ff007807 */ /* 0x000fe40002800000 */
[----:B------:R-:W-:Y:S02]  /*42510*/  ISETP.GE.AND P5, PT, R192, UR6, PT ;  /* 0x00000006c0007c0c */ /* 0x000fe4000bfa6270 */
[----:B------:R-:W-:-:S02]  /*42520*/  SHF.R.U32.HI R192, RZ, 0x6, R193 ;  /* 0x00000006ffc07819 */ /* 0x000fc400000116c1 */
[----:B------:R-:W-:Y:S02]  /*42530*/  SHF.R.U32.HI R193, RZ, 0x6, R193 ;  /* 0x00000006ffc17819 */ /* 0x000fe400000116c1 */
[----:B------:R-:W-:Y:S02]  /*42540*/  SGXT.U32 R192, R192, 0x1 ;  /* 0x00000001c0c0781a */ /* 0x000fe40000000000 */
[----:B------:R-:W-:Y:S02]  /*42550*/  ISETP.NE.U32.AND P4, PT, R3, RZ, PT ;  /* 0x000000ff0300720c */ /* 0x000fe40003f85070 */
[----:B------:R-:W-:Y:S02]  /*42560*/  SGXT.U32 R193, R193, 0x1 ;  /* 0x00000001c1c1781a */ /* 0x000fe40000000000 */
[----:B------:R-:W-:Y:S02]  /*42570*/  LOP3.LUT R192, R192, 0x74, RZ, 0xfc, !PT ;  /* 0x00000074c0c07812 */ /* 0x000fe400078efcff */
[----:B-1----:R-:W-:-:S02]  /*42580*/  SHF.R.U32.HI R168, RZ, 0x6, R169 ;  /* 0x00000006ffa87819 */ /* 0x002fc400000116a9 */
[----:B------:R-:W-:Y:S02]  /*42590*/  SEL R4, RZ, 0x4, P1 ;  /* 0x00000004ff047807 */ /* 0x000fe40000800000 */
[----:B------:R-:W-:Y:S02]  /*425a0*/  LOP3.LUT R193, R193, 0x76, RZ, 0xfc, !PT ;  /* 0x00000076c1c17812 */ /* 0x000fe400078efcff */
[----:B------:R-:W-:Y:S01]  /*425b0*/  ISETP.GE.AND P1, PT, R192, UR6, PT ;  /* 0x00000006c0007c0c */ /* 0x000fe2000bf26270 */
[----:B------:R-:W-:Y:S01]  /*425c0*/  LDGSTS.E [R10+0x10008], desc[UR48][R190.64], P4 ;  /* 0x10008000be0a7fae */ /* 0x000fe2000a121870 */
[----:B------:R-:W-:Y:S02]  /*425d0*/  SEL R3, R0, RZ, P2 ;  /* 0x000000ff00037207 */ /* 0x000fe40001000000 */
[----:B------:R-:W-:Y:S01]  /*425e0*/  SGXT.U32 R168, R168, 0x1 ;  /* 0x00000001a8a8781a */ /* 0x000fe20000000000 */
[----:B------:R-:W-:Y:S01]  /*425f0*/  LDGSTS.E [R10+0x12000], desc[UR48][R188.64], P0 ;  /* 0x12000000bc0a7fae */ /* 0x000fe20008121870 */
[----:B------:R-:W-:-:S02]  /*42600*/  SEL R0, RZ, 0x4, P5 ;  /* 0x00000004ff007807 */ /* 0x000fc40002800000 */
[----:B------:R-:W-:Y:S02]  /*42610*/  ISETP.GE.AND P5, PT, R193, UR6, PT ;  /* 0x00000006c1007c0c */ /* 0x000fe4000bfa6270 */
[----:B------:R-:W-:Y:S02]  /*42620*/  SEL R5, RZ, 0x4, P1 ;  /* 0x00000004ff057807 */ /* 0x000fe40000800000 */
[----:B------:R-:W-:Y:S02]  /*42630*/  SEL R4, R4, RZ, P2 ;  /* 0x000000ff04047207 */ /* 0x000fe40001000000 */
[----:B------:R-:W-:Y:S02]  /*42640*/  ISETP.NE.U32.AND P1, PT, R3, RZ, PT ;  /* 0x000000ff0300720c */ /* 0x000fe40003f25070 */
[----:B------:R-:W-:Y:S02]  /*42650*/  LOP3.LUT R168, R168, 0x1a, RZ, 0xfc, !PT ;  /* 0x0000001aa8a87812 */ /* 0x000fe400078efcff */
[----:B------:R-:W-:-:S02]  /*42660*/  SEL R3, R0, RZ, P2 ;  /* 0x000000ff00037207 */ /* 0x000fc40001000000 */
[----:B------:R-:W-:Y:S02]  /*42670*/  SEL R0, RZ, 0x4, P5 ;  /* 0x00000004ff007807 */ /* 0x000fe40002800000 */
[----:B------:R-:W-:Y:S02]  /*42680*/  ISETP.NE.U32.AND P5, PT, R4, RZ, PT ;  /* 0x000000ff0400720c */ /* 0x000fe40003fa5070 */
[----:B------:R-:W-:Y:S02]  /*42690*/  ISETP.GE.AND P0, PT, R168, UR6, PT ;  /* 0x00000006a8007c0c */ /* 0x000fe4000bf06270 */
[----:B------:R-:W-:Y:S01]  /*426a0*/  SHF.R.U32.HI R168, RZ, 0x6, R169 ;  /* 0x00000006ffa87819 */ /* 0x000fe200000116a9 */
[----:B------:R-:W-:Y:S03]  /*426b0*/  LDGSTS.E [R10+0x12008], desc[UR48][R186.64], P1 ;  /* 0x12008000ba0a7fae */ /* 0x000fe60008921870 */
[----:B------:R-:W-:-:S04]  /*426c0*/  SGXT.U32 R168, R168, 0x1 ;  /* 0x00000001a8a8781a */ /* 0x000fc80000000000 */
[----:B------:R-:W-:Y:S01]  /*426d0*/  LOP3.LUT R168, R168, 0x38, RZ, 0xfc, !PT ;  /* 0x00000038a8a87812 */ /* 0x000fe200078efcff */
[----:B------:R-:W-:Y:S03]  /*426e0*/  LDGSTS.E [R10+0x14000], desc[UR48][R184.64], P5 ;  /* 0x14000000b80a7fae */ /* 0x000fe6000a921870 */
[----:B------:R-:W-:Y:S02]  /*426f0*/  ISETP.GE.AND P5, PT, R168, UR6, PT ;  /* 0x00000006a8007c0c */ /* 0x000fe4000bfa6270 */
[--C-:B------:R-:W-:Y:S02]  /*42700*/  SHF.R.U32.HI R168, RZ, 0x6, R169.reuse ;  /* 0x00000006ffa87819 */ /* 0x100fe400000116a9 */
[----:B------:R-:W-:Y:S02]  /*42710*/  SHF.R.U32.HI R169, RZ, 0x6, R169 ;  /* 0x00000006ffa97819 */ /* 0x000fe400000116a9 */
[----:B------:R-:W-:-:S02]  /*42720*/  ISETP.NE.U32.AND P6, PT, R3, RZ, PT ;  /* 0x000000ff0300720c */ /* 0x000fc40003fc5070 */
[----:B------:R-:W-:Y:S02]  /*42730*/  SEL R3, R0, RZ, P2 ;  /* 0x000000ff00037207 */ /* 0x000fe40001000000 */
[----:B------:R-:W-:Y:S02]  /*42740*/  SEL R0, RZ, 0x4, P3 ;  /* 0x00000004ff007807 */ /* 0x000fe40001800000 */
[----:B------:R-:W-:Y:S02]  /*42750*/  SGXT.U32 R169, R169, 0x1 ;  /* 0x00000001a9a9781a */ /* 0x000fe40000000000 */
[----:B------:R-:W-:Y:S02]  /*42760*/  SEL R0, R0, RZ, P2 ;  /* 0x000000ff00007207 */ /* 0x000fe40001000000 */
[----:B------:R-:W-:Y:S02]  /*42770*/  LOP3.LUT R169, R169, 0x1c, RZ, 0xfc, !PT ;  /* 0x0000001ca9a97812 */ /* 0x000fe400078efcff */
[----:B------:R-:W-:Y:S01]  /*42780*/  ISETP.NE.U32.AND P1, PT, R0, RZ, PT ;  /* 0x000000ff0000720c */ /* 0x000fe20003f25070 */
[----:B------:R-:W-:Y:S01]  /*42790*/  LDGSTS.E [R10+0x14008], desc[UR48][R182.64], P6 ;  /* 0x14008000b60a7fae */ /* 0x000fe2000b121870 */
[----:B------:R-:W-:-:S02]  /*427a0*/  SEL R0, RZ, 0x4, P0 ;  /* 0x00000004ff007807 */ /* 0x000fc40000000000 */
[----:B------:R-:W-:Y:S02]  /*427b0*/  ISETP.GE.AND P0, PT, R169, UR6, PT ;  /* 0x00000006a9007c0c */ /* 0x000fe4000bf06270 */
[----:B------:R-:W1:Y:S01]  /*427c0*/  S2R R169, SR_TID.X ;  /* 0x0000000000a97919 */ /* 0x000e620000002100 */
[----:B------:R-:W-:-:S04]  /*427d0*/  SGXT.U32 R168, R168, 0x1 ;  /* 0x00000001a8a8781a */ /* 0x000fc80000000000 */
[----:B------:R-:W-:-:S04]  /*427e0*/  LOP3.LUT R168, R168, 0x1e, RZ, 0xfc, !PT ;  /* 0x0000001ea8a87812 */ /* 0x000fc800078efcff */
[----:B------:R-:W-:Y:S02]  /*427f0*/  ISETP.GE.AND P6, PT, R168, UR6, PT ;  /* 0x00000006a8007c0c */ /* 0x000fe4000bfc6270 */
[----:B------:R-:W-:Y:S02]  /*42800*/  SEL R4, R5, RZ, P2 ;  /* 0x000000ff05047207 */ /* 0x000fe40001000000 */
[----:B------:R-:W-:Y:S02]  /*42810*/  ISETP.NE.U32.AND P4, PT, R3, RZ, PT ;  /* 0x000000ff0300720c */ /* 0x000fe40003f85070 */
[----:B------:R-:W-:Y:S02]  /*42820*/  ISETP.NE.U32.AND P3, PT, R4, RZ, PT ;  /* 0x000000ff0400720c */ /* 0x000fe40003f65070 */
[----:B------:R-:W-:Y:S02]  /*42830*/  SEL R3, RZ, 0x4, P5 ;  /* 0x00000004ff037807 */ /* 0x000fe40002800000 */
[----:B------:R-:W-:-:S09]  /*42840*/  SEL R0, R0, RZ, P2 ;  /* 0x000000ff00007207 */ /* 0x000fd20001000000 */
[----:B------:R-:W-:Y:S01]  /*42850*/  LDGSTS.E [R10+0x16000], desc[UR48][R180.64], P3 ;  /* 0x16000000b40a7fae */ /* 0x000fe20009921870 */
[----:B-1----:R-:W-:-:S03]  /*42860*/  SHF.R.U32.HI R168, RZ, 0x6, R169 ;  /* 0x00000006ffa87819 */ /* 0x002fc600000116a9 */
[----:B------:R-:W-:Y:S01]  /*42870*/  LDGSTS.E [R10+0x16008], desc[UR48][R178.64], P4 ;  /* 0x16008000b20a7fae */ /* 0x000fe2000a121870 */
[----:B------:R-:W-:-:S03]  /*42880*/  SGXT.U32 R168, R168, 0x1 ;  /* 0x00000001a8a8781a */ /* 0x000fc60000000000 */
[----:B------:R-:W-:Y:S01]  /*42890*/  LDGSTS.E [R11+0x10000], desc[UR48][R176.64], P1 ;  /* 0x10000000b00b7fae */ /* 0x000fe20008921870 */
[----:B------:R-:W-:-:S04]  /*428a0*/  LOP3.LUT R168, R168, 0x3a, RZ, 0xfc, !PT ;  /* 0x0000003aa8a87812 */ /* 0x000fc800078efcff */
[----:B------:R-:W-:Y:S02]  /*428b0*/  ISETP.GE.AND P5, PT, R168, UR6, PT ;  /* 0x00000006a8007c0c */ /* 0x000fe4000bfa6270 */
[----:B------:R-:W-:-:S04]  /*428c0*/  SHF.R.U32.HI R168, RZ, 0x6, R169 ;  /* 0x00000006ffa87819 */ /* 0x000fc800000116a9 */
[----:B------:R-:W-:-:S04]  /*428d0*/  SGXT.U32 R168, R168, 0x1 ;  /* 0x00000001a8a8781a */ /* 0x000fc80000000000 */
[----:B------:R-:W-:-:S04]  /*428e0*/  LOP3.LUT R168, R168, 0x58, RZ, 0xfc, !PT ;  /* 0x00000058a8a87812 */ /* 0x000fc800078efcff */
[----:B------:R-:W-:Y:S02]  /*428f0*/  ISETP.GE.AND P4, PT, R168, UR6, PT ;  /* 0x00000006a8007c0c */ /* 0x000fe4000bf86270 */
[----:B------:R-:W-:-:S04]  /*42900*/  SHF.R.U32.HI R168, RZ, 0x6, R169 ;  /* 0x00000006ffa87819 */ /* 0x000fc800000116a9 */
[----:B------:R-:W-:Y:S02]  /*42910*/  SGXT.U32 R168, R168, 0x1 ;  /* 0x00000001a8a8781a */ /* 0x000fe40000000000 */
[----:B------:R-:W-:Y:S02]  /*42920*/  ISETP.NE.U32.AND P3, PT, R0, RZ, PT ;  /* 0x000000ff0000720c */ /* 0x000fe40003f65070 */
[----:B------:R-:W-:Y:S02]  /*42930*/  LOP3.LUT R168, R168, 0x5a, RZ, 0xfc, !PT ;  /* 0x0000005aa8a87812 */ /* 0x000fe400078efcff */
[----:B------:R-:W-:Y:S02]  /*42940*/  SEL R0, RZ, 0x4, P5 ;  /* 0x00000004ff007807 */ /* 0x000fe40002800000 */
[----:B------:R-:W-:Y:S02]  /*42950*/  ISETP.GE.AND P5, PT, R168, UR6, PT ;  /* 0x00000006a8007c0c */ /* 0x000fe4000bfa6270 */
[----:B------:R-:W-:-:S02]  /*42960*/  SHF.R.U32.HI R168, RZ, 0x6, R169 ;  /* 0x00000006ffa87819 */ /* 0x000fc400000116a9 */
[----:B------:R-:W-:Y:S02]  /*42970*/  SHF.R.U32.HI R169, RZ, 0x6, R169 ;  /* 0x00000006ffa97819 */ /* 0x000fe400000116a9 */
[----:B------:R-:W-:Y:S01]  /*42980*/  SGXT.U32 R168, R168, 0x1 ;  /* 0x00000001a8a8781a */ /* 0x000fe20000000000 */
[----:B------:R-:W-:Y:S01]  /*42990*/  LDGSTS.E [R11+0x10008], desc[UR48][R174.64], P3 ;  /* 0x10008000ae0b7fae */ /* 0x000fe20009921870 */
[----:B------:R-:W-:Y:S02]  /*429a0*/  SEL R3, R3, RZ, P2 ;  /* 0x000000ff03037207 */ /* 0x000fe40001000000 */
[----:B------:R-:W-:Y:S02]  /*429b0*/  LOP3.LUT R168, R168, 0x78, RZ, 0xfc, !PT ;  /* 0x00000078a8a87812 */ /* 0x000fe400078efcff */
[----:B------:R-:W-:Y:S02]  /*429c0*/  SGXT.U32 R169, R169, 0x1 ;  /* 0x00000001a9a9781a */ /* 0x000fe40000000000 */
[----:B------:R-:W-:-:S02]  /*429d0*/  ISETP.NE.U32.AND P1, PT, R3, RZ, PT ;  /* 0x000000ff0300720c */ /* 0x000fc40003f25070 */
[----:B------:R-:W-:Y:S02]  /*429e0*/  SEL R3, R0, RZ, P2 ;  /* 0x000000ff00037207 */ /* 0x000fe40001000000 */
[----:B------:R-:W-:Y:S02]  /*429f0*/  SEL R0, RZ, 0x4, P4 ;  /* 0x00000004ff007807 */ /* 0x000fe40002000000 */
[----:B------:R-:W-:Y:S02]  /*42a00*/  ISETP.GE.AND P4, PT, R168, UR6, PT ;  /* 0x00000006a8007c0c */ /* 0x000fe4000bf86270 */
[----:B------:R-:W-:Y:S02]  /*42a10*/  LOP3.LUT R169, R169, 0x7a, RZ, 0xfc, !PT ;  /* 0x0000007aa9a97812 */ /* 0x000fe400078efcff */
[----:B------:R-:W-:Y:S02]  /*42a20*/  SEL R4, RZ, 0x4, P5 ;  /* 0x00000004ff047807 */ /* 0x000fe40002800000 */
[----:B------:R-:W-:Y:S01]  /*42a30*/  ISETP.NE.U32.AND P5, PT, R3, RZ, PT ;  /* 0x000000ff0300720c */ /* 0x000fe20003fa5070 */
[----:B------:R-:W-:Y:S01]  /*42a40*/  LDGSTS.E [R11+0x12000], desc[UR48][R172.64], P1 ;  /* 0x12000000ac0b7fae */ /* 0x000fe20008921870 */
[----:B------:R-:W-:-:S02]  /*42a50*/  SEL R3, R0, RZ, P2 ;  /* 0x000000ff00037207 */ /* 0x000fc40001000000 */
[----:B------:R-:W-:Y:S02]  /*42a60*/  SEL R0, RZ, 0x4, P4 ;  /* 0x00000004ff007807 */ /* 0x000fe40002000000 */
[----:B------:R-:W-:Y:S02]  /*42a70*/  ISETP.GE.AND P4, PT, R169, UR6, PT ;  /* 0x00000006a9007c0c */ /* 0x000fe4000bf86270 */
[----:B------:R-:W1:Y:S01]  /*42a80*/  S2R R169, SR_TID.X ;  /* 0x0000000000a97919 */ /* 0x000e620000002100 */
[----:B------:R-:W-:-:S04]  /*42a90*/  SEL R0, R0, RZ, P2 ;  /* 0x000000ff00007207 */ /* 0x000fc80001000000 */
[----:B------:R-:W-:Y:S01]  /*42aa0*/  ISETP.NE.U32.AND P1, PT, R0, RZ, PT ;  /* 0x000000ff0000720c */ /* 0x000fe20003f25070 */
[----:B------:R-:W-:Y:S01]  /*42ab0*/  STL.64 [R1+0x500], R196 ;  /* 0x000500c401007387 */ /* 0x000fe20000100a00 */
[----:B------:R-:W-:-:S03]  /*42ac0*/  SEL R0, RZ, 0x4, P0 ;  /* 0x00000004ff007807 */ /* 0x000fc60000000000 */
[----:B------:R-:W-:Y:S04]  /*42ad0*/  STL.64 [R1+0x508], R194 ;  /* 0x000508c201007387 */ /* 0x000fe80000100a00 */
[----:B------:R-:W-:Y:S01]  /*42ae0*/  LDGSTS.E [R11+0x12008], desc[UR48][R170.64], P5 ;  /* 0x12008000aa0b7fae */ /* 0x000fe2000a921870 */
[----:B-1----:R-:W-:-:S04]  /*42af0*/  SHF.R.U32.HI R169, RZ, 0x6, R169 ;  /* 0x00000006ffa97819 */ /* 0x002fc800000116a9 */
[----:B------:R-:W-:-:S04]  /*42b00*/  SGXT.U32 R169, R169, 0x1 ;  /* 0x00000001a9a9781a */ /* 0x000fc80000000000 */
[----:B------:R-:W-:-:S04]  /*42b10*/  LOP3.LUT R169, R169, 0x3c, RZ, 0xfc, !PT ;  /* 0x0000003ca9a97812 */ /* 0x000fc800078efcff */
[----:B------:R-:W-:Y:S02]  /*42b20*/  ISETP.GE.AND P0, PT, R169, UR6, PT ;  /* 0x00000006a9007c0c */ /* 0x000fe4000bf06270 */
[----:B------:R-:W1:Y:S01]  /*42b30*/  S2R R169, SR_TID.X ;  /* 0x0000000000a97919 */ /* 0x000e620000002100 */
[----:B------:R-:W-:Y:S04]  /*42b40*/  STL.64 [R1+0x510], R180 ;  /* 0x000510b401007387 */ /* 0x000fe80000100a00 */
[----:B------:R-:W-:Y:S04]  /*42b50*/  STL.64 [R1+0x518], R178 ;  /* 0x000518b201007387 */ /* 0x000fe80000100a00 */
[----:B------:R2:W-:Y:S01]  /*42b60*/  STL.64 [R1+0x540], R106 ;  /* 0x0005406a01007387 */ /* 0x0005e20000100a00 */
[----:B------:R-:W-:-:S03]  /*42b70*/  ISETP.NE.U32.AND P3, PT, R3, RZ, PT ;  /* 0x000000ff0300720c */ /* 0x000fc60003f65070 */
[----:B--2---:R-:W2:Y:S04]  /*42b80*/  LDL.LU.64 R106, [R1+0x1af8] ;  /* 0x001af800016a7983 */ /* 0x004ea80000300a00 */
[----:B------:R-:W-:Y:S04]  /*42b90*/  STL.64 [R1+0x520], R164 ;  /* 0x000520a401007387 */ /* 0x000fe80000100a00 */
[----:B------:R3:W-:Y:S01]  /*42ba0*/  STL.64 [R1+0x550], R108 ;  /* 0x0005506c01007387 */ /* 0x0007e20000100a00 */
[----:B------:R-:W-:Y:S02]  /*42bb0*/  SEL R3, R4, RZ, P2 ;  /* 0x000000ff04037207 */ /* 0x000fe40001000000 */
[----:B-1----:R-:W-:Y:S01]  /*42bc0*/  SHF.R.U32.HI R169, RZ, 0x6, R169 ;  /* 0x00000006ffa97819 */ /* 0x002fe200000116a9 */
[----:B------:R1:W-:Y:S04]  /*42bd0*/  LDGSTS.E [R11+0x14000], desc[UR48][R162.64], P3 ;  /* 0x14000000a20b7fae */ /* 0x0003e80009921870 */
[----:B---3--:R-:W3:Y:S04]  /*42be0*/  LDL.LU.64 R108, [R1+0x1af0] ;  /* 0x001af000016c7983 */ /* 0x008ee80000300a00 */
[----:B------:R-:W-:Y:S04]  /*42bf0*/  STL.64 [R1+0x530], R6 ;  /* 0x0005300601007387 */ /* 0x000fe80000100a00 */
[----:B------:R4:W-:Y:S04]  /*42c00*/  STL.64 [R1+0x348], R112 ;  /* 0x0003487001007387 */ /* 0x0009e80000100a00 */
[----:B------:R-:W3:Y:S04]  /*42c10*/  LDL.LU.64 R110, [R1+0x1ae8] ;  /* 0x001ae800016e7983 */ /* 0x000ee80000300a00 */
[----:B----4-:R-:W4:Y:S04]  /*42c20*/  LDL.LU.64 R112, [R1+0x1ae0] ;  /* 0x001ae00001707983 */ /* 0x010f280000300a00 */
[----:B------:R-:W4:Y:S04]  /*42c30*/  LDL.LU.64 R114, [R1+0x1ad8] ;  /* 0x001ad80001727983 */ /* 0x000f280000300a00 */
[----:B------:R-:W4:Y:S04]  /*42c40*/  LDL.LU.64 R116, [R1+0x1ad0] ;  /* 0x001ad00001747983 */ /* 0x000f280000300a00 */
[----:B------:R-:W4:Y:S04]  /*42c50*/  LDL.LU.64 R118, [R1+0x1ac8] ;  /* 0x001ac80001767983 */ /* 0x000f280000300a00 */
[----:B------:R-:W4:Y:S04]  /*42c60*/  LDL.LU.64 R120, [R1+0x1ac0] ;  /* 0x001ac00001787983 */ /* 0x000f280000300a00 */
[----:B------:R-:W4:Y:S04]  /*42c70*/  LDL.LU.64 R122, [R1+0x1ab8] ;  /* 0x001ab800017a7983 */ /* 0x000f280000300a00 */
[----:B------:R-:W4:Y:S04]  /*42c80*/  LDL.LU.64 R124, [R1+0x1ab0] ;  /* 0x001ab000017c7983 */ /* 0x000f280000300a00 */
[----:B------:R-:W4:Y:S04]  /*42c90*/  LDL.LU.64 R126, [R1+0x1aa8] ;  /* 0x001aa800017e7983 */ /* 0x000f280000300a00 */
[----:B------:R-:W4:Y:S04]  /*42ca0*/  LDL.LU R243, [R1+0x1aa0] ;  /* 0x001aa00001f37983 */ /* 0x000f280000300800 */
[----:B------:R-:W4:Y:S01]  /*42cb0*/  LDL.LU.64 R128, [R1+0x1a98] ;  /* 0x001a980001807983 */ /* 0x000f220000300a00 */
[----:B------:R-:W-:-:S03]  /*42cc0*/  SEL R4, RZ, 0x4, P4 ;  /* 0x00000004ff047807 */ /* 0x000fc60002000000 */
[----:B------:R-:W4:Y:S01]  /*42cd0*/  LDL.LU.64 R130, [R1+0x1a90] ;  /* 0x001a900001827983 */ /* 0x000f220000300a00 */
[----:B------:R-:W-:-:S03]  /*42ce0*/  ISETP.NE.U32.AND P4, PT, R3, RZ, PT ;  /* 0x000000ff0300720c */ /* 0x000fc60003f85070 */
[----:B------:R-:W4:Y:S04]  /*42cf0*/  LDL.LU.64 R132, [R1+0x1a88] ;  /* 0x001a880001847983 */ /* 0x000f280000300a00 */
[----:B------:R-:W4:Y:S04]  /*42d00*/  LDL.LU.64 R134, [R1+0x1a80] ;  /* 0x001a800001867983 */ /* 0x000f280000300a00 */
[----:B------:R-:W4:Y:S01]  /*42d10*/  LDL.LU.64 R136, [R1+0x1a78] ;  /* 0x001a780001887983 */ /* 0x000f220000300a00 */
[----:B------:R-:W-:-:S03]  /*42d20*/  SGXT.U32 R169, R169, 0x1 ;  /* 0x00000001a9a9781a */ /* 0x000fc60000000000 */
[----:B------:R-:W4:Y:S04]  /*42d30*/  LDL.LU.64 R138, [R1+0x1a70] ;  /* 0x001a7000018a7983 */ /* 0x000f280000300a00 */
[----:B------:R-:W4:Y:S04]  /*42d40*/  LDL.LU.64 R140, [R1+0x1a68] ;  /* 0x001a6800018c7983 */ /* 0x000f280000300a00 */
[----:B------:R-:W4:Y:S01]  /*42d50*/  LDL.LU.64 R142, [R1+0x1a60] ;  /* 0x001a6000018e7983 */ /* 0x000f220000300a00 */
[----:B-1----:R-:W1:Y:S03]  /*42d60*/  S2R R163, SR_TID.X ;  /* 0x0000000000a37919 */ /* 0x002e660000002100 */
[----:B------:R-:W5:Y:S01]  /*42d70*/  LDL.LU R8, [R1+0x1a58] ;  /* 0x001a580001087983 */ /* 0x000f620000300800 */
[----:B------:R-:W-:-:S03]  /*42d80*/  LOP3.LUT R169, R169, 0x3e, RZ, 0xfc, !PT ;  /* 0x0000003ea9a97812 */ /* 0x000fc600078efcff */
[----:B------:R-:W4:Y:S04]  /*42d90*/  LDL.LU.64 R144, [R1+0x1a50] ;  /* 0x001a500001907983 */ /* 0x000f280000300a00 */
[----:B------:R-:W5:Y:S04]  /*42da0*/  LDL.LU R2, [R1+0x1a48] ;  /* 0x001a480001027983 */ /* 0x000f680000300800 */
[----:B------:R-:W4:Y:S01]  /*42db0*/  LDL.LU.64 R146, [R1+0x1a40] ;  /* 0x001a400001927983 */ /* 0x000f220000300a00 */
[----:B------:R-:W-:-:S03]  /*42dc0*/  SEL R3, R0, RZ, P2 ;  /* 0x000000ff00037207 */ /* 0x000fc60001000000 */
[----:B------:R-:W4:Y:S01]  /*42dd0*/  LDL.LU.64 R148, [R1+0x1a38] ;  /* 0x001a380001947983 */ /* 0x000f220000300a00 */
[----:B------:R-:W-:-:S03]  /*42de0*/  SEL R0, RZ, 0x4, P0 ;  /* 0x00000004ff007807 */ /* 0x000fc60000000000 */
[----:B------:R-:W4:Y:S01]  /*42df0*/  LDL.LU.64 R150, [R1+0x1a30] ;  /* 0x001a300001967983 */ /* 0x000f220000300a00 */
[----:B------:R-:W-:-:S03]  /*42e00*/  ISETP.GE.AND P0, PT, R169, UR6, PT ;  /* 0x00000006a9007c0c */ /* 0x000fc6000bf06270 */
[----:B------:R-:W4:Y:S04]  /*42e10*/  LDL.LU.64 R152, [R1+0x1a28] ;  /* 0x001a280001987983 */ /* 0x000f280000300a00 */
[----:B------:R-:W4:Y:S04]  /*42e20*/  LDL.LU.64 R154, [R1+0x1a20] ;  /* 0x001a2000019a7983 */ /* 0x000f280000300a00 */
[----:B------:R-:W4:Y:S04]  /*42e30*/  LDL.LU.64 R156, [R1+0x1a18] ;  /* 0x001a1800019c7983 */ /* 0x000f280000300a00 */
[----:B------:R-:W-:Y:S04]  /*42e40*/  STL [R1+0x18a8], R250 ;  /* 0x0018a8fa01007387 */ /* 0x000fe80000100800 */
[----:B------:R-:W-:Y:S04]  /*42e50*/  LDGSTS.E [R11+0x14008], desc[UR48][R166.64], P4 ;  /* 0x14008000a60b7fae */ /* 0x000fe8000a121870 */
[----:B------:R-:W2:Y:S01]  /*42e60*/  LDL.LU.64 R168, [R1+0x1678] ;  /* 0x0016780001a87983 */ /* 0x000ea20000300a00 */
[----:B------:R-:W-:-:S02]  /*42e70*/  SEL R4, R4, RZ, P2 ;  /* 0x000000ff04047207 */ /* 0x000fc40001000000 */
[----:B------:R-:W-:Y:S01]  /*42e80*/  SEL R5, RZ, 0x4, P6 ;  /* 0x00000004ff057807 */ /* 0x000fe20003000000 */
[----:B------:R1:W-:Y:S04]  /*42e90*/  LDGSTS.E [R11+0x16000], desc[UR48][R164.64], P1 ;  /* 0x16000000a40b7fae */ /* 0x0003e80008921870 */
[----:B------:R-:W3:Y:S04]  /*42ea0*/  LDL.LU.64 R166, [R1+0x1670] ;  /* 0x0016700001a67983 */ /* 0x000ee80000300a00 */
[----:B------:R-:W4:Y:S01]  /*42eb0*/  LDL.LU.64 R206, [R1+0x1668] ;  /* 0x0016680001ce7983 */ /* 0x000f220000300a00 */
[----:B------:R-:W-:-:S03]  /*42ec0*/  ISETP.NE.U32.AND P6, PT, R4, RZ, PT ;  /* 0x000000ff0400720c */ /* 0x000fc60003fc5070 */
[----:B------:R-:W4:Y:S01]  /*42ed0*/  LDL.LU.64 R204, [R1+0x1660] ;  /* 0x0016600001cc7983 */ /* 0x000f220000300a00 */
[----:B-1----:R-:W-:-:S03]  /*42ee0*/  SHF.R.U32.HI R165, RZ, 0x6, R163 ;  /* 0x00000006ffa57819 */ /* 0x002fc600000116a3 */
[----:B------:R-:W4:Y:S01]  /*42ef0*/  LDL.LU.64 R202, [R1+0x1658] ;  /* 0x0016580001ca7983 */ /* 0x000f220000300a00 */
[----:B------:R-:W-:-:S03]  /*42f00*/  SGXT.U32 R165, R165, 0x1 ;  /* 0x00000001a5a5781a */ /* 0x000fc60000000000 */
[----:B------:R-:W4:Y:S04]  /*42f10*/  LDL.LU.64 R200, [R1+0x1650] ;  /* 0x0016500001c87983 */ /* 0x000f280000300a00 */
[----:B------:R-:W4:Y:S01]  /*42f20*/  LDL.LU.64 R198, [R1+0x568] ;  /* 0x0005680001c67983 */ /* 0x000f220000300a00 */
[----:B------:R-:W-:-:S03]  /*42f30*/  LOP3.LUT R165, R165, 0x5e, RZ, 0xfc, !PT ;  /* 0x0000005ea5a57812 */ /* 0x000fc600078efcff */
[----:B------:R-:W4:Y:S04]  /*42f40*/  LDL.64 R196, [R1+0x570] ;  /* 0x0005700001c47983 */ /* 0x000f280000100a00 */
[----:B------:R-:W4:Y:S04]  /*42f50*/  LDL.LU.64 R194, [R1+0x578] ;  /* 0x0005780001c27983 */ /* 0x000f280000300a00 */
[----:B------:R-:W4:Y:S04]  /*42f60*/  LDL.LU.64 R192, [R1+0x580] ;  /* 0x0005800001c07983 */ /* 0x000f280000300a00 */
[----:B------:R-:W4:Y:S04]  /*42f70*/  LDL.LU.64 R190, [R1+0x588] ;  /* 0x0005880001be7983 */ /* 0x000f280000300a00 */
[----:B------:R-:W4:Y:S01]  /*42f80*/  LDL.LU.64 R188, [R1+0x590] ;  /* 0x0005900001bc7983 */ /* 0x000f220000300a00 */
[----:B------:R-:W-:-:S03]  /*42f90*/  ISETP.NE.U32.AND P5, PT, R3, RZ, PT ;  /* 0x000000ff0300720c */ /* 0x000fc60003fa5070 */
[----:B------:R3:W-:Y:S01]  /*42fa0*/  LDGSTS.E [R11+0x16008], desc[UR48][R6.64], P6 ;  /* 0x16008000060b7fae */ /* 0x0007e2000b121870 */
[----:B------:R-:W-:-:S03]  /*42fb0*/  ISETP.GE.AND P6, PT, R165, UR6, PT ;  /* 0x00000006a5007c0c */ /* 0x000fc6000bfc6270 */
[----:B------:R-:W4:Y:S01]  /*42fc0*/  LDL.LU.64 R186, [R1+0x1648] ;  /* 0x0016480001ba7983 */ /* 0x000f220000300a00 */
[----:B------:R-:W-:-:S03]  /*42fd0*/  SEL R3, R5, RZ, P2 ;  /* 0x000000ff05037207 */ /* 0x000fc60001000000 */
[----:B------:R-:W4:Y:S01]  /*42fe0*/  LDL.LU.64 R164, [R1+0x1640] ;  /* 0x0016400001a47983 */ /* 0x000f220000300a00 */
[----:B------:R-:W-:-:S03]  /*42ff0*/  ISETP.NE.U32.AND P3, PT, R3, RZ, PT ;  /* 0x000000ff0300720c */ /* 0x000fc60003f65070 */
[----:B------:R-:W4:Y:S04]  /*43000*/  LDL.LU.64 R184, [R1+0x1638] ;  /* 0x0016380001b87983 */ /* 0x000f280000300a00 */
[----:B------:R-:W4:Y:S04]  /*43010*/  LDL.LU.64 R182, [R1+0x1630] ;  /* 0x0016300001b67983 */ /* 0x000f280000300a00 */
[----:B------:R-:W4:Y:S04]  /*43020*/  LDL.LU.64 R180, [R1+0x1628] ;  /* 0x0016280001b47983 */ /* 0x000f280000300a00 */
[----:B------:R-:W4:Y:S04]  /*43030*/  LDL.LU.64 R178, [R1+0x1620] ;  /* 0x0016200001b27983 */ /* 0x000f280000300a00 */
[----:B------:R-:W4:Y:S04]  /*43040*/  LDL.LU.64 R176, [R1+0x1618] ;  /* 0x0016180001b07983 */ /* 0x000f280000300a00 */
[----:B------:R1:W-:Y:S04]  /*43050*/  LDGSTS.E [R242+0x10000], desc[UR48][R160.64], P5 ;  /* 0x10000000a0f27fae */ /* 0x0003e8000a921870 */
[----:B------:R1:W-:Y:S04]  /*43060*/  LDGSTS.E [R242+0x10008], desc[UR48][R158.64], P3 ;  /* 0x100080009ef27fae */ /* 0x0003e80009921870 */
[----:B------:R-:W4:Y:S04]  /*43070*/  LDL.LU.64 R174, [R1+0x1610] ;  /* 0x0016100001ae7983 */ /* 0x000f280000300a00 */
[----:B------:R-:W4:Y:S01]  /*43080*/  LDL.LU.64 R158, [R1+0x1608] ;  /* 0x00160800019e7983 */ /* 0x000f220000300a00 */
[----:B------:R-:W-:-:S02]  /*43090*/  SHF.R.U32.HI R162, RZ, 0x6, R163 ;  /* 0x00000006ffa27819 */ /* 0x000fc400000116a3 */
[----:B------:R-:W-:Y:S01]  /*430a0*/  SEL R0, R0, RZ, P2 ;  /* 0x000000ff00007207 */ /* 0x000fe20001000000 */
[----:B------:R-:W4:Y:S01]  /*430b0*/  LDL.LU.64 R172, [R1+0x1600] ;  /* 0x0016000001ac7983 */ /* 0x000f220000300a00 */
[----:B------:R-:W-:Y:S02]  /*430c0*/  SGXT.U32 R162, R162, 0x1 ;  /* 0x00000001a2a2781a */ /* 0x000fe40000000000 */
[----:B------:R-:W-:Y:S02]  /*430d0*/  ISETP.NE.U32.AND P4, PT, R0, RZ, PT ;  /* 0x000000ff0000720c */ /* 0x000fe40003f85070 */
[----:B------:R-:W-:Y:S02]  /*430e0*/  LOP3.LUT R162, R162, 0x5c, RZ, 0xfc, !PT ;  /* 0x0000005ca2a27812 */ /* 0x000fe400078efcff */
[----:B------:R-:W-:Y:S02]  /*430f0*/  SEL R0, RZ, 0x4, P0 ;  /* 0x00000004ff007807 */ /* 0x000fe40000000000 */
[----:B------:R-:W-:-:S02]  /*43100*/  ISETP.GE.AND P0, PT, R162, UR6, PT ;  /* 0x00000006a2007c0c */ /* 0x000fc4000bf06270 */
[----:B------:R-:W-:-:S04]  /*43110*/  SHF.R.U32.HI R162, RZ, 0x6, R163 ;  /* 0x00000006ffa27819 */ /* 0x000fc800000116a3 */
[----:B------:R-:W-:-:S04]  /*43120*/  SGXT.U32 R162, R162, 0x1 ;  /* 0x00000001a2a2781a */ /* 0x000fc80000000000 */
[----:B------:R-:W-:-:S04]  /*43130*/  LOP3.LUT R162, R162, 0x7c, RZ, 0xfc, !PT ;  /* 0x0000007ca2a27812 */ /* 0x000fc800078efcff */
[----:B------:R-:W-:Y:S02]  /*43140*/  ISETP.GE.AND P1, PT, R162, UR6, PT ;  /* 0x00000006a2007c0c */ /* 0x000fe4000bf26270 */
[----:B------:R-:W-:-:S04]  /*43150*/  SHF.R.U32.HI R162, RZ, 0x6, R163 ;  /* 0x00000006ffa27819 */ /* 0x000fc800000116a3 */
[----:B------:R-:W-:Y:S02]  /*43160*/  SGXT.U32 R162, R162, 0x1 ;  /* 0x00000001a2a2781a */ /* 0x000fe40000000000 */
[----:B------:R-:W-:Y:S02]  /*43170*/  SEL R0, R0, RZ, P2 ;  /* 0x000000ff00007207 */ /* 0x000fe40001000000 */
[----:B------:R-:W-:Y:S02]  /*43180*/  LOP3.LUT R162, R162, 0x7e, RZ, 0xfc, !PT ;  /* 0x0000007ea2a27812 */ /* 0x000fe400078efcff */
[----:B------:R-:W-:Y:S02]  /*43190*/  LOP3.LUT R163, R163, 0x7f, RZ, 0xc0, !PT ;  /* 0x0000007fa3a37812 */ /* 0x000fe400078ec0ff */
[----:B------:R-:W-:Y:S02]  /*431a0*/  SEL R3, RZ, 0x4, P0 ;  /* 0x00000004ff037807 */ /* 0x000fe40000000000 */
[----:B------:R-:W-:-:S02]  /*431b0*/  ISETP.NE.U32.AND P0, PT, R0, RZ, PT ;  /* 0x000000ff0000720c */ /* 0x000fc40003f05070 */
[----:B------:R-:W-:Y:S02]  /*431c0*/  SEL R0, RZ, 0x4, P6 ;  /* 0x00000004ff007807 */ /* 0x000fe40003000000 */
[----:B------:R-:W-:Y:S02]  /*431d0*/  SEL R5, RZ, 0x4, P1 ;  /* 0x00000004ff057807 */ /* 0x000fe40000800000 */
[----:B------:R-:W-:Y:S02]  /*431e0*/  ISETP.GE.AND P6, PT, R162, UR6, PT ;  /* 0x00000006a2007c0c */ /* 0x000fe4000bfc6270 */
[----:B------:R-:W-:Y:S02]  /*431f0*/  ISETP.GE.AND P1, PT, R163, UR6, PT ;  /* 0x00000006a3007c0c */ /* 0x000fe4000bf26270 */
[----:B------:R-:W4:Y:S04]  /*43200*/  LDL.LU.64 R162, [R1+0x15f8] ;  /* 0x0015f80001a27983 */ /* 0x000f280000300a00 */
[----:B------:R-:W4:Y:S01]  /*43210*/  LDL.LU.64 R160, [R1+0x15f0] ;  /* 0x0015f00001a07983 */ /* 0x000f220000300a00 */
[----:B------:R-:W-:-:S02]  /*43220*/  SEL R4, R3, RZ, P2 ;  /* 0x000000ff03047207 */ /* 0x000fc40001000000 */
[----:B------:R-:W-:Y:S01]  /*43230*/  SEL R3, R0, RZ, P2 ;  /* 0x000000ff00037207 */ /* 0x000fe20001000000 */
[----:B------:R-:W4:Y:S01]  /*43240*/  LDL.LU.64 R170, [R1+0x15e8] ;  /* 0x0015e80001aa7983 */ /* 0x000f220000300a00 */
[----:B------:R-:W-:Y:S02]  /*43250*/  SEL R0, RZ, 0x4, P6 ;  /* 0x00000004ff007807 */ /* 0x000fe40003000000 */
[----:B------:R-:W-:Y:S02]  /*43260*/  ISETP.NE.U32.AND P6, PT, R4, RZ, PT ;  /* 0x000000ff0400720c */ /* 0x000fe40003fc5070 */
[----:B------:R-:W-:Y:S02]  /*43270*/  SEL R4, RZ, 0x4, P1 ;  /* 0x00000004ff047807 */ /* 0x000fe40000800000 */
[----:B------:R-:W-:Y:S02]  /*43280*/  SEL R5, R5, RZ, P2 ;  /* 0x000000ff05057207 */ /* 0x000fe40001000000 */
[----:B------:R-:W-:-:S02]  /*43290*/  ISETP.NE.U32.AND P1, PT, R3, RZ, PT ;  /* 0x000000ff0300720c */ /* 0x000fc40003f25070 */
[----:B------:R-:W-:Y:S02]  /*432a0*/  SEL R3, R0, RZ, P2 ;  /* 0x000000ff00037207 */ /* 0x000fe40001000000 */
[----:B------:R-:W-:Y:S02]  /*432b0*/  SEL R0, R4, RZ, P2 ;  /* 0x000000ff04007207 */ /* 0x000fe40001000000 */
[----:B------:R-:W-:Y:S01]  /*432c0*/  ISETP.NE.U32.AND P2, PT, R5, RZ, PT ;  /* 0x000000ff0500720c */ /* 0x000fe20003f45070 */
[C---:B--2---:R-:W-:Y:S02]  /*432d0*/  IMAD.WIDE R4, R252.reuse, 0x4, R168 ;  /* 0x00000004fc047825 */ /* 0x044fe400078e02a8 */
[----:B------:R-:W2:Y:S02]  /*432e0*/  LDL.LU.64 R168, [R1+0x15e0] ;  /* 0x0015e00001a87983 */ /* 0x000ea40000300a00 */
[----:B---3--:R-:W-:-:S05]  /*432f0*/  IMAD.WIDE R6, R252, 0x4, R166 ;  /* 0x00000004fc067825 */ /* 0x008fca00078e02a6 */
[----:B------:R3:W-:Y:S04]  /*43300*/  STL.64 [R1+0x528], R6 ;  /* 0x0005280601007387 */ /* 0x0007e80000100a00 */
[----:B------:R-:W2:Y:S01]  /*43310*/  LDL.LU.64 R166, [R1+0x15d8] ;  /* 0x0015d80001a67983 */ /* 0x000ea20000300a00 */
[----:B----4-:R-:W-:-:S04]  /*43320*/  IMAD.WIDE R10, R252, 0x4, R206 ;  /* 0x00000004fc0a7825 */ /* 0x010fc800078e02ce */
[C---:B---3--:R-:W-:Y:S01]  /*43330*/  IMAD.WIDE R6, R252.reuse, 0x4, R204 ;  /* 0x00000004fc067825 */ /* 0x048fe200078e02cc */
[----:B------:R3:W-:Y:S03]  /*43340*/  STL.64 [R1+0x538], R10 ;  /* 0x0005380a01007387 */ /* 0x0007e60000100a00 */
[C---:B------:R-:W-:Y:S01]  /*43350*/  IMAD.WIDE R202, R252.reuse, 0x4, R202 ;  /* 0x00000004fcca7825 */ /* 0x040fe200078e02ca */
[----:B------:R4:W-:Y:S04]  /*43360*/  STL.64 [R1+0x548], R6 ;  /* 0x0005480601007387 */ /* 0x0009e80000100a00 */
[----:B------:R-:W-:Y:S01]  /*43370*/  STL.64 [R1+0x558], R202 ;  /* 0x000558ca01007387 */ /* 0x000fe20000100a00 */
[----:B---3--:R-:W-:-:S04]  /*43380*/  IMAD.WIDE R10, R252, 0x4, R200 ;  /* 0x00000004fc0a7825 */ /* 0x008fc800078e02c8 */
[C---:B----4-:R-:W-:Y:S01]  /*43390*/  IMAD.WIDE R6, R252.reuse, 0x4, R198 ;  /* 0x00000004fc067825 */ /* 0x050fe200078e02c6 */
[----:B------:R3:W-:Y:S03]  /*433a0*/  STL.64 [R1+0x560], R10 ;  /* 0x0005600a01007387 */ /* 0x0007e60000100a00 */
[C---:B------:R-:W-:Y:S01]  /*433b0*/  IMAD.WIDE R194, R252.reuse, 0x4, R194 ;  /* 0x00000004fcc27825 */ /* 0x040fe200078e02c2 */
[----:B------:R4:W-:Y:S03]  /*433c0*/  STL.64 [R1+0x568], R6 ;  /* 0x0005680601007387 */ /* 0x0009e60000100a00 */
[C---:B------:R-:W-:Y:S01]  /*433d0*/  IMAD.WIDE R188, R252.reuse, 0x4, R188 ;  /* 0x00000004fcbc7825 */ /* 0x040fe200078e02bc */
[----:B------:R-:W-:Y:S03]  /*433e0*/  STL.64 [R1+0x578], R194 ;  /* 0x000578c201007387 */ /* 0x000fe60000100a00 */
[----:B---3--:R-:W-:-:S04]  /*433f0*/  IMAD.WIDE R10, R252, 0x4, R192 ;  /* 0x00000004fc0a7825 */ /* 0x008fc800078e02c0 */
[C---:B----4-:R-:W-:Y:S01]  /*43400*/  IMAD.WIDE R6, R252.reuse, 0x4, R190 ;  /* 0x00000004fc067825 */ /* 0x050fe200078e02be */
[----:B------:R3:W-:Y:S04]  /*43410*/  STL.64 [R1+0x580], R10 ;  /* 0x0005800a01007387 */ /* 0x0007e80000100a00 */
[----:B------:R4:W-:Y:S04]  /*43420*/  STL.64 [R1+0x588], R6 ;  /* 0x0005880601007387 */ /* 0x0009e80000100a00 */
[----:B------:R-:W-:Y:S01]  /*43430*/  STL.64 [R1+0x590], R188 ;  /* 0x000590bc01007387 */ /* 0x000fe20000100a00 */
[----:B---3--:R-:W-:-:S03]  /*43440*/  IMAD.WIDE R10, R252, 0x4, R164 ;  /* 0x00000004fc0a7825 */ /* 0x008fc600078e02a4 */
[----:B------:R-:W3:Y:S01]  /*43450*/  LDL.LU.64 R164, [R1+0x15d0] ;  /* 0x0015d00001a47983 */ /* 0x000ee20000300a00 */
[----:B----4-:R-:W-:-:S05]  /*43460*/  IMAD.WIDE R6, R252, 0x4, R186 ;  /* 0x00000004fc067825 */ /* 0x010fca00078e02ba */
[----:B------:R4:W-:Y:S01]  /*43470*/  STL.64 [R1+0x598], R6 ;  /* 0x0005980601007387 */ /* 0x0009e20000100a00 */
[----:B------:R-:W-:-:S03]  /*43480*/  IMAD.WIDE R180, R252, 0x4, R180 ;  /* 0x00000004fcb47825 */ /* 0x000fc600078e02b4 */
[----:B------:R1:W-:Y:S01]  /*43490*/  STL.64 [R1+0x5a0], R10 ;  /* 0x0005a00a01007387 */ /* 0x0003e20000100a00 */
[----:B----4-:R-:W-:-:S04]  /*434a0*/  IMAD.WIDE R6, R252, 0x4, R184 ;  /* 0x00000004fc067825 */ /* 0x010fc800078e02b8 */
[C---:B-1----:R-:W-:Y:S01]  /*434b0*/  IMAD.WIDE R10, R252.reuse, 0x4, R178 ;  /* 0x00000004fc0a7825 */ /* 0x042fe200078e02b2 */
[----:B------:R1:W-:Y:S04]  /*434c0*/  STL.64 [R1+0x5a8], R6 ;  /* 0x0005a80601007387 */ /* 0x0003e80000100a00 */
[----:B------:R-:W-:Y:S04]  /*434d0*/  STL.64 [R1+0x5b8], R180 ;  /* 0x0005b8b401007387 */ /* 0x000fe80000100a00 */
[----:B------:R-:W-:Y:S01]  /*434e0*/  STL.64 [R1+0x5c0], R10 ;  /* 0x0005c00a01007387 */ /* 0x000fe20000100a00 */
[----:B-1----:R-:W-:-:S05]  /*434f0*/  IMAD.WIDE R6, R252, 0x4, R176 ;  /* 0x00000004fc067825 */ /* 0x002fca00078e02b0 */
[----:B------:R1:W-:Y:S02]  /*43500*/  STL.64 [R1+0x5c8], R6 ;  /* 0x0005c80601007387 */ /* 0x0003e40000100a00 */
[C---:B-1----:R-:W-:Y:S02]  /*43510*/  IMAD.WIDE R6, R252.reuse, 0x4, R158 ;  /* 0x00000004fc067825 */ /* 0x042fe400078e029e */
[----:B------:R-:W4:Y:S02]  /*43520*/  LDL.LU.64 R158, [R1+0x15c8] ;  /* 0x0015c800019e7983 */ /* 0x000f240000300a00 */
[----:B------:R-:W-:-:S05]  /*43530*/  IMAD.WIDE R10, R252, 0x4, R174 ;  /* 0x00000004fc0a7825 */ /* 0x000fca00078e02ae */
[----:B------:R1:W-:Y:S04]  /*43540*/  STL.64 [R1+0x5d0], R10 ;  /* 0x0005d00a01007387 */ /* 0x0003e80000100a00 */
[----:B------:R1:W-:Y:S02]  /*43550*/  STL.64 [R1+0x5d8], R6 ;  /* 0x0005d80601007387 */ /* 0x0003e40000100a00 */
[----:B-1----:R-:W-:-:S04]  /*43560*/  IMAD.WIDE R10, R252, 0x4, R172 ;  /* 0x00000004fc0a7825 */ /* 0x002fc800078e02ac */
[C---:B------:R-:W-:Y:S01]  /*43570*/  IMAD.WIDE R6, R252.reuse, 0x4, R162 ;  /* 0x00000004fc067825 */ /* 0x040fe200078e02a2 */
[----:B------:R2:W-:Y:S03]  /*43580*/  STL.64 [R1+0x5e0], R10 ;  /* 0x0005e00a01007387 */ /* 0x0005e60000100a00 */
[C---:B------:R-:W-:Y:S01]  /*43590*/  IMAD.WIDE R250, R252.reuse, 0x4, R160 ;  /* 0x00000004fcfa7825 */ /* 0x040fe200078e02a0 */
[----:B------:R-:W4:Y:S04]  /*435a0*/  LDL.LU.64 R162, [R1+0x15c0] ;  /* 0x0015c00001a27983 */ /* 0x000f280000300a00 */
[----:B------:R1:W-:Y:S04]  /*435b0*/  STL.64 [R1+0x5e8], R6 ;  /* 0x0005e80601007387 */ /* 0x0003e80000100a00 */
[----:B------:R-:W4:Y:S01]  /*435c0*/  LDL.LU.64 R160, [R1+0x15b8] ;  /* 0x0015b80001a07983 */ /* 0x000f220000300a00 */
[----:B------:R-:W-:-:S05]  /*435d0*/  IMAD.WIDE R170, R252, 0x4, R170 ;  /* 0x00000004fcaa7825 */ /* 0x000fca00078e02aa */
[----:B------:R-:W-:Y:S04]  /*435e0*/  STL.64 [R1+0x5f8], R170 ;  /* 0x0005f8aa01007387 */ /* 0x000fe80000100a00 */
[----:B------:R-:W4:Y:S01]  /*435f0*/  LDL.LU.64 R208, [R1+0x15b0] ;  /* 0x0015b00001d07983 */ /* 0x000f220000300a00 */
[----:B------:R-:W-:-:S04]  /*43600*/  IMAD.WIDE R248, R252, 0x4, R196 ;  /* 0x00000004fcf87825 */ /* 0x000fc800078e02c4 */
[----:B------:R-:W-:-:S04]  /*43610*/  IMAD.WIDE R244, R252, 0x4, R182 ;  /* 0x00000004fcf47825 */ /* 0x000fc800078e02b6 */
[----:B--2---:R-:W-:-:S05]  /*43620*/  IMAD.WIDE R10, R252, 0x4, R168 ;  /* 0x00000004fc0a7825 */ /* 0x004fca00078e02a8 */
[----:B------:R-:W-:Y:S04]  /*43630*/  STL.64 [R1+0x600], R10 ;  /* 0x0006000a01007387 */ /* 0x000fe80000100a00 */
[----:B------:R-:W2:Y:S01]  /*43640*/  LDL.LU.64 R206, [R1+0x15a8] ;  /* 0x0015a80001ce7983 */ /* 0x000ea20000300a00 */
[----:B-1----:R-:W-:-:S05]  /*43650*/  IMAD.WIDE R6, R252, 0x4, R166 ;  /* 0x00000004fc067825 */ /* 0x002fca00078e02a6 */
[----:B------:R3:W-:Y:S04]  /*43660*/  STL.64 [R1+0x608], R6 ;  /* 0x0006080601007387 */ /* 0x0007e80000100a00 */
        /* <DEDUP_REMOVED lines=12> */
[----:B---3--:R-:W-:-:S05]  /*43730*/  IMAD.WIDE R6, R252, 0x4, R164 ;  /* 0x00000004fc067825 */ /* 0x008fca00078e02a4 */
[----:B------:R4:W-:Y:S04]  /*43740*/  STL.64 [R1+0x610], R6 ;  /* 0x0006100601007387 */ /* 0x0009e80000100a00 */
[----:B------:R-:W3:Y:S04]  /*43750*/  LDL.LU.64 R180, [R1+0x1540] ;  /* 0x0015400001b47983 */ /* 0x000ee80000300a00 */
[----:B------:R-:W3:Y:S04]  /*43760*/  LDL.LU.64 R178, [R1+0x1538] ;  /* 0x0015380001b27983 */ /* 0x000ee80000300a00 */
[----:B------:R-:W3:Y:S04]  /*43770*/  LDL.LU.64 R176, [R1+0x1530] ;  /* 0x0015300001b07983 */ /* 0x000ee80000300a00 */
[----:B------:R-:W3:Y:S04]  /*43780*/  LDL.LU.64 R174, [R1+0x1528] ;  /* 0x0015280001ae7983 */ /* 0x000ee80000300a00 */
[----:B------:R-:W3:Y:S04]  /*43790*/  LDL.LU.64 R172, [R1+0x1520] ;  /* 0x0015200001ac7983 */ /* 0x000ee80000300a00 */
[----:B------:R-:W3:Y:S04]  /*437a0*/  LDL.LU.64 R170, [R1+0x1518] ;  /* 0x0015180001aa7983 */ /* 0x000ee80000300a00 */
[----:B------:R-:W3:Y:S04]  /*437b0*/  LDL.LU.64 R168, [R1+0x1510] ;  /* 0x0015100001a87983 */ /* 0x000ee80000300a00 */
[----:B------:R-:W3:Y:S01]  /*437c0*/  LDL.LU.64 R164, [R1+0x1508] ;  /* 0x0015080001a47983 */ /* 0x000ee20000300a00 */
[----:B----4-:R-:W-:-:S05]  /*437d0*/  IMAD.WIDE R6, R252, 0x4, R158 ;  /* 0x00000004fc067825 */ /* 0x010fca00078e029e */
[----:B------:R1:W-:Y:S04]  /*437e0*/  STL.64 [R1+0x618], R6 ;  /* 0x0006180601007387 */ /* 0x0003e80000100a00 */
[----:B------:R-:W4:Y:S04]  /*437f0*/  LDL.LU.64 R158, [R1+0x1500] ;  /* 0x00150000019e7983 */ /* 0x000f280000300a00 */
[----:B------:R-:W4:Y:S01]  /*43800*/  LDL.LU.64 R166, [R1+0x14f8] ;  /* 0x0014f80001a67983 */ /* 0x000f220000300a00 */
[----:B------:R-:W-:-:S05]  /*43810*/  IMAD.WIDE R10, R252, 0x4, R162 ;  /* 0x00000004fc0a7825 */ /* 0x000fca00078e02a2 */
[----:B------:R-:W-:Y:S01]  /*43820*/  STL.64 [R1+0x620], R10 ;  /* 0x0006200a01007387 */ /* 0x000fe20000100a00 */
[----:B-1----:R-:W-:-:S03]  /*43830*/  IMAD.WIDE R6, R252, 0x4, R160 ;  /* 0x00000004fc067825 */ /* 0x002fc600078e02a0 */
[----:B------:R-:W4:Y:S04]  /*43840*/  LDL.LU.64 R162, [R1+0x14f0] ;  /* 0x0014f00001a27983 */ /* 0x000f280000300a00 */
[----:B------:R1:W-:Y:S04]  /*43850*/  STL.64 [R1+0x628], R6 ;  /* 0x0006280601007387 */ /* 0x0003e80000100a00 */
[----:B------:R-:W4:Y:S01]  /*43860*/  LDL.LU.64 R160, [R1+0x14e8] ;  /* 0x0014e80001a07983 */ /* 0x000f220000300a00 */
[----:B--2---:R-:W-:-:S05]  /*43870*/  IMAD.WIDE R206, R252, 0x4, R206 ;  /* 0x00000004fcce7825 */ /* 0x004fca00078e02ce */
[----:B------:R-:W-:Y:S01]  /*43880*/  STL.64 [R1+0x638], R206 ;  /* 0x000638ce01007387 */ /* 0x000fe20000100a00 */
[----:B-1----:R-:W-:-:S04]  /*43890*/  IMAD.WIDE R6, R252, 0x4, R204 ;  /* 0x00000004fc067825 */ /* 0x002fc800078e02cc */
[C---:B------:R-:W-:Y:S01]  /*438a0*/  IMAD.WIDE R202, R252.reuse, 0x4, R202 ;  /* 0x00000004fcca7825 */ /* 0x040fe200078e02ca */
[----:B------:R1:W-:Y:S04]  /*438b0*/  STL.64 [R1+0x640], R6 ;  /* 0x0006400601007387 */ /* 0x0003e80000100a00 */
[----:B------:R-:W-:Y:S01]  /*438c0*/  STL.64 [R1+0x648], R202 ;  /* 0x000648ca01007387 */ /* 0x000fe20000100a00 */
[----:B------:R-:W-:-:S04]  /*438d0*/  IMAD.WIDE R198, R252, 0x4, R198 ;  /* 0x00000004fcc67825 */ /* 0x000fc800078e02c6 */
[----:B-1----:R-:W-:-:S04]  /*438e0*/  IMAD.WIDE R6, R252, 0x4, R200 ;  /* 0x00000004fc067825 */ /* 0x002fc800078e02c8 */
[C---:B------:R-:W-:Y:S01]  /*438f0*/  IMAD.WIDE R196, R252.reuse, 0x4, R196 ;  /* 0x00000004fcc47825 */ /* 0x040fe200078e02c4 */
[----:B------:R1:W-:Y:S04]  /*43900*/  STL.64 [R1+0x650], R6 ;  /* 0x0006500601007387 */ /* 0x0003e80000100a00 */
[----:B------:R-:W-:Y:S01]  /*43910*/  STL.64 [R1+0x658], R198 ;  /* 0x000658c601007387 */ /* 0x000fe20000100a00 */
[----:B------:R-:W-:-:S03]  /*43920*/  IMAD.WIDE R190, R252, 0x4, R190 ;  /* 0x00000004fcbe7825 */ /* 0x000fc600078e02be */
[----:B------:R-:W-:Y:S01]  /*43930*/  STL.64 [R1+0x660], R196 ;  /* 0x000660c401007387 */ /* 0x000fe20000100a00 */
[----:B-1----:R-:W-:-:S05]  /*43940*/  IMAD.WIDE R6, R252, 0x4, R194 ;  /* 0x00000004fc067825 */ /* 0x002fca00078e02c2 */
[----:B------:R1:W-:Y:S01]  /*43950*/  STL.64 [R1+0x668], R6 ;  /* 0x0006680601007387 */ /* 0x0003e20000100a00 */
[----:B------:R-:W-:-:S03]  /*43960*/  IMAD.WIDE R186, R252, 0x4, R186 ;  /* 0x00000004fcba7825 */ /* 0x000fc600078e02ba */
[----:B------:R-:W-:Y:S01]  /*43970*/  STL.64 [R1+0x678], R190 ;  /* 0x000678be01007387 */ /* 0x000fe20000100a00 */
[----:B-1----:R-:W-:-:S05]  /*43980*/  IMAD.WIDE R6, R252, 0x4, R188 ;  /* 0x00000004fc067825 */ /* 0x002fca00078e02bc */
[----:B------:R1:W-:Y:S01]  /*43990*/  STL.64 [R1+0x680], R6 ;  /* 0x0006800601007387 */ /* 0x0003e20000100a00 */
[----:B------:R-:W-:-:S03]  /*439a0*/  IMAD.WIDE R182, R252, 0x4, R182 ;  /* 0x00000004fcb67825 */ /* 0x000fc600078e02b6 */
[----:B------:R-:W-:Y:S01]  /*439b0*/  STL.64 [R1+0x688], R186 ;  /* 0x000688ba01007387 */ /* 0x000fe20000100a00 */
[----:B---3--:R-:W-:-:S04]  /*439c0*/  IMAD.WIDE R180, R252, 0x4, R180 ;  /* 0x00000004fcb47825 */ /* 0x008fc800078e02b4 */
[----:B-1----:R-:W-:-:S05]  /*439d0*/  IMAD.WIDE R6, R252, 0x4, R184 ;  /* 0x00000004fc067825 */ /* 0x002fca00078e02b8 */
[----:B------:R1:W-:Y:S01]  /*439e0*/  STL.64 [R1+0x690], R6 ;  /* 0x0006900601007387 */ /* 0x0003e20000100a00 */
[----:B------:R-:W-:-:S03]  /*439f0*/  IMAD.WIDE R174, R252, 0x4, R174 ;  /* 0x00000004fcae7825 */ /* 0x000fc600078e02ae */
[----:B------:R-:W-:Y:S01]  /*43a00*/  STL.64 [R1+0x698], R182 ;  /* 0x000698b601007387 */ /* 0x000fe20000100a00 */
[----:B------:R-:W-:-:S03]  /*43a10*/  IMAD.WIDE R172, R252, 0x4, R172 ;  /* 0x00000004fcac7825 */ /* 0x000fc600078e02ac */
[----:B------:R-:W-:Y:S01]  /*43a20*/  STL.64 [R1+0x6a0], R180 ;  /* 0x0006a0b401007387 */ /* 0x000fe20000100a00 */
[----:B-1----:R-:W-:-:S05]  /*43a30*/  IMAD.WIDE R6, R252, 0x4, R178 ;  /* 0x00000004fc067825 */ /* 0x002fca00078e02b2 */
[----:B------:R1:W-:Y:S04]  /*43a40*/  STL.64 [R1+0x6a8], R6 ;  /* 0x0006a80601007387 */ /* 0x0003e80000100a00 */
[----:B------:R-:W-:Y:S04]  /*43a50*/  STL.64 [R1+0x6b8], R174 ;  /* 0x0006b8ae01007387 */ /* 0x000fe80000100a00 */
[----:B------:R-:W-:Y:S01]  /*43a60*/  STL.64 [R1+0x6c0], R172 ;  /* 0x0006c0ac01007387 */ /* 0x000fe20000100a00 */
[----:B-1----:R-:W-:-:S04]  /*43a70*/  IMAD.WIDE R6, R252, 0x4, R170 ;  /* 0x00000004fc067825 */ /* 0x002fc800078e02aa */
[C---:B------:R-:W-:Y:S01]  /*43a80*/  IMAD.WIDE R170, R252.reuse, 0x4, R168 ;  /* 0x00000004fcaa7825 */ /* 0x040fe200078e02a8 */
[----:B------:R4:W-:Y:S03]  /*43a90*/  STL.64 [R1+0x6c8], R6 ;  /* 0x0006c80601007387 */ /* 0x0009e60000100a00 */
[C---:B------:R-:W-:Y:S01]  /*43aa0*/  IMAD.WIDE R168, R252.reuse, 0x4, R164 ;  /* 0x00000004fca87825 */ /* 0x040fe200078e02a4 */
[----:B------:R-:W-:Y:S04]  /*43ab0*/  STL.64 [R1+0x6d0], R170 ;  /* 0x0006d0aa01007387 */ /* 0x000fe80000100a00 */
[----:B------:R-:W2:Y:S01]  /*43ac0*/  LDL.LU.64 R164, [R1+0x14e0] ;  /* 0x0014e00001a47983 */ /* 0x000ea20000300a00 */
[----:B----4-:R-:W-:-:S03]  /*43ad0*/  IMAD.WIDE R6, R252, 0x4, R158 ;  /* 0x00000004fc067825 */ /* 0x010fc600078e029e */
[----:B------:R-:W-:Y:S04]  /*43ae0*/  STL.64 [R1+0x6d8], R168 ;  /* 0x0006d8a801007387 */ /* 0x000fe80000100a00 */
[----:B------:R-:W3:Y:S01]  /*43af0*/  LDL.LU.64 R158, [R1+0x14d8] ;  /* 0x0014d800019e7983 */ /* 0x000ee20000300a00 */
[----:B------:R-:W-:-:S03]  /*43b00*/  IMAD.WIDE R166, R252, 0x4, R166 ;  /* 0x00000004fca67825 */ /* 0x000fc600078e02a6 */
[----:B------:R1:W-:Y:S01]  /*43b10*/  STL.64 [R1+0x6e0], R6 ;  /* 0x0006e00601007387 */ /* 0x0003e20000100a00 */
[----:B------:R-:W-:-:S03]  /*43b20*/  IMAD.WIDE R10, R252, 0x4, R208 ;  /* 0x00000004fc0a7825 */ /* 0x000fc600078e02d0 */
[----:B------:R4:W-:Y:S04]  /*43b30*/  STL.64 [R1+0x6e8], R166 ;  /* 0x0006e8a601007387 */ /* 0x0009e80000100a00 */
[----:B------:R-:W3:Y:S04]  /*43b40*/  LDL.LU.64 R214, [R1+0x14d0] ;  /* 0x0014d00001d67983 */ /* 0x000ee80000300a00 */
[----:B------:R-:W3:Y:S01]  /*43b50*/  LDL.LU.64 R212, [R1+0x14c8] ;  /* 0x0014c80001d47983 */ /* 0x000ee20000300a00 */
[----:B-1----:R-:W-:-:S05]  /*43b60*/  IMAD.WIDE R6, R252, 0x4, R160 ;  /* 0x00000004fc067825 */ /* 0x002fca00078e02a0 */
[----:B------:R3:W-:Y:S04]  /*43b70*/  STL.64 [R1+0x6f8], R6 ;  /* 0x0006f80601007387 */ /* 0x0007e80000100a00 */
[----:B------:R-:W3:Y:S04]  /*43b80*/  LDL.LU.64 R208, [R1+0x14c0] ;  /* 0x0014c00001d07983 */ /* 0x000ee80000300a00 */
[----:B------:R-:W3:Y:S04]  /*43b90*/  LDL.LU.64 R206, [R1+0x14b8] ;  /* 0x0014b80001ce7983 */ /* 0x000ee80000300a00 */
[----:B------:R-:W3:Y:S04]  /*43ba0*/  LDL.LU.64 R204, [R1+0x14b0] ;  /* 0x0014b00001cc7983 */ /* 0x000ee80000300a00 */
[----:B------:R-:W3:Y:S04]  /*43bb0*/  LDL.LU.64 R202, [R1+0x14a8] ;  /* 0x0014a80001ca7983 */ /* 0x000ee80000300a00 */
[----:B------:R-:W3:Y:S04]  /*43bc0*/  LDL.LU.64 R200, [R1+0x14a0] ;  /* 0x0014a00001c87983 */ /* 0x000ee80000300a00 */
[----:B------:R-:W3:Y:S04]  /*43bd0*/  LDL.LU.64 R198, [R1+0x1498] ;  /* 0x0014980001c67983 */ /* 0x000ee80000300a00 */
[----:B------:R-:W3:Y:S01]  /*43be0*/  LDL.LU.64 R196, [R1+0x1490] ;  /* 0x0014900001c47983 */ /* 0x000ee20000300a00 */
[----:B------:R-:W-:-:S03]  /*43bf0*/  IMAD.WIDE R216, R252, 0x4, R192 ;  /* 0x00000004fcd87825 */ /* 0x000fc600078e02c0 */
        /* <DEDUP_REMOVED lines=15> */
[----:B------:R-:W3:Y:S04]  /*43cf0*/  LDL.LU.64 R168, [R1+0x1440] ;  /* 0x0014400001a87983 */ /* 0x000ee80000300a00 */
[----:B----4-:R-:W4:Y:S04]  /*43d00*/  LDL.LU.64 R166, [R1+0x7c8] ;  /* 0x0007c80001a67983 */ /* 0x010f280000300a00 */
[----:B------:R-:W4:Y:S04]  /*43d10*/  LDL.LU.64 R162, [R1+0x1438] ;  /* 0x0014380001a27983 */ /* 0x000f280000300a00 */
[----:B------:R-:W4:Y:S01]  /*43d20*/  LDL.LU.64 R160, [R1+0x7d8] ;  /* 0x0007d80001a07983 */ /* 0x000f220000300a00 */
[----:B--2---:R-:W-:-:S05]  /*43d30*/  IMAD.WIDE R164, R252, 0x4, R164 ;  /* 0x00000004fca47825 */ /* 0x004fca00078e02a4 */
[----:B------:R1:W-:Y:S01]  /*43d40*/  STL.64 [R1+0x700], R164 ;  /* 0x000700a401007387 */ /* 0x0003e20000100a00 */
[----:B---3--:R-:W-:-:S03]  /*43d50*/  IMAD.WIDE R6, R252, 0x4, R158 ;  /* 0x00000004fc067825 */ /* 0x008fc600078e029e */
[----:B-1----:R-:W2:Y:S04]  /*43d60*/  LDL.LU.64 R164, [R1+0x1430] ;  /* 0x0014300001a47983 */ /* 0x002ea80000300a00 */
[----:B------:R-:W3:Y:S01]  /*43d70*/  LDL.LU.64 R158, [R1+0x7e8] ;  /* 0x0007e800019e7983 */ /* 0x000ee20000300a00 */
[----:B------:R-:W-:-:S03]  /*43d80*/  IMAD.WIDE R214, R252, 0x4, R214 ;  /* 0x00000004fcd67825 */ /* 0x000fc600078e02d6 */
[----:B------:R1:W-:Y:S01]  /*43d90*/  STL.64 [R1+0x708], R6 ;  /* 0x0007080601007387 */ /* 0x0003e20000100a00 */
[----:B------:R-:W-:-:S03]  /*43da0*/  IMAD.WIDE R212, R252, 0x4, R212 ;  /* 0x00000004fcd47825 */ /* 0x000fc600078e02d4 */
[----:B------:R-:W-:Y:S04]  /*43db0*/  STL.64 [R1+0x710], R214 ;  /* 0x000710d601007387 */ /* 0x000fe80000100a00 */
[----:B------:R-:W-:Y:S01]  /*43dc0*/  STL.64 [R1+0x718], R212 ;  /* 0x000718d401007387 */ /* 0x000fe20000100a00 */
[----:B-1----:R-:W-:-:S04]  /*43dd0*/  IMAD.WIDE R6, R252, 0x4, R208 ;  /* 0x00000004fc067825 */ /* 0x002fc800078e02d0 */
[C---:B------:R-:W-:Y:S01]  /*43de0*/  IMAD.WIDE R206, R252.reuse, 0x4, R206 ;  /* 0x00000004fcce7825 */ /* 0x040fe200078e02ce */
[----:B------:R1:W-:Y:S03]  /*43df0*/  STL.64 [R1+0x720], R6 ;  /* 0x0007200601007387 */ /* 0x0003e60000100a00 */
[C---:B------:R-:W-:Y:S01]  /*43e00*/  IMAD.WIDE R204, R252.reuse, 0x4, R204 ;  /* 0x00000004fccc7825 */ /* 0x040fe200078e02cc */
[----:B------:R-:W-:Y:S04]  /*43e10*/  STL.64 [R1+0x728], R206 ;  /* 0x000728ce01007387 */ /* 0x000fe80000100a00 */
[----:B------:R-:W-:Y:S01]  /*43e20*/  STL.64 [R1+0x730], R204 ;  /* 0x000730cc01007387 */ /* 0x000fe20000100a00 */
[----:B-1----:R-:W-:-:S04]  /*43e30*/  IMAD.WIDE R6, R252, 0x4, R202 ;  /* 0x00000004fc067825 */ /* 0x002fc800078e02ca */
[C---:B------:R-:W-:Y:S01]  /*43e40*/  IMAD.WIDE R200, R252.reuse, 0x4, R200 ;  /* 0x00000004fcc87825 */ /* 0x040fe200078e02c8 */
[----:B------:R1:W-:Y:S03]  /*43e50*/  STL.64 [R1+0x738], R6 ;  /* 0x0007380601007387 */ /* 0x0003e60000100a00 */
[C---:B------:R-:W-:Y:S01]  /*43e60*/  IMAD.WIDE R198, R252.reuse, 0x4, R198 ;  /* 0x00000004fcc67825 */ /* 0x040fe200078e02c6 */
[----:B------:R-:W-:Y:S03]  /*43e70*/  STL.64 [R1+0x740], R200 ;  /* 0x000740c801007387 */ /* 0x000fe60000100a00 */
[C---:B------:R-:W-:Y:S01]  /*43e80*/  IMAD.WIDE R194, R252.reuse, 0x4, R194 ;  /* 0x00000004fcc27825 */ /* 0x040fe200078e02c2 */
[----:B------:R-:W-:Y:S03]  /*43e90*/  STL.64 [R1+0x748], R198 ;  /* 0x000748c601007387 */ /* 0x000fe60000100a00 */
[----:B-1----:R-:W-:-:S04]  /*43ea0*/  IMAD.WIDE R6, R252, 0x4, R196 ;  /* 0x00000004fc067825 */ /* 0x002fc800078e02c4 */
[C---:B------:R-:W-:Y:S01]  /*43eb0*/  IMAD.WIDE R192, R252.reuse, 0x4, R192 ;  /* 0x00000004fcc07825 */ /* 0x040fe200078e02c0 */
[----:B------:R1:W-:Y:S03]  /*43ec0*/  STL.64 [R1+0x750], R6 ;  /* 0x0007500601007387 */ /* 0x0003e60000100a00 */
[C---:B------:R-:W-:Y:S01]  /*43ed0*/  IMAD.WIDE R188, R252.reuse, 0x4, R188 ;  /* 0x00000004fcbc7825 */ /* 0x040fe200078e02bc */
[----:B------:R-:W-:Y:S03]  /*43ee0*/  STL.64 [R1+0x758], R194 ;  /* 0x000758c201007387 */ /* 0x000fe60000100a00 */
[C---:B------:R-:W-:Y:S01]  /*43ef0*/  IMAD.WIDE R186, R252.reuse, 0x4, R186 ;  /* 0x00000004fcba7825 */ /* 0x040fe200078e02ba */
[----:B------:R-:W-:Y:S03]  /*43f00*/  STL.64 [R1+0x760], R192 ;  /* 0x000760c001007387 */ /* 0x000fe60000100a00 */
[----:B-1----:R-:W-:-:S05]  /*43f10*/  IMAD.WIDE R6, R252, 0x4, R190 ;  /* 0x00000004fc067825 */ /* 0x002fca00078e02be */
[----:B------:R1:W-:Y:S01]  /*43f20*/  STL.64 [R1+0x768], R6 ;  /* 0x0007680601007387 */ /* 0x0003e20000100a00 */
[----:B------:R-:W-:-:S03]  /*43f30*/  IMAD.WIDE R182, R252, 0x4, R182 ;  /* 0x00000004fcb67825 */ /* 0x000fc600078e02b6 */
[----:B------:R-:W-:Y:S01]  /*43f40*/  STL.64 [R1+0x770], R188 ;  /* 0x000770bc01007387 */ /* 0x000fe20000100a00 */
[----:B------:R-:W-:-:S03]  /*43f50*/  IMAD.WIDE R180, R252, 0x4, R180 ;  /* 0x00000004fcb47825 */ /* 0x000fc600078e02b4 */
[----:B------:R-:W-:Y:S01]  /*43f60*/  STL.64 [R1+0x778], R186 ;  /* 0x000778ba01007387 */ /* 0x000fe20000100a00 */
        /* <DEDUP_REMOVED lines=14> */
[----:B----4-:R-:W-:-:S03]  /*44050*/  IMAD.WIDE R162, R252, 0x4, R162 ;  /* 0x00000004fca27825 */ /* 0x010fc600078e02a2 */
[----:B------:R-:W-:Y:S04]  /*44060*/  STL.64 [R1+0x7b8], R170 ;  /* 0x0007b8aa01007387 */ /* 0x000fe80000100a00 */
[----:B------:R-:W-:Y:S01]  /*44070*/  STL.64 [R1+0x7c0], R168 ;  /* 0x0007c0a801007387 */ /* 0x000fe20000100a00 */
[----:B-1----:R-:W-:-:S05]  /*44080*/  IMAD.WIDE R6, R252, 0x4, R166 ;  /* 0x00000004fc067825 */ /* 0x002fca00078e02a6 */
[----:B------:R1:W-:Y:S01]  /*44090*/  STL.64 [R1+0x7c8], R6 ;  /* 0x0007c80601007387 */ /* 0x0003e20000100a00 */
[----:B------:R-:W-:-:S03]  /*440a0*/  IMAD.WIDE R160, R252, 0x4, R160 ;  /* 0x00000004fca07825 */ /* 0x000fc600078e02a0 */
[----:B-1----:R-:W4:Y:S04]  /*440b0*/  LDL.LU.64 R6, [R1+0x1428] ;  /* 0x0014280001067983 */ /* 0x002f280000300a00 */
[----:B------:R1:W-:Y:S04]  /*440c0*/  STL.64 [R1+0x7d0], R162 ;  /* 0x0007d0a201007387 */ /* 0x0003e80000100a00 */
[----:B-1----:R-:W4:Y:S04]  /*440d0*/  LDL.LU.64 R162, [R1+0x7f8] ;  /* 0x0007f80001a27983 */ /* 0x002f280000300a00 */
[----:B------:R1:W-:Y:S04]  /*440e0*/  STL.64 [R1+0x7d8], R160 ;  /* 0x0007d8a001007387 */ /* 0x0003e80000100a00 */
[----:B-1----:R-:W4:Y:S04]  /*440f0*/  LDL.LU.64 R160, [R1+0x1420] ;  /* 0x0014200001a07983 */ /* 0x002f280000300a00 */
[----:B------:R-:W4:Y:S01]  /*44100*/  LDL.LU.64 R214, [R1+0x1418] ;  /* 0x0014180001d67983 */ /* 0x000f220000300a00 */
[----:B--2---:R-:W-:-:S04]  /*44110*/  IMAD.WIDE R164, R252, 0x4, R164 ;  /* 0x00000004fca47825 */ /* 0x004fc800078e02a4 */
[C---:B---3--:R-:W-:Y:S01]  /*44120*/  IMAD.WIDE R158, R252.reuse, 0x4, R158 ;  /* 0x00000004fc9e7825 */ /* 0x048fe200078e029e */
[----:B------:R1:W-:Y:S04]  /*44130*/  STL.64 [R1+0x7e0], R164 ;  /* 0x0007e0a401007387 */ /* 0x0003e80000100a00 */
[----:B------:R-:W2:Y:S04]  /*44140*/  LDL.LU.64 R212, [R1+0x1410] ;  /* 0x0014100001d47983 */ /* 0x000ea80000300a00 */
        /* <DEDUP_REMOVED lines=23> */
[----:B-1----:R-:W2:Y:S04]  /*442c0*/  LDL.LU.64 R164, [R1+0x1380] ;  /* 0x0013800001a47983 */ /* 0x002ea80000300a00 */
[----:B---3--:R-:W3:Y:S01]  /*442d0*/  LDL.LU.64 R158, [R1+0x1378] ;  /* 0x00137800019e7983 */ /* 0x008ee20000300a00 */
[----:B----4-:R-:W-:-:S05]  /*442e0*/  IMAD.WIDE R6, R252, 0x4, R6 ;  /* 0x00000004fc067825 */ /* 0x010fca00078e0206 */
[----:B------:R1:W-:Y:S01]  /*442f0*/  STL.64 [R1+0x7f0], R6 ;  /* 0x0007f00601007387 */ /* 0x0003e20000100a00 */
[----:B------:R-:W-:-:S05]  /*44300*/  IMAD.WIDE R162, R252, 0x4, R162 ;  /* 0x00000004fca27825 */ /* 0x000fca00078e02a2 */
[----:B------:R4:W-:Y:S01]  /*44310*/  STL.64 [R1+0x7f8], R162 ;  /* 0x0007f8a201007387 */ /* 0x0009e20000100a00 */
[----:B-1----:R-:W-:-:S03]  /*44320*/  IMAD.WIDE R6, R252, 0x4, R160 ;  /* 0x00000004fc067825 */ /* 0x002fc600078e02a0 */
[----:B----4-:R-:W4:Y:S04]  /*44330*/  LDL.LU.64 R162, [R1+0x1370] ;  /* 0x0013700001a27983 */ /* 0x010f280000300a00 */
[----:B------:R-:W4:Y:S01]  /*44340*/  LDL.LU.64 R160, [R1+0x1368] ;  /* 0x0013680001a07983 */ /* 0x000f220000300a00 */
[----:B------:R-:W-:-:S03]  /*44350*/  IMAD.WIDE R214, R252, 0x4, R214 ;  /* 0x00000004fcd67825 */ /* 0x000fc600078e02d6 */
[----:B------:R1:W-:Y:S04]  /*44360*/  STL.64 [R1+0x800], R6 ;  /* 0x0008000601007387 */ /* 0x0003e80000100a00 */
[----:B------:R-:W-:Y:S01]  /*44370*/  STL.64 [R1+0x810], R214 ;  /* 0x000810d601007387 */ /* 0x000fe20000100a00 */
[----:B--2---:R-:W-:-:S04]  /*44380*/  IMAD.WIDE R212, R252, 0x4, R212 ;  /* 0x00000004fcd47825 */ /* 0x004fc800078e02d4 */
[C---:B-1----:R-:W-:Y:S01]  /*44390*/  IMAD.WIDE R6, R252.reuse, 0x4, R208 ;  /* 0x00000004fc067825 */ /* 0x042fe200078e02d0 */
[----:B------:R-:W-:Y:S03]  /*443a0*/  STL.64 [R1+0x820], R212 ;  /* 0x000820d401007387 */ /* 0x000fe60000100a00 */
        /* <DEDUP_REMOVED lines=40> */
[----:B------:R-:W-:Y:S04]  /*44630*/  STL.64 [R1+0x948], R170 ;  /* 0x000948aa01007387 */ /* 0x000fe80000100a00 */
[----:B------:R-:W-:Y:S01]  /*44640*/  STL.64 [R1+0x950], R168 ;  /* 0x000950a801007387 */ /* 0x000fe20000100a00 */
[----:B-1----:R-:W-:-:S05]  /*44650*/  IMAD.WIDE R6, R252, 0x4, R166 ;  /* 0x00000004fc067825 */ /* 0x002fca00078e02a6 */
[----:B------:R1:W-:Y:S01]  /*44660*/  STL.64 [R1+0x958], R6 ;  /* 0x0009580601007387 */ /* 0x0003e20000100a00 */
[----:B---3--:R-:W-:-:S03]  /*44670*/  IMAD.WIDE R158, R252, 0x4, R158 ;  /* 0x00000004fc9e7825 */ /* 0x008fc600078e029e */
[----:B-1----:R-:W2:Y:S04]  /*44680*/  LDL.LU.64 R6, [R1+0x1360] ;  /* 0x0013600001067983 */ /* 0x002ea80000300a00 */
[----:B------:R1:W-:Y:S04]  /*44690*/  STL.64 [R1+0x960], R164 ;  /* 0x000960a401007387 */ /* 0x0003e80000100a00 */
[----:B-1----:R-:W3:Y:S04]  /*446a0*/  LDL.LU.64 R164, [R1+0x1358] ;  /* 0x0013580001a47983 */ /* 0x002ee80000300a00 */
[----:B------:R1:W-:Y:S04]  /*446b0*/  STL.64 [R1+0x968], R158 ;  /* 0x0009689e01007387 */ /* 0x0003e80000100a00 */
[----:B-1----:R-:W3:Y:S04]  /*446c0*/  LDL.LU.64 R158, [R1+0x1350] ;  /* 0x00135000019e7983 */ /* 0x002ee80000300a00 */
[----:B------:R-:W3:Y:S01]  /*446d0*/  LDL.LU.64 R214, [R1+0x1348] ;  /* 0x0013480001d67983 */ /* 0x000ee20000300a00 */
[----:B----4-:R-:W-:-:S04]  /*446e0*/  IMAD.WIDE R162, R252, 0x4, R162 ;  /* 0x00000004fca27825 */ /* 0x010fc800078e02a2 */
[C---:B------:R-:W-:Y:S01]  /*446f0*/  IMAD.WIDE R160, R252.reuse, 0x4, R160 ;  /* 0x00000004fca07825 */ /* 0x040fe200078e02a0 */
[----:B------:R1:W-:Y:S04]  /*44700*/  STL.64 [R1+0x970], R162 ;  /* 0x000970a201007387 */ /* 0x0003e80000100a00 */
[----:B------:R-:W4:Y:S04]  /*44710*/  LDL.LU.64 R212, [R1+0x1340] ;  /* 0x0013400001d47983 */ /* 0x000f280000300a00 */
[----:B------:R1:W-:Y:S04]  /*44720*/  STL.64 [R1+0x978], R160 ;  /* 0x000978a001007387 */ /* 0x0003e80000100a00 */
        /* <DEDUP_REMOVED lines=22> */
[----:B-1----:R-:W4:Y:S04]  /*44890*/  LDL.LU.64 R162, [R1+0x1288] ;  /* 0x0012880001a27983 */ /* 0x002f280000300a00 */
[----:B------:R-:W4:Y:S01]  /*448a0*/  LDL.LU.64 R160, [R1+0x1280] ;  /* 0x0012800001a07983 */ /* 0x000f220000300a00 */
[----:B--2---:R-:W-:-:S05]  /*448b0*/  IMAD.WIDE R6, R252, 0x4, R6 ;  /* 0x00000004fc067825 */ /* 0x004fca00078e0206 */
[----:B------:R1:W-:Y:S01]  /*448c0*/  STL.64 [R1+0x980], R6 ;  /* 0x0009800601007387 */ /* 0x0003e20000100a00 */
[----:B---3--:R-:W-:-:S05]  /*448d0*/  IMAD.WIDE R164, R252, 0x4, R164 ;  /* 0x00000004fca47825 */ /* 0x008fca00078e02a4 */
[----:B------:R2:W-:Y:S01]  /*448e0*/  STL.64 [R1+0x988], R164 ;  /* 0x000988a401007387 */ /* 0x0005e20000100a00 */
[----:B-1----:R-:W-:-:S03]  /*448f0*/  IMAD.WIDE R6, R252, 0x4, R158 ;  /* 0x00000004fc067825 */ /* 0x002fc600078e029e */
[----:B--2---:R-:W2:Y:S04]  /*44900*/  LDL.LU.64 R164, [R1+0x1278] ;  /* 0x0012780001a47983 */ /* 0x004ea80000300a00 */
[----:B------:R-:W3:Y:S01]  /*44910*/  LDL.LU.64 R158, [R1+0x1270] ;  /* 0x00127000019e7983 */ /* 0x000ee20000300a00 */
[----:B------:R-:W-:-:S03]  /*44920*/  IMAD.WIDE R214, R252, 0x4, R214 ;  /* 0x00000004fcd67825 */ /* 0x000fc600078e02d6 */
[----:B------:R1:W-:Y:S04]  /*44930*/  STL.64 [R1+0x990], R6 ;  /* 0x0009900601007387 */ /* 0x0003e80000100a00 */
[----:B------:R-:W-:Y:S01]  /*44940*/  STL.64 [R1+0x998], R214 ;  /* 0x000998d601007387 */ /* 0x000fe20000100a00 */
[----:B----4-:R-:W-:-:S04]  /*44950*/  IMAD.WIDE R212, R252, 0x4, R212 ;  /* 0x00000004fcd47825 */ /* 0x010fc800078e02d4 */
        /* <DEDUP_REMOVED lines=548> */
[----:B------:R-:W-:Y:S01]  /*46ba0*/  STL.64 [R1+0xf50], R6 ;  /* 0x000f500601007387 */ /* 0x000fe20000100a00 */
[----:B---3--:R-:W-:-:S05]  /*46bb0*/  IMAD.WIDE R164, R252, 0x4, R164 ;  /* 0x00000004fca47825 */ /* 0x008fca00078e02a4 */
[----:B------:R1:W-:Y:S04]  /*46bc0*/  STL.64 [R1+0xf58], R164 ;  /* 0x000f58a401007387 */ /* 0x0003e80000100a00 */
[----:B-1----:R-:W2:Y:S01]  /*46bd0*/  LDL.LU.64 R164, [R1+0x1f8] ;  /* 0x0001f80001a47983 */ /* 0x002ea20000300a00 */
[----:B------:R-:W-:-:S03]  /*46be0*/  IMAD.WIDE R6, R252, 0x4, R158 ;  /* 0x00000004fc067825 */ /* 0x000fc600078e029e */
        /* <DEDUP_REMOVED lines=97> */
[----:B--2---:R-:W-:-:S05]  /*47200*/  IMAD.WIDE R6, R252, 0x4, R212 ;  /* 0x00000004fc067825 */ /* 0x004fca00078e02d4 */
[----:B------:R1:W-:Y:S01]  /*47210*/  STL.64 [R1+0x1068], R6 ;  /* 0x0010680601007387 */ /* 0x0003e20000100a00 */
[----:B------:R-:W-:-:S04]  /*47220*/  IMAD.WIDE R208, R252, 0x4, R208 ;  /* 0x00000004fcd07825 */ /* 0x000fc800078e02d0 */
[C---:B------:R-:W-:Y:S01]  /*47230*/  IMAD.WIDE R206, R252.reuse, 0x4, R206 ;  /* 0x00000004fcce7825 */ /* 0x040fe200078e02ce */
[----:B------:R-:W-:Y:S03]  /*47240*/  STL.64 [R1+0x1070], R208 ;  /* 0x001070d001007387 */ /* 0x000fe60000100a00 */
        /* <DEDUP_REMOVED lines=41> */
[----:B------:R-:W-:Y:S01]  /*474e0*/  STL.64 [R1+0x1118], R166 ;  /* 0x001118a601007387 */ /* 0x000fe20000100a00 */
[----:B---3--:R-:W-:-:S03]  /*474f0*/  IMAD.WIDE R6, R252, 0x4, R158 ;  /* 0x00000004fc067825 */ /* 0x008fc600078e029e */
[----:B------:R-:W2:Y:S04]  /*47500*/  LDL.LU.64 R158, [R1+0xf0] ;  /* 0x0000f000019e7983 */ /* 0x000ea80000300a00 */
[----:B------:R-:W-:Y:S04]  /*47510*/  STL.64 [R1+0x1120], R164 ;  /* 0x001120a401007387 */ /* 0x000fe80000100a00 */
[----:B------:R-:W3:Y:S04]  /*47520*/  LDL.LU.64 R214, [R1+0xe8] ;  /* 0x0000e80001d67983 */ /* 0x000ee80000300a00 */
[----:B------:R1:W-:Y:S04]  /*47530*/  STL.64 [R1+0x1128], R6 ;  /* 0x0011280601007387 */ /* 0x0003e80000100a00 */
[----:B------:R-:W3:Y:S01]  /*47540*/  LDL.LU.64 R212, [R1+0xe0] ;  /* 0x0000e00001d47983 */ /* 0x000ee20000300a00 */
[----:B----4-:R-:W-:-:S04]  /*47550*/  IMAD.WIDE R162, R252, 0x4, R162 ;  /* 0x00000004fca27825 */ /* 0x010fc800078e02a2 */
[C---:B-1----:R-:W-:Y:S02]  /*47560*/  IMAD.WIDE R6, R252.reuse, 0x4, R160 ;  /* 0x00000004fc067825 */ /* 0x042fe400078e02a0 */
[----:B------:R-:W4:Y:S04]  /*47570*/  LDL.LU.64 R160, [R1+0xd8] ;  /* 0x0000d80001a07983 */ /* 0x000f280000300a00 */
[----:B------:R1:W-:Y:S04]  /*47580*/  STL.64 [R1+0x1130], R162 ;  /* 0x001130a201007387 */ /* 0x0003e80000100a00 */
[----:B-1----:R-:W4:Y:S04]  /*47590*/  LDL.LU.64 R162, [R1+0xd0] ;  /* 0x0000d00001a27983 */ /* 0x002f280000300a00 */
        /* <DEDUP_REMOVED lines=22> */
[----:B------:R-:W4:Y:S04]  /*47700*/  LDL.LU.64 R204, [R1+0x20] ;  /* 0x0000200001cc7983 */ /* 0x000f280000300a00 */
[----:B------:R-:W4:Y:S04]  /*47710*/  LDL.LU.64 R206, [R1+0x18] ;  /* 0x0000180001ce7983 */ /* 0x000f280000300a00 */
[----:B------:R-:W4:Y:S01]  /*47720*/  LDL.LU.64 R208, [R1+0x10] ;  /* 0x0000100001d07983 */ /* 0x000f220000300a00 */
[----:B--2---:R-:W-:-:S05]  /*47730*/  IMAD.WIDE R158, R252, 0x4, R158 ;  /* 0x00000004fc9e7825 */ /* 0x004fca00078e029e */
[----:B------:R1:W-:Y:S01]  /*47740*/  STL.64 [R1+0x1140], R158 ;  /* 0x0011409e01007387 */ /* 0x0003e20000100a00 */
[----:B---3--:R-:W-:-:S03]  /*47750*/  IMAD.WIDE R214, R252, 0x4, R214 ;  /* 0x00000004fcd67825 */ /* 0x008fc600078e02d6 */
[----:B-1----:R-:W2:Y:S04]  /*47760*/  LDL.LU.64 R158, [R1+0x1a10] ;  /* 0x001a1000019e7983 */ /* 0x002ea80000300a00 */
[----:B------:R1:W-:Y:S02]  /*47770*/  STL.64 [R1+0x1148], R214 ;  /* 0x001148d601007387 */ /* 0x0003e40000100a00 */
[C---:B-1----:R-:W-:Y:S02]  /*47780*/  IMAD.WIDE R214, R252.reuse, 0x4, R212 ;  /* 0x00000004fcd67825 */ /* 0x042fe400078e02d4 */
[----:B------:R-:W3:Y:S04]  /*47790*/  LDL.LU.64 R212, [R1+0x8] ;  /* 0x0000080001d47983 */ /* 0x000ee80000300a00 */
[----:B------:R1:W-:Y:S04]  /*477a0*/  STL.64 [R1+0x1150], R214 ;  /* 0x001150d601007387 */ /* 0x0003e80000100a00 */
[----:B-1----:R-:W2:Y:S01]  /*477b0*/  LDL.LU.64 R214, [R1] ;  /* 0x0000000001d67983 */ /* 0x002ea20000300a00 */
[----:B----4-:R-:W-:-:S05]  /*477c0*/  IMAD.WIDE R160, R252, 0x4, R160 ;  /* 0x00000004fca07825 */ /* 0x010fca00078e02a0 */
[----:B------:R1:W-:Y:S01]  /*477d0*/  STL.64 [R1+0x1158], R160 ;  /* 0x001158a001007387 */ /* 0x0003e20000100a00 */
[----:B------:R-:W-:-:S03]  /*477e0*/  IMAD.WIDE R162, R252, 0x4, R162 ;  /* 0x00000004fca27825 */ /* 0x000fc600078e02a2 */
[----:B-1----:R-:W4:Y:S04]  /*477f0*/  LDL.LU.64 R160, [R1+0x1a08] ;  /* 0x001a080001a07983 */ /* 0x002f280000300a00 */
[----:B------:R1:W-:Y:S01]  /*47800*/  STL.64 [R1+0x1160], R162 ;  /* 0x001160a201007387 */ /* 0x0003e20000100a00 */
[----:B------:R-:W-:-:S04]  /*47810*/  IMAD.WIDE R164, R252, 0x4, R164 ;  /* 0x00000004fca47825 */ /* 0x000fc800078e02a4 */
[----:B------:R-:W-:-:S04]  /*47820*/  IMAD.WIDE R166, R252, 0x4, R166 ;  /* 0x00000004fca67825 */ /* 0x000fc800078e02a6 */
[C---:B------:R-:W-:Y:S01]  /*47830*/  IMAD.WIDE R168, R252.reuse, 0x4, R168 ;  /* 0x00000004fca87825 */ /* 0x040fe200078e02a8 */
[----:B-1----:R-:W4:Y:S03]  /*47840*/  LDL.LU.64 R162, [R1+0x1a00] ;  /* 0x001a000001a27983 */ /* 0x002f260000300a00 */
[C---:B------:R-:W-:Y:S01]  /*47850*/  IMAD.WIDE R170, R252.reuse, 0x4, R170 ;  /* 0x00000004fcaa7825 */ /* 0x040fe200078e02aa */
[----:B------:R1:W-:Y:S03]  /*47860*/  STL.64 [R1+0x1168], R164 ;  /* 0x001168a401007387 */ /* 0x0003e60000100a00 */
[----:B------:R-:W-:-:S04]  /*47870*/  IMAD.WIDE R172, R252, 0x4, R172 ;  /* 0x00000004fcac7825 */ /* 0x000fc800078e02ac */
[C---:B------:R-:W-:Y:S01]  /*47880*/  IMAD.WIDE R174, R252.reuse, 0x4, R174 ;  /* 0x00000004fcae7825 */ /* 0x040fe200078e02ae */
[----:B-1----:R-:W4:Y:S04]  /*47890*/  LDL.LU.64 R164, [R1+0x19f8] ;  /* 0x0019f80001a47983 */ /* 0x002f280000300a00 */
[----:B------:R1:W-:Y:S01]  /*478a0*/  STL.64 [R1+0x1170], R166 ;  /* 0x001170a601007387 */ /* 0x0003e20000100a00 */
[----:B------:R-:W-:-:S04]  /*478b0*/  IMAD.WIDE R176, R252, 0x4, R176 ;  /* 0x00000004fcb07825 */ /* 0x000fc800078e02b0 */
[C---:B------:R-:W-:Y:S01]  /*478c0*/  IMAD.WIDE R178, R252.reuse, 0x4, R178 ;  /* 0x00000004fcb27825 */ /* 0x040fe200078e02b2 */
[----:B-1----:R-:W4:Y:S04]  /*478d0*/  LDL.LU.64 R166, [R1+0x19f0] ;  /* 0x0019f00001a67983 */ /* 0x002f280000300a00 */
[----:B------:R1:W-:Y:S01]  /*478e0*/  STL.64 [R1+0x1178], R168 ;  /* 0x001178a801007387 */ /* 0x0003e20000100a00 */
[----:B------:R-:W-:-:S03]  /*478f0*/  IMAD.WIDE R180, R252, 0x4, R180 ;  /* 0x00000004fcb47825 */ /* 0x000fc600078e02b4 */
        /* <DEDUP_REMOVED lines=47> */
[C---:B------:R-:W-:Y:S01]  /*47bf0*/  IMAD.WIDE R206, R252.reuse, 0x4, R206 ;  /* 0x00000004fcce7825 */ /* 0x040fe200078e02ce */
[----:B------:R1:W-:Y:S03]  /*47c00*/  STL.64 [R1+0x1210], R204 ;  /* 0x001210cc01007387 */ /* 0x0003e60000100a00 */
[----:B------:R-:W-:-:S04]  /*47c10*/  IMAD.WIDE R208, R252, 0x4, R208 ;  /* 0x00000004fcd07825 */ /* 0x000fc800078e02d0 */
[C---:B------:R-:W-:Y:S01]  /*47c20*/  IMAD.WIDE R6, R252.reuse, 0x4, R6 ;  /* 0x00000004fc067825 */ /* 0x040fe200078e0206 */
[----:B-1----:R-:W4:Y:S03]  /*47c30*/  LDL.LU.64 R204, [R1+0x1958] ;  /* 0x0019580001cc7983 */ /* 0x002f260000300a00 */
[C---:B---3--:R-:W-:Y:S01]  /*47c40*/  IMAD.WIDE R212, R252.reuse, 0x4, R212 ;  /* 0x00000004fcd47825 */ /* 0x048fe200078e02d4 */
[----:B------:R1:W-:Y:S03]  /*47c50*/  STL.64 [R1+0x1218], R206 ;  /* 0x001218ce01007387 */ /* 0x0003e60000100a00 */
[----:B--2---:R-:W-:-:S04]  /*47c60*/  IMAD.WIDE R214, R252, 0x4, R214 ;  /* 0x00000004fcd67825 */ /* 0x004fc800078e02d6 */
[C---:B------:R-:W-:Y:S01]  /*47c70*/  IMAD.WIDE R240, R252.reuse, 0x4, R240 ;  /* 0x00000004fcf07825 */ /* 0x040fe200078e02f0 */
[----:B-1----:R-:W2:Y:S04]  /*47c80*/  LDL.LU.64 R206, [R1+0x1950] ;  /* 0x0019500001ce7983 */ /* 0x002ea80000300a00 */
[----:B------:R1:W-:Y:S01]  /*47c90*/  STL.64 [R1+0x1220], R208 ;  /* 0x001220d001007387 */ /* 0x0003e20000100a00 */
[----:B------:R-:W-:-:S03]  /*47ca0*/  IMAD.WIDE R234, R252, 0x4, R234 ;  /* 0x00000004fcea7825 */ /* 0x000fc600078e02ea */
[----:B-1----:R-:W3:Y:S04]  /*47cb0*/  LDL.LU.64 R208, [R1+0x1948] ;  /* 0x0019480001d07983 */ /* 0x002ee80000300a00 */
[----:B------:R-:W-:Y:S04]  /*47cc0*/  STL.64 [R1+0x1208], R6 ;  /* 0x0012080601007387 */ /* 0x000fe80000100a00 */
[----:B------:R1:W-:Y:S01]  /*47cd0*/  STL.64 [R1+0x18b0], R6 ;  /* 0x0018b00601007387 */ /* 0x0003e20000100a00 */
[----:B------:R-:W-:-:S04]  /*47ce0*/  IMAD.WIDE R232, R252, 0x4, R232 ;  /* 0x00000004fce87825 */ /* 0x000fc800078e02e8 */
[----:B-1----:R-:W-:Y:S02]  /*47cf0*/  IMAD.MOV.U32 R6, RZ, RZ, R210 ;  /* 0x000000ffff067224 */ /* 0x002fe400078e00d2 */
[----:B------:R-:W-:Y:S02]  /*47d00*/  IMAD.MOV.U32 R7, RZ, RZ, R211 ;  /* 0x000000ffff077224 */ /* 0x000fe400078e00d3 */
[----:B------:R-:W3:Y:S04]  /*47d10*/  LDL.LU.64 R210, [R1+0x1940] ;  /* 0x0019400001d27983 */ /* 0x000ee80000300a00 */
[----:B------:R1:W-:Y:S01]  /*47d20*/  STL.64 [R1+0x1228], R212 ;  /* 0x001228d401007387 */ /* 0x0003e20000100a00 */
[----:B------:R-:W-:-:S03]  /*47d30*/  IMAD.WIDE R236, R252, 0x4, R236 ;  /* 0x00000004fcec7825 */ /* 0x000fc600078e02ec */
[----:B-1----:R-:W3:Y:S04]  /*47d40*/  LDL.LU.64 R212, [R1+0x1938] ;  /* 0x0019380001d47983 */ /* 0x002ee80000300a00 */
[----:B------:R1:W-:Y:S04]  /*47d50*/  STL.64 [R1+0x1250], R214 ;  /* 0x001250d601007387 */ /* 0x0003e80000100a00 */
[----:B-1----:R-:W3:Y:S04]  /*47d60*/  LDL.LU.64 R214, [R1+0x1930] ;  /* 0x0019300001d67983 */ /* 0x002ee80000300a00 */
[----:B------:R1:W-:Y:S02]  /*47d70*/  STL.64 [R1+0x1258], R240 ;  /* 0x001258f001007387 */ /* 0x0003e40000100a00 */
[----:B-1----:R-:W-:-:S02]  /*47d80*/  IMAD.MOV.U32 R240, RZ, RZ, R6 ;  /* 0x000000fffff07224 */ /* 0x002fc400078e0006 */
[----:B------:R-:W-:Y:S02]  /*47d90*/  IMAD.MOV.U32 R241, RZ, RZ, R7 ;  /* 0x000000fffff17224 */ /* 0x000fe400078e0007 */
[----:B------:R-:W-:-:S04]  /*47da0*/  IMAD.WIDE R6, R252, 0x4, R238 ;  /* 0x00000004fc067825 */ /* 0x000fc800078e02ee */
[----:B------:R-:W-:Y:S02]  /*47db0*/  IMAD.MOV.U32 R238, RZ, RZ, R216 ;  /* 0x000000ffffee7224 */ /* 0x000fe400078e00d8 */
[----:B------:R-:W-:Y:S02]  /*47dc0*/  IMAD.MOV.U32 R239, RZ, RZ, R217 ;  /* 0x000000ffffef7224 */ /* 0x000fe400078e00d9 */
[----:B------:R-:W3:Y:S04]  /*47dd0*/  LDL.LU.64 R216, [R1+0x1928] ;  /* 0x0019280001d87983 */ /* 0x000ee80000300a00 */
[----:B------:R1:W-:Y:S04]  /*47de0*/  STL.64 [R1+0x1270], R234 ;  /* 0x001270ea01007387 */ /* 0x0003e80000100a00 */
[----:B------:R-:W-:Y:S04]  /*47df0*/  STL.64 [R1+0x1260], R6 ;  /* 0x0012600601007387 */ /* 0x000fe80000100a00 */
[----:B------:R-:W-:Y:S01]  /*47e00*/  STL.64 [R1+0x18b8], R6 ;  /* 0x0018b80601007387 */ /* 0x000fe20000100a00 */
[----:B-1----:R-:W-:-:S03]  /*47e10*/  IMAD.MOV.U32 R234, RZ, RZ, R246 ;  /* 0x000000ffffea7224 */ /* 0x002fc600078e00f6 */
[----:B------:R1:W-:Y:S01]  /*47e20*/  STL.64 [R1+0x1278], R232 ;  /* 0x001278e801007387 */ /* 0x0003e20000100a00 */
[----:B------:R-:W-:Y:S02]  /*47e30*/  IMAD.MOV.U32 R235, RZ, RZ, R247 ;  /* 0x000000ffffeb7224 */ /* 0x000fe400078e00f7 */
[C---:B------:R-:W-:Y:S01]  /*47e40*/  IMAD.WIDE R246, R252.reuse, 0x4, R230 ;  /* 0x00000004fcf67825 */ /* 0x040fe200078e02e6 */
[----:B-1----:R-:W3:Y:S04]  /*47e50*/  LDL.64 R232, [R1+0x4b0] ;  /* 0x0004b00001e87983 */ /* 0x002ee80000100a00 */
[----:B------:R-:W-:Y:S04]  /*47e60*/  STL.64 [R1+0x1268], R236 ;  /* 0x001268ec01007387 */ /* 0x000fe80000100a00 */
[----:B------:R1:W-:Y:S01]  /*47e70*/  STL.64 [R1+0x18c8], R236 ;  /* 0x0018c8ec01007387 */ /* 0x0003e20000100a00 */
[----:B------:R-:W-:-:S03]  /*47e80*/  IMAD.WIDE R6, R252, 0x4, R224 ;  /* 0x00000004fc067825 */ /* 0x000fc600078e02e0 */
[----:B------:R-:W-:Y:S04]  /*47e90*/  STL.64 [R1+0x1280], R246 ;  /* 0x001280f601007387 */ /* 0x000fe80000100a00 */
[----:B------:R-:W-:Y:S01]  /*47ea0*/  STL.64 [R1+0x18e0], R246 ;  /* 0x0018e0f601007387 */ /* 0x000fe20000100a00 */
[----:B-1----:R-:W-:-:S03]  /*47eb0*/  IMAD.WIDE R236, R252, 0x4, R228 ;  /* 0x00000004fcec7825 */ /* 0x002fc600078e02e4 */
[----:B------:R-:W2:Y:S01]  /*47ec0*/  LDL.64 R224, [R1+0x430] ;  /* 0x0004300001e07983 */ /* 0x000ea20000100a00 */
[----:B------:R-:W-:Y:S02]  /*47ed0*/  IMAD.MOV.U32 R228, RZ, RZ, R248 ;  /* 0x000000ffffe47224 */ /* 0x000fe400078e00f8 */
[----:B------:R-:W-:Y:S02]  /*47ee0*/  IMAD.MOV.U32 R229, RZ, RZ, R249 ;  /* 0x000000ffffe57224 */ /* 0x000fe400078e00f9 */
[----:B------:R-:W-:Y:S01]  /*47ef0*/  IMAD.WIDE R248, R252, 0x4, R226 ;  /* 0x00000004fcf87825 */ /* 0x000fe200078e02e2 */
[----:B------:R-:W-:Y:S04]  /*47f00*/  STL.64 [R1+0x1288], R236 ;  /* 0x001288ec01007387 */ /* 0x000fe80000100a00 */
[----:B------:R-:W-:Y:S04]  /*47f10*/  STL.64 [R1+0x18e8], R236 ;  /* 0x0018e8ec01007387 */ /* 0x000fe80000100a00 */
[----:B------:R-:W-:Y:S04]  /*47f20*/  STL.64 [R1+0x1290], R248 ;  /* 0x001290f801007387 */ /* 0x000fe80000100a00 */
[----:B------:R-:W-:Y:S01]  /*47f30*/  STL.64 [R1+0x18f0], R248 ;  /* 0x0018f0f801007387 */ /* 0x000fe20000100a00 */
[----:B------:R-:W-:-:S03]  /*47f40*/  IMAD.MOV.U32 R230, RZ, RZ, R250 ;  /* 0x000000ffffe67224 */ /* 0x000fc600078e00fa */
[----:B------:R-:W-:Y:S01]  /*47f50*/  STL.64 [R1+0x1298], R6 ;  /* 0x0012980601007387 */ /* 0x000fe20000100a00 */
[----:B------:R-:W-:-:S03]  /*47f60*/  MOV R231, R251 ;  /* 0x000000fb00e77202 */ /* 0x000fc60000000f00 */
[----:B------:R1:W-:Y:S01]  /*47f70*/  STL.64 [R1+0x18f8], R6 ;  /* 0x0018f80601007387 */ /* 0x0003e20000100a00 */
[----:B------:R-:W-:-:S04]  /*47f80*/  IMAD.WIDE R250, R252, 0x4, R222 ;  /* 0x00000004fcfa7825 */ /* 0x000fc800078e02de */
[----:B------:R-:W-:-:S04]  /*47f90*/  IMAD.WIDE R220, R252, 0x4, R220 ;  /* 0x00000004fcdc7825 */ /* 0x000fc800078e02dc */
[----:B-1----:R-:W-:-:S05]  /*47fa0*/  IMAD.WIDE R6, R252, 0x4, R218 ;  /* 0x00000004fc067825 */ /* 0x002fca00078e02da */
[----:B------:R1:W-:Y:S01]  /*47fb0*/  STL.64 [R1+0x12b0], R6 ;  /* 0x0012b00601007387 */ /* 0x0003e20000100a00 */
[----:B------:R-:W-:-:S03]  /*47fc0*/  IMAD.WIDE R12, R252, 0x4, R12 ;  /* 0x00000004fc0c7825 */ /* 0x000fc600078e020c */
[----:B------:R-:W3:Y:S04]  /*47fd0*/  LDL.64 R222, [R1+0x4b8] ;  /* 0x0004b80001de7983 */ /* 0x000ee80000100a00 */
[----:B------:R-:W3:Y:S04]  /*47fe0*/  LDL.64 R236, [R1+0x540] ;  /* 0x0005400001ec7983 */ /* 0x000ee80000100a00 */
[----:B------:R-:W3:Y:S04]  /*47ff0*/  LDL.64 R246, [R1+0x550] ;  /* 0x0005500001f67983 */ /* 0x000ee80000100a00 */
[----:B-1----:R-:W3:Y:S04]  /*48000*/  LDL.64 R6, [R1+0x678] ;  /* 0x0006780001067983 */ /* 0x002ee80000100a00 */
[----:B------:R-:W-:Y:S01]  /*48010*/  STL.64 [R1+0x12a0], R250 ;  /* 0x0012a0fa01007387 */ /* 0x000fe20000100a00 */
[----:B------:R-:W-:-:S03]  /*48020*/  IMAD.WIDE R14, R252, 0x4, R14 ;  /* 0x00000004fc0e7825 */ /* 0x000fc600078e020e */
[----:B------:R1:W-:Y:S01]  /*48030*/  STL.64 [R1+0x1900], R250 ;  /* 0x001900fa01007387 */ /* 0x0003e20000100a00 */
[----:B------:R-:W-:-:S04]  /*48040*/  IMAD.WIDE R16, R252, 0x4, R16 ;  /* 0x00000004fc107825 */ /* 0x000fc800078e0210 */
[----:B------:R-:W-:Y:S01]  /*48050*/  IMAD.MOV.U32 R226, RZ, RZ, R228 ;  /* 0x000000ffffe27224 */ /* 0x000fe200078e00e4 */
[----:B-1----:R-:W3:Y:S04]  /*48060*/  LDL.64 R250, [R1+0x638] ;  /* 0x0006380001fa7983 */ /* 0x002ee80000100a00 */
[----:B------:R-:W-:Y:S04]  /*48070*/  STL.64 [R1+0x12a8], R220 ;  /* 0x0012a8dc01007387 */ /* 0x000fe80000100a00 */
[----:B------:R1:W-:Y:S01]  /*48080*/  STL.64 [R1+0x1908], R220 ;  /* 0x001908dc01007387 */ /* 0x0003e20000100a00 */
[----:B------:R-:W-:-:S02]  /*48090*/  IMAD.MOV.U32 R227, RZ, RZ, R229 ;  /* 0x000000ffffe37224 */ /* 0x000fc400078e00e5 */
[----:B------:R-:W-:-:S04]  /*480a0*/  IMAD.WIDE R18, R252, 0x4, R18 ;  /* 0x00000004fc127825 */ /* 0x000fc800078e0212 */
[----:B------:R-:W-:Y:S01]  /*480b0*/  IMAD.MOV.U32 R228, RZ, RZ, R240 ;  /* 0x000000ffffe47224 */ /* 0x000fe200078e00f0 */
[----:B-1----:R-:W3:Y:S01]  /*480c0*/  LDL.64 R220, [R1+0x5f8] ;  /* 0x0005f80001dc7983 */ /* 0x002ee20000100a00 */
[----:B------:R-:W-:-:S03]  /*480d0*/  IMAD.MOV.U32 R229, RZ, RZ, R241 ;  /* 0x000000ffffe57224 */ /* 0x000fc600078e00f1 */
[----:B------:R-:W-:Y:S01]  /*480e0*/  STL.64 [R1+0x12b8], R12 ;  /* 0x0012b80c01007387 */ /* 0x000fe20000100a00 */
[----:B------:R-:W-:-:S03]  /*480f0*/  IMAD.WIDE R20, R252, 0x4, R20 ;  /* 0x00000004fc147825 */ /* 0x000fc600078e0214 */
[----:B------:R1:W-:Y:S01]  /*48100*/  STL.64 [R1+0x1910], R12 ;  /* 0x0019100c01007387 */ /* 0x0003e20000100a00 */
[----:B------:R-:W-:Y:S02]  /*48110*/  IMAD.MOV.U32 R240, RZ, RZ, R244 ;  /* 0x000000fffff07224 */ /* 0x000fe400078e00f4 */
[----:B------:R-:W-:Y:S02]  /*48120*/  IMAD.MOV.U32 R241, RZ, RZ, R245 ;  /* 0x000000fffff17224 */ /* 0x000fe400078e00f5 */
[----:B------:R-:W-:-:S04]  /*48130*/  IMAD.WIDE R22, R252, 0x4, R22 ;  /* 0x00000004fc167825 */ /* 0x000fc800078e0216 */
[C---:B------:R-:W-:Y:S01]  /*48140*/  IMAD.WIDE R244, R252.reuse, 0x4, R26 ;  /* 0x00000004fcf47825 */ /* 0x040fe200078e021a */
[----:B-1----:R-:W3:Y:S03]  /*48150*/  LDL.64 R12, [R1+0x5b8] ;  /* 0x0005b800010c7983 */ /* 0x002ee60000100a00 */
[C---:B------:R-:W-:Y:S01]  /*48160*/  IMAD.WIDE R24, R252.reuse, 0x4, R24 ;  /* 0x00000004fc187825 */ /* 0x040fe200078e0218 */
[----:B------:R-:W-:Y:S03]  /*48170*/  STL.64 [R1+0x12c0], R14 ;  /* 0x0012c00e01007387 */ /* 0x000fe60000100a00 */
[C---:B------:R-:W-:Y:S01]  /*48180*/  IMAD.WIDE R28, R252.reuse, 0x4, R28 ;  /* 0x00000004fc1c7825 */ /* 0x040fe200078e021c */
[----:B------:R-:W-:Y:S03]  /*48190*/  STL.64 [R1+0x1918], R14 ;  /* 0x0019180e01007387 */ /* 0x000fe60000100a00 */
[C---:B------:R-:W-:Y:S01]  /*481a0*/  IMAD.WIDE R30, R252.reuse, 0x4, R30 ;  /* 0x00000004fc1e7825 */ /* 0x040fe200078e021e */
[----:B------:R-:W-:Y:S03]  /*481b0*/  STL.64 [R1+0x12c8], R16 ;  /* 0x0012c81001007387 */ /* 0x000fe60000100a00 */
[C---:B------:R-:W-:Y:S01]  /*481c0*/  IMAD.WIDE R32, R252.reuse, 0x4, R32 ;  /* 0x00000004fc207825 */ /* 0x040fe200078e0220 */
[----:B------:R1:W-:Y:S03]  /*481d0*/  STL.64 [R1+0x1920], R16 ;  /* 0x0019201001007387 */ /* 0x0003e60000100a00 */
        /* <DEDUP_REMOVED lines=113> */
[----:B------:R-:W-:Y:S04]  /*488f0*/  STL.64 [R1+0x1490], R130 ;  /* 0x0014908201007387 */ /* 0x000fe80000100a00 */
[----:B------:R-:W-:Y:S01]  /*48900*/  STL.64 [R1+0x1498], R132 ;  /* 0x0014988401007387 */ /* 0x000fe20000100a00 */
[----:B------:R-:W-:-:S03]  /*48910*/  IMAD.WIDE R148, R252, 0x4, R148 ;  /* 0x00000004fc947825 */ /* 0x000fc600078e0294 */
        /* <DEDUP_REMOVED lines=11> */
[----:B----4-:R-:W-:-:S03]  /*489d0*/  IMAD.WIDE R160, R252, 0x4, R160 ;  /* 0x00000004fca07825 */ /* 0x010fc600078e02a0 */
[----:B------:R-:W-:Y:S01]  /*489e0*/  STL.64 [R1+0x14d0], R146 ;  /* 0x0014d09201007387 */ /* 0x000fe20000100a00 */
[----:B------:R-:W-:-:S03]  /*489f0*/  IMAD.WIDE R162, R252, 0x4, R162 ;  /* 0x00000004fca27825 */ /* 0x000fc600078e02a2 */
[----:B------:R-:W4:Y:S01]  /*48a00*/  LDL.64 R154, [R1+0x578] ;  /* 0x00057800019a7983 */ /* 0x000f220000100a00 */
[----:B------:R-:W-:-:S03]  /*48a10*/  IMAD.WIDE R164, R252, 0x4, R164 ;  /* 0x00000004fca47825 */ /* 0x000fc600078e02a4 */
[----:B------:R-:W-:Y:S01]  /*48a20*/  STL.64 [R1+0x14d8], R148 ;  /* 0x0014d89401007387 */ /* 0x000fe20000100a00 */
[----:B------:R-:W-:-:S03]  /*48a30*/  IMAD.WIDE R166, R252, 0x4, R166 ;  /* 0x00000004fca67825 */ /* 0x000fc600078e02a6 */
[----:B------:R-:W-:Y:S01]  /*48a40*/  STL.64 [R1+0x14e0], R150 ;  /* 0x0014e09601007387 */ /* 0x000fe20000100a00 */
[----:B------:R-:W-:-:S03]  /*48a50*/  IMAD.WIDE R170, R252, 0x4, R170 ;  /* 0x00000004fcaa7825 */ /* 0x000fc600078e02aa */
[----:B------:R4:W-:Y:S01]  /*48a60*/  STL.64 [R1+0x14f0], R42 ;  /* 0x0014f02a01007387 */ /* 0x0009e20000100a00 */
        /* <DEDUP_REMOVED lines=29> */
[----:B------:R4:W-:Y:S04]  /*48c40*/  STL.64 [R1+0x1570], R186 ;  /* 0x001570ba01007387 */ /* 0x0009e80000100a00 */
[----:B------:R-:W-:Y:S04]  /*48c50*/  STL.64 [R1+0x1568], R184 ;  /* 0x001568b801007387 */ /* 0x000fe80000100a00 */
[----:B------:R-:W-:Y:S01]  /*48c60*/  STL.64 [R1+0x1578], R188 ;  /* 0x001578bc01007387 */ /* 0x000fe20000100a00 */
[----:B------:R-:W-:-:S03]  /*48c70*/  IMAD.WIDE R106, R252, 0x4, R202 ;  /* 0x00000004fc6a7825 */ /* 0x000fc600078e02ca */
[----:B------:R-:W-:Y:S04]  /*48c80*/  STL.64 [R1+0x1580], R190 ;  /* 0x001580be01007387 */ /* 0x000fe80000100a00 */
[----:B------:R-:W-:Y:S04]  /*48c90*/  STL.64 [R1+0x1588], R192 ;  /* 0x001588c001007387 */ /* 0x000fe80000100a00 */
[----:B------:R-:W-:Y:S04]  /*48ca0*/  STL.64 [R1+0x1590], R194 ;  /* 0x001590c201007387 */ /* 0x000fe80000100a00 */
[----:B------:R-:W-:Y:S04]  /*48cb0*/  STL.64 [R1+0x1598], R196 ;  /* 0x001598c401007387 */ /* 0x000fe80000100a00 */
[----:B------:R-:W4:Y:S01]  /*48cc0*/  LDL.64 R202, [R1+0x438] ;  /* 0x0004380001ca7983 */ /* 0x000f220000100a00 */
[----:B------:R-:W-:Y:S01]  /*48cd0*/  IMAD.WIDE R198, R252, 0x4, R198 ;  /* 0x00000004fcc67825 */ /* 0x000fe200078e02c6 */
[----:B------:R-:W-:-:S02]  /*48ce0*/  ISETP.NE.U32.AND P3, PT, R3, RZ, PT ;  /* 0x000000ff0300720c */ /* 0x000fc40003f65070 */
[----:B--2---:R-:W-:Y:S01]  /*48cf0*/  LDGSTS.E [R242+0x12000], desc[UR48][R224.64], P4 ;  /* 0x12000000e0f27fae */ /* 0x004fe2000a121870 */
[----:B------:R-:W-:-:S04]  /*48d00*/  IMAD.WIDE R200, R252, 0x4, R200 ;  /* 0x00000004fcc87825 */ /* 0x000fc800078e02c8 */
[C---:B------:R-:W-:Y:S01]  /*48d10*/  IMAD.WIDE R204, R252.reuse, 0x4, R204 ;  /* 0x00000004fccc7825 */ /* 0x040fe200078e02cc */
[----:B------:R-:W-:Y:S03]  /*48d20*/  STL.64 [R1+0x15a0], R198 ;  /* 0x0015a0c601007387 */ /* 0x000fe60000100a00 */
[C---:B------:R-:W-:Y:S01]  /*48d30*/  IMAD.WIDE R206, R252.reuse, 0x4, R206 ;  /* 0x00000004fcce7825 */ /* 0x040fe200078e02ce */
[----:B------:R2:W-:Y:S03]  /*48d40*/  STL.64 [R1+0x15b0], R106 ;  /* 0x0015b06a01007387 */ /* 0x0005e60000100a00 */
[C---:B---3--:R-:W-:Y:S01]  /*48d50*/  IMAD.WIDE R208, R252.reuse, 0x4, R208 ;  /* 0x00000004fcd07825 */ /* 0x048fe200078e02d0 */
[----:B------:R3:W-:Y:S03]  /*48d60*/  STL.64 [R1+0x15a8], R200 ;  /* 0x0015a8c801007387 */ /* 0x0007e60000100a00 */
[C---:B------:R-:W-:Y:S01]  /*48d70*/  IMAD.WIDE R210, R252.reuse, 0x4, R210 ;  /* 0x00000004fcd27825 */ /* 0x040fe200078e02d2 */
[----:B------:R3:W-:Y:S03]  /*48d80*/  STL.64 [R1+0x15b8], R204 ;  /* 0x0015b8cc01007387 */ /* 0x0007e60000100a00 */
[C---:B------:R-:W-:Y:S01]  /*48d90*/  IMAD.WIDE R212, R252.reuse, 0x4, R212 ;  /* 0x00000004fcd47825 */ /* 0x040fe200078e02d4 */
[----:B------:R3:W-:Y:S03]  /*48da0*/  STL.64 [R1+0x15c0], R206 ;  /* 0x0015c0ce01007387 */ /* 0x0007e60000100a00 */
[C---:B------:R-:W-:Y:S01]  /*48db0*/  IMAD.WIDE R214, R252.reuse, 0x4, R214 ;  /* 0x00000004fcd67825 */ /* 0x040fe200078e02d6 */
[----:B------:R3:W-:Y:S03]  /*48dc0*/  STL.64 [R1+0x15c8], R208 ;  /* 0x0015c8d001007387 */ /* 0x0007e60000100a00 */
[----:B------:R-:W-:Y:S01]  /*48dd0*/  IMAD.WIDE R216, R252, 0x4, R216 ;  /* 0x00000004fcd87825 */ /* 0x000fe200078e02d8 */
[----:B------:R3:W-:Y:S04]  /*48de0*/  STL.64 [R1+0x15d0], R210 ;  /* 0x0015d0d201007387 */ /* 0x0007e80000100a00 */
[----:B------:R3:W-:Y:S04]  /*48df0*/  STL.64 [R1+0x15d8], R212 ;  /* 0x0015d8d401007387 */ /* 0x0007e80000100a00 */
[----:B------:R3:W-:Y:S04]  /*48e00*/  STL.64 [R1+0x15e8], R214 ;  /* 0x0015e8d601007387 */ /* 0x0007e80000100a00 */
[----:B------:R3:W-:Y:S04]  /*48e10*/  STL.64 [R1+0x15e0], R216 ;  /* 0x0015e0d801007387 */ /* 0x0007e80000100a00 */
[----:B-1----:R-:W2:Y:S04]  /*48e20*/  LDL.64 R16, [R1+0x6b8] ;  /* 0x0006b80001107983 */ /* 0x002ea80000100a00 */
[----:B------:R-:W3:Y:S04]  /*48e30*/  LDL.64 R14, [R1+0x6f8] ;  /* 0x0006f800010e7983 */ /* 0x000ee80000100a00 */
[----:B------:R-:W3:Y:S04]  /*48e40*/  LDL.64 R248, [R1+0x738] ;  /* 0x0007380001f87983 */ /* 0x000ee80000100a00 */
[----:B----4-:R-:W-:Y:S04]  /*48e50*/  LDGSTS.E [R242+0x12008], desc[UR48][R202.64], P0 ;  /* 0x12008000caf27fae */ /* 0x010fe80008121870 */
[----:B------:R-:W-:Y:S04]  /*48e60*/  LDGSTS.E [R242+0x14000], desc[UR48][R232.64], P6 ;  /* 0x14000000e8f27fae */ /* 0x000fe8000b121870 */
[----:B------:R1:W-:Y:S04]  /*48e70*/  LDGSTS.E [R242+0x14008], desc[UR48][R222.64], P1 ;  /* 0x14008000def27fae */ /* 0x0003e80008921870 */
[----:B------:R-:W-:Y:S04]  /*48e80*/  LDGSTS.E [R242+0x16000], desc[UR48][R236.64], P2 ;  /* 0x16000000ecf27fae */ /* 0x000fe80009121870 */
[----:B------:R-:W-:Y:S01]  /*48e90*/  LDGSTS.E [R242+0x16008], desc[UR48][R246.64], P3 ;  /* 0x16008000f6f27fae */ /* 0x000fe20009921870 */
[----:B------:R-:W-:-:S03]  /*48ea0*/  ISETP.NE.U32.AND P5, PT, R0, RZ, PT ;  /* 0x000000ff0000720c */ /* 0x000fc60003fa5070 */
[----:B------:R-:W4:Y:S04]  /*48eb0*/  LDL.64 R236, [R1+0x778] ;  /* 0x0007780001ec7983 */ /* 0x000f280000100a00 */
[----:B------:R-:W4:Y:S01]  /*48ec0*/  LDL.64 R246, [R1+0x7b8] ;  /* 0x0007b80001f67983 */ /* 0x000f220000100a00 */
[C---:B------:R-:W-:Y:S02]  /*48ed0*/  VIADD R3, R243.reuse, 0x100000 ;  /* 0x00100000f3037836 */ /* 0x040fe40000000000 */
[----:B-1----:R-:W-:Y:S01]  /*48ee0*/  IMAD.MOV.U32 R222, RZ, RZ, R240 ;  /* 0x000000ffffde7224 */ /* 0x002fe200078e00f0 */
[----:B------:R-:W0:Y:S01]  /*48ef0*/  LDGDEPBAR ;  /* 0x00000000000079af */ /* 0x000e220000000000 */
[----:B------:R-:W-:Y:S01]  /*48f00*/  IMAD.MOV.U32 R240, RZ, RZ, R10 ;  /* 0x000000fffff07224 */ /* 0x000fe200078e000a */
[C---:B------:R-:W-:Y:S01]  /*48f10*/  IADD3 R10, R243.reuse, 0x100000, RZ ;  /* 0x00100000f30a7810 */ /* 0x040fe20007ffe0ff */
[C---:B------:R-:W-:Y:S01]  /*48f20*/  VIADD R0, R243.reuse, 0x100000 ;  /* 0x00100000f3007836 */ /* 0x040fe20000000000 */
[----:B------:R-:W-:Y:S01]  /*48f30*/  LDGSTS.E [R3+-0x80000], desc[UR48][R4.64], P5 ;  /* 0x8000000004037fae */ /* 0x000fe2000a921870 */
[----:B------:R-:W-:-:S03]  /*48f40*/  VIADD R9, R243, 0x100000 ;  /* 0x00100000f3097836 */ /* 0x000fc60000000000 */
[----:B------:R-:W-:Y:S04]  /*48f50*/  LDGSTS.E [R0+-0x7fc00], desc[UR48][R154.64], P5 ;  /* 0x804000009a007fae */ /* 0x000fe8000a921870 */
[----:B------:R-:W-:Y:S04]  /*48f60*/  LDGSTS.E [R10+-0x7f800], desc[UR48][R12.64], P5 ;  /* 0x808000000c0a7fae */ /* 0x000fe8000a921870 */
[----:B------:R-:W-:Y:S04]  /*48f70*/  LDGSTS.E [R9+-0x7f400], desc[UR48][R220.64], P5 ;  /* 0x80c00000dc097fae */ /* 0x000fe8000a921870 */
[----:B------:R-:W4:Y:S04]  /*48f80*/  LDL.64 R154, [R1+0x7f8] ;  /* 0x0007f800019a7983 */ /* 0x000f280000100a00 */
[----:B------:R-:W-:Y:S04]  /*48f90*/  LDGSTS.E [R3+-0x7f000], desc[UR48][R250.64], P5 ;  /* 0x81000000fa037fae */ /* 0x000fe8000a921870 */
[----:B------:R-:W-:Y:S04]  /*48fa0*/  LDGSTS.E [R0+-0x7ec00], desc[UR48][R6.64], P5 ;  /* 0x8140000006007fae */ /* 0x000fe8000a921870 */
[----:B------:R-:W4:Y:S04]  /*48fb0*/  LDL.64 R12, [R1+0x870] ;  /* 0x00087000010c7983 */ /* 0x000f280000100a00 */
[----:B------:R-:W4:Y:S04]  /*48fc0*/  LDL.64 R220, [R1+0x8f8] ;  /* 0x0008f80001dc7983 */ /* 0x000f280000100a00 */
[----:B--2---:R-:W-:Y:S04]  /*48fd0*/  LDGSTS.E [R9+-0x7e800], desc[UR48][R16.64], P5 ;  /* 0x8180000010097fae */ /* 0x004fe8000a921870 */
[----:B------:R-:W2:Y:S04]  /*48fe0*/  LDL.64 R250, [R1+0x950] ;  /* 0x0009500001fa7983 */ /* 0x000ea80000100a00 */
[----:B---3--:R-:W-:Y:S04]  /*48ff0*/  LDGSTS.E [R3+-0x7e400], desc[UR48][R14.64], P5 ;  /* 0x81c000000e037fae */ /* 0x008fe8000a921870 */
[----:B------:R-:W3:Y:S04]  /*49000*/  LDL.64 R6, [R1+0x990] ;  /* 0x0009900001067983 */ /* 0x000ee80000100a00 */
[----:B------:R-:W-:Y:S04]  /*49010*/  LDGSTS.E [R0+-0x7e000], desc[UR48][R248.64], P5 ;  /* 0x82000000f8007fae */ /* 0x000fe8000a921870 */
[----:B------:R-:W3:Y:S04]  /*49020*/  LDL.64 R16, [R1+0xa10] ;  /* 0x000a100001107983 */ /* 0x000ee80000100a00 */
[----:B------:R-:W3:Y:S04]  /*49030*/  LDL.64 R14, [R1+0xa50] ;  /* 0x000a5000010e7983 */ /* 0x000ee80000100a00 */
[----:B------:R-:W3:Y:S04]  /*49040*/  LDL.64 R248, [R1+0x9d0] ;  /* 0x0009d00001f87983 */ /* 0x000ee80000100a00 */
[----:B----4-:R-:W-:Y:S04]  /*49050*/  LDGSTS.E [R10+-0x7dc00], desc[UR48][R236.64], P5 ;  /* 0x82400000ec0a7fae */ /* 0x010fe8000a921870 */
[----:B------:R-:W-:Y:S04]  /*49060*/  LDGSTS.E [R9+-0x7d800], desc[UR48][R246.64], P5 ;  /* 0x82800000f6097fae */ /* 0x000fe8000a921870 */
[----:B------:R-:W4:Y:S04]  /*49070*/  LDL.64 R236, [R1+0xa90] ;  /* 0x000a900001ec7983 */ /* 0x000f280000100a00 */
[----:B------:R-:W4:Y:S04]  /*49080*/  LDL.64 R246, [R1+0xad0] ;  /* 0x000ad00001f67983 */ /* 0x000f280000100a00 */
[----:B------:R-:W-:Y:S04]  /*49090*/  LDGSTS.E [R0+-0x7d400], desc[UR48][R154.64], P5 ;  /* 0x82c000009a007fae */ /* 0x000fe8000a921870 */
        /* <DEDUP_REMOVED lines=8> */
[----:B------:R-:W3:Y:S04]  /*49120*/  LDL.64 R6, [R1+0xbd0] ;  /* 0x000bd00001067983 */ /* 0x000ee80000100a00 */
[----:B------:R-:W-:Y:S04]  /*49130*/  LDGSTS.E [R9+-0x7c000], desc[UR48][R248.64], P5 ;  /* 0x84000000f8097fae */ /* 0x000fe8000a921870 */
[----:B------:R-:W-:Y:S04]  /*49140*/  LDGSTS.E [R3+-0x7bc00], desc[UR48][R16.64], P5 ;  /* 0x8440000010037fae */ /* 0x000fe8000a921870 */
        /* <DEDUP_REMOVED lines=9> */
[----:B--2---:R-:W-:Y:S04]  /*491e0*/  LDGSTS.E [R10+-0x7a800], desc[UR48][R220.64], P5 ;  /* 0x85800000dc0a7fae */ /* 0x004fe8000a921870 */
[----:B------:R-:W2:Y:S04]  /*491f0*/  LDL.64 R12, [R1+0xd90] ;  /* 0x000d9000010c7983 */ /* 0x000ea80000100a00 */
[----:B---3--:R-:W-:Y:S04]  /*49200*/  LDGSTS.E [R9+-0x7a400], desc[UR48][R250.64], P5 ;  /* 0x85c00000fa097fae */ /* 0x008fe8000a921870 */
[----:B------:R-:W3:Y:S04]  /*49210*/  LDL.64 R220, [R1+0xdd0] ;  /* 0x000dd00001dc7983 */ /* 0x000ee80000100a00 */
[----:B------:R-:W-:Y:S04]  /*49220*/  LDGSTS.E [R3+-0x7a000], desc[UR48][R6.64], P5 ;  /* 0x8600000006037fae */ /* 0x000fe8000a921870 */
        /* <DEDUP_REMOVED lines=10> */
[----:B------:R-:W-:Y:S04]  /*492d0*/  LDGSTS.E [R9+-0x78800], desc[UR48][R246.64], P5 ;  /* 0x87800000f6097fae */ /* 0x000fe8000a921870 */
[----:B------:R-:W4:Y:S01]  /*492e0*/  LDL.64 R236, [R1+0xed0] ;  /* 0x000ed00001ec7983 */ /* 0x000f220000100a00 */
[----:B------:R-:W-:-:S03]  /*492f0*/  IMAD.MOV.U32 R223, RZ, RZ, R241 ;  /* 0x000000ffffdf7224 */ /* 0x000fc600078e00f1 */
[----:B------:R-:W4:Y:S04]  /*49300*/  LDL.64 R14, [R1+0x1010] ;  /* 0x00101000010e7983 */ /* 0x000f280000100a00 */
[----:B------:R-:W4:Y:S01]  /*49310*/  LDL.64 R246, [R1+0xf10] ;  /* 0x000f100001f67983 */ /* 0x000f220000100a00 */
[----:B------:R-:W-:-:S03]  /*49320*/  IMAD.MOV.U32 R241, RZ, RZ, R11 ;  /* 0x000000fffff17224 */ /* 0x000fc600078e000b */
[----:B--2---:R-:W-:Y:S04]  /*49330*/  LDGSTS.E [R0+-0x78400], desc[UR48][R12.64], P5 ;  /* 0x87c000000c007fae */ /* 0x004fe8000a921870 */
[----:B---3--:R-:W-:Y:S04]  /*49340*/  LDGSTS.E [R10+-0x60000], desc[UR48][R220.64], P5 ;  /* 0xa0000000dc0a7fae */ /* 0x008fe8000a921870 */
[----:B------:R-:W2:Y:S04]  /*49350*/  LDL.64 R12, [R1+0x1050] ;  /* 0x00105000010c7983 */ /* 0x000ea80000100a00 */
[----:B------:R-:W-:Y:S04]  /*49360*/  LDGSTS.E [R9+-0x5fc00], desc[UR48][R250.64], P5 ;  /* 0xa0400000fa097fae */ /* 0x000fe8000a921870 */
[----:B------:R-:W3:Y:S04]  /*49370*/  LDL.64 R220, [R1+0x1090] ;  /* 0x0010900001dc7983 */ /* 0x000ee80000100a00 */
[----:B------:R-:W-:Y:S04]  /*49380*/  LDGSTS.E [R3+-0x5f800], desc[UR48][R6.64], P5 ;  /* 0xa080000006037fae */ /* 0x000fe8000a921870 */
[----:B------:R-:W3:Y:S04]  /*49390*/  LDL.64 R250, [R1+0x10d0] ;  /* 0x0010d00001fa7983 */ /* 0x000ee80000100a00 */
[----:B------:R-:W3:Y:S04]  /*493a0*/  LDL.64 R6, [R1+0x1110] ;  /* 0x0011100001067983 */ /* 0x000ee80000100a00 */
[----:B------:R-:W-:Y:S04]  /*493b0*/  LDGSTS.E [R0+-0x5f400], desc[UR48][R248.64], P5 ;  /* 0xa0c00000f8007fae */ /* 0x000fe8000a921870 */
[----:B------:R-:W3:Y:S04]  /*493c0*/  LDL.64 R248, [R1+0x1190] ;  /* 0x0011900001f87983 */ /* 0x000ee80000100a00 */
[----:B----4-:R-:W-:Y:S04]  /*493d0*/  LDGSTS.E [R9+-0x5f000], desc[UR48][R236.64], P5 ;  /* 0xa1000000ec097fae */ /* 0x010fe8000a921870 */
[----:B------:R-:W-:Y:S04]  /*493e0*/  LDGSTS.E [R3+-0x5ec00], desc[UR48][R246.64], P5 ;  /* 0xa1400000f6037fae */ /* 0x000fe8000a921870 */
[----:B------:R-:W4:Y:S04]  /*493f0*/  LDL.64 R236, [R1+0x11d0] ;  /* 0x0011d00001ec7983 */ /* 0x000f280000100a00 */
[----:B------:R-:W-:Y:S04]  /*49400*/  LDGSTS.E [R0+-0x5e800], desc[UR48][R16.64], P5 ;  /* 0xa180000010007fae */ /* 0x000fe8000a921870 */
[----:B------:R-:W4:Y:S04]  /*49410*/  LDL.64 R246, [R1+0x1210] ;  /* 0x0012100001f67983 */ /* 0x000f280000100a00 */
[----:B------:R-:W-:Y:S04]  /*49420*/  LDGSTS.E [R10+-0x5e400], desc[UR48][R154.64], P5 ;  /* 0xa1c000009a0a7fae */ /* 0x000fe8000a921870 */
[----:B------:R-:W4:Y:S04]  /*49430*/  LDL.LU.64 R16, [R1+0x1920] ;  /* 0x0019200001107983 */ /* 0x000f280000300a00 */
[----:B------:R-:W2:Y:S04]  /*49440*/  LDL.64 R10, [R1+0xfd0] ;  /* 0x000fd000010a7983 */ /* 0x000ea80000100a00 */
[----:B------:R-:W4:Y:S04]  /*49450*/  LDL.64 R154, [R1+0x12b0] ;  /* 0x0012b000019a7983 */ /* 0x000f280000100a00 */
[----:B--2---:R1:W-:Y:S04]  /*49460*/  LDGSTS.E [R9+-0x5e000], desc[UR48][R10.64], P5 ;  /* 0xa20000000a097fae */ /* 0x0043e8000a921870 */
[----:B------:R-:W-:Y:S01]  /*49470*/  LDGSTS.E [R0+-0x5dc00], desc[UR48][R14.64], P5 ;  /* 0xa24000000e007fae */ /* 0x000fe2000a921870 */
[----:B-1----:R-:W-:-:S03]  /*49480*/  VIADD R10, R243, 0x100000 ;  /* 0x00100000f30a7836 */ /* 0x002fc60000000000 */
[----:B------:R-:W2:Y:S04]  /*49490*/  LDL.LU.64 R14, [R1+0x1918] ;  /* 0x00191800010e7983 */ /* 0x000ea80000300a00 */
[----:B------:R-:W-:Y:S04]  /*494a0*/  LDGSTS.E [R10+-0x5d800], desc[UR48][R12.64], P5 ;  /* 0xa28000000c0a7fae */ /* 0x000fe8000a921870 */
[----:B---3--:R-:W-:Y:S04]  /*494b0*/  LDGSTS.E [R9+-0x5d400], desc[UR48][R220.64], P5 ;  /* 0xa2c00000dc097fae */ /* 0x008fe8000a921870 */
[----:B------:R-:W-:Y:S04]  /*494c0*/  LDGSTS.E [R3+-0x5d000], desc[UR48][R250.64], P5 ;  /* 0xa3000000fa037fae */ /* 0x000fe8000a921870 */
[----:B------:R-:W3:Y:S04]  /*494d0*/  LDL.LU.64 R12, [R1+0x1910] ;  /* 0x00191000010c7983 */ /* 0x000ee80000300a00 */
[----:B------:R-:W4:Y:S04]  /*494e0*/  LDL.64 R10, [R1+0x1150] ;  /* 0x00115000010a7983 */ /* 0x000f280000100a00 */
[----:B------:R-:W-:Y:S04]  /*494f0*/  LDGSTS.E [R0+-0x5cc00], desc[UR48][R6.64], P5 ;  /* 0xa340000006007fae */ /* 0x000fe8000a921870 */
[----:B------:R-:W2:Y:S04]  /*49500*/  LDL.LU.64 R220, [R1+0x1908] ;  /* 0x0019080001dc7983 */ /* 0x000ea80000300a00 */
[----:B------:R-:W2:Y:S04]  /*49510*/  LDL.LU.64 R250, [R1+0x1900] ;  /* 0x0019000001fa7983 */ /* 0x000ea80000300a00 */
[----:B------:R-:W2:Y:S04]  /*49520*/  LDL.LU.64 R6, [R1+0x18f8] ;  /* 0x0018f80001067983 */ /* 0x000ea80000300a00 */
[----:B----4-:R1:W-:Y:S04]  /*49530*/  LDGSTS.E [R9+-0x5c800], desc[UR48][R10.64], P5 ;  /* 0xa38000000a097fae */ /* 0x0103e8000a921870 */
[----:B------:R-:W-:Y:S04]  /*49540*/  LDGSTS.E [R3+-0x5c400], desc[UR48][R248.64], P5 ;  /* 0xa3c00000f8037fae */ /* 0x000fe8000a921870 */
[----:B------:R-:W-:Y:S01]  /*49550*/  LDGSTS.E [R0+-0x5c000], desc[UR48][R236.64], P5 ;  /* 0xa4000000ec007fae */ /* 0x000fe2000a921870 */
[----:B-1----:R-:W-:-:S03]  /*49560*/  VIADD R10, R243, 0x100000 ;  /* 0x00100000f30a7836 */ /* 0x002fc60000000000 */
[----:B------:R-:W4:Y:S04]  /*49570*/  LDL.LU.64 R248, [R1+0x18f0] ;  /* 0x0018f00001f87983 */ /* 0x000f280000300a00 */
[----:B------:R-:W4:Y:S04]  /*49580*/  LDL.LU.64 R236, [R1+0x18e8] ;  /* 0x0018e80001ec7983 */ /* 0x000f280000300a00 */
[----:B------:R-:W-:Y:S04]  /*49590*/  LDGSTS.E [R10+-0x5bc00], desc[UR48][R246.64], P5 ;  /* 0xa4400000f60a7fae */ /* 0x000fe8000a921870 */
[----:B------:R-:W2:Y:S04]  /*495a0*/  LDL.LU.64 R246, [R1+0x18e0] ;  /* 0x0018e00001f67983 */ /* 0x000ea80000300a00 */
[----:B------:R-:W3:Y:S04]  /*495b0*/  LDL.64 R10, [R1+0x1270] ;  /* 0x00127000010a7983 */ /* 0x000ee80000100a00 */
[----:B---3--:R1:W-:Y:S04]  /*495c0*/  LDGSTS.E [R9+-0x5b800], desc[UR48][R10.64], P5 ;  /* 0xa48000000a097fae */ /* 0x0083e8000a921870 */
[----:B------:R-:W-:Y:S01]  /*495d0*/  LDGSTS.E [R0+-0x5b400], desc[UR48][R154.64], P5 ;  /* 0xa4c000009a007fae */ /* 0x000fe2000a921870 */
[----:B-1----:R-:W-:-:S05]  /*495e0*/  VIADD R10, R243, 0x100000 ;  /* 0x00100000f30a7836 */ /* 0x002fca0000000000 */
[----:B------:R-:W-:Y:S04]  /*495f0*/  LDGSTS.E [R10+-0x5b000], desc[UR48][R244.64], P5 ;  /* 0xa5000000f40a7fae */ /* 0x000fe8000a921870 */
[----:B------:R-:W-:Y:S04]  /*49600*/  LDGSTS.E [R9+-0x5ac00], desc[UR48][R26.64], P5 ;  /* 0xa54000001a097fae */ /* 0x000fe8000a921870 */
[----:B------:R-:W-:Y:S04]  /*49610*/  LDGSTS.E [R3+-0x5a800], desc[UR48][R218.64], P5 ;  /* 0xa5800000da037fae */ /* 0x000fe8000a921870 */
[----:B------:R-:W3:Y:S04]  /*49620*/  LDL.LU.64 R244, [R1+0x18d8] ;  /* 0x0018d80001f47983 */ /* 0x000ee80000300a00 */
[----:B------:R-:W4:Y:S04]  /*49630*/  LDL.64 R26, [R1+0x528] ;  /* 0x00052800011a7983 */ /* 0x000f280000100a00 */
[----:B------:R-:W2:Y:S01]  /*49640*/  LDL.64 R218, [R1+0x580] ;  /* 0x0005800001da7983 */ /* 0x000ea20000100a00 */
[----:B------:R-:W-:-:S03]  /*49650*/  VIADD R243, R243, 0x100000 ;  /* 0x00100000f3f37836 */ /* 0x000fc60000000000 */
[----:B------:R-:W-:Y:S04]  /*49660*/  LDGSTS.E [R0+-0x5a400], desc[UR48][R74.64], P5 ;  /* 0xa5c000004a007fae */ /* 0x000fe8000a921870 */
[----:B------:R-:W-:Y:S04]  /*49670*/  LDGSTS.E [R9+-0x5a000], desc[UR48][R90.64], P5 ;  /* 0xa60000005a097fae */ /* 0x000fe8000a921870 */
[----:B------:R3:W-:Y:S04]  /*49680*/  LDGSTS.E [R3+-0x59c00], desc[UR48][R58.64], P5 ;  /* 0xa64000003a037fae */ /* 0x0007e8000a921870 */
[----:B------:R-:W2:Y:S04]  /*49690*/  LDL.64 R154, [R1+0x5c0] ;  /* 0x0005c000019a7983 */ /* 0x000ea80000100a00 */
[----:B------:R-:W-:Y:S04]  /*496a0*/  LDGSTS.E [R0+-0x59800], desc[UR48][R122.64], P5 ;  /* 0xa68000007a007fae */ /* 0x000fe8000a921870 */
[----:B------:R-:W2:Y:S04]  /*496b0*/  LDL.64 R90, [R1+0x600] ;  /* 0x00060000015a7983 */ /* 0x000ea80000100a00 */
[----:B------:R-:W-:Y:S04]  /*496c0*/  LDGSTS.E [R10+-0x59400], desc[UR48][R138.64], P5 ;  /* 0xa6c000008a0a7fae */ /* 0x000fe8000a921870 */
[----:B------:R-:W2:Y:S04]  /*496d0*/  LDL.64 R74, [R1+0x640] ;  /* 0x00064000014a7983 */ /* 0x000ea80000100a00 */
[----:B------:R-:W-:Y:S04]  /*496e0*/  LDGSTS.E [R9+-0x59000], desc[UR48][R42.64], P5 ;  /* 0xa70000002a097fae */ /* 0x000fe8000a921870 */
[----:B------:R-:W2:Y:S04]  /*496f0*/  LDL.64 R58, [R1+0x680] ;  /* 0x00068000013a7983 */ /* 0x000ea80000100a00 */
[----:B------:R1:W-:Y:S04]  /*49700*/  LDGSTS.E [R0+-0x58c00], desc[UR48][R170.64], P5 ;  /* 0xa7400000aa007fae */ /* 0x0003e8000a921870 */
[----:B------:R-:W2:Y:S04]  /*49710*/  LDL.64 R42, [R1+0x6c0] ;  /* 0x0006c000012a7983 */ /* 0x000ea80000100a00 */
[----:B------:R2:W-:Y:S04]  /*49720*/  LDGSTS.E [R9+-0x58800], desc[UR48][R186.64], P5 ;  /* 0xa7800000ba097fae */ /* 0x0005e8000a921870 */
[----:B------:R-:W2:Y:S04]  /*49730*/  LDL.64 R138, [R1+0x700] ;  /* 0x00070000018a7983 */ /* 0x000ea80000100a00 */
[----:B------:R-:W-:Y:S04]  /*49740*/  LDGSTS.E [R243+-0x58400], desc[UR48][R106.64], P5 ;  /* 0xa7c000006af37fae */ /* 0x000fe8000a921870 */
[----:B------:R-:W2:Y:S04]  /*49750*/  LDL.64 R122, [R1+0x740] ;  /* 0x00074000017a7983 */ /* 0x000ea80000100a00 */
[----:B------:R-:W2:Y:S04]  /*49760*/  LDL.64 R186, [R1+0xf98] ;  /* 0x000f980001ba7983 */ /* 0x000ea80000100a00 */
[----:B------:R-:W2:Y:S04]  /*49770*/  LDL.64 R106, [R1+0x780] ;  /* 0x00078000016a7983 */ /* 0x000ea80000100a00 */
[----:B------:R-:W2:Y:S04]  /*49780*/  LDL.64 R242, [R1+0xf58] ;  /* 0x000f580001f27983 */ /* 0x000ea80000100a00 */
[----:B------:R-:W2:Y:S01]  /*49790*/  LDL.64 R170, [R1+0xfd8] ;  /* 0x000fd80001aa7983 */ /* 0x000ea20000100a00 */
[----:B---3--:R-:W-:-:S02]  /*497a0*/  VIADD R3, R244, 0x100000 ;  /* 0x00100000f4037836 */ /* 0x008fc40000000000 */
[----:B-1----:R-:W-:-:S03]  /*497b0*/  VIADD R0, R244, 0x100000 ;  /* 0x00100000f4007836 */ /* 0x002fc60000000000 */
[----:B----4-:R-:W-:Y:S04]  /*497c0*/  LDGSTS.E [R3+-0x7ff80], desc[UR48][R26.64], P5 ;  /* 0x800800001a037fae */ /* 0x010fe8000a921870 */
[----:B--2---:R-:W-:Y:S04]  /*497d0*/  LDGSTS.E [R0+-0x7fb80], desc[UR48][R218.64], P5 ;  /* 0x80480000da007fae */ /* 0x004fe8000a921870 */
[----:B------:R-:W2:Y:S04]  /*497e0*/  LDL.64 R26, [R1+0x7c0] ;  /* 0x0007c000011a7983 */ /* 0x000ea80000100a00 */
[----:B------:R-:W3:Y:S01]  /*497f0*/  LDL.64 R218, [R1+0x800] ;  /* 0x0008000001da7983 */ /* 0x000ee20000100a00 */
[----:B------:R-:W-:-:S02]  /*49800*/  VIADD R9, R244, 0x100000 ;  /* 0x00100000f4097836 */ /* 0x000fc40000000000 */
[----:B------:R-:W-:-:S03]  /*49810*/  VIADD R10, R244, 0x100000 ;  /* 0x00100000f40a7836 */ /* 0x000fc60000000000 */
[----:B------:R-:W-:Y:S04]  /*49820*/  LDGSTS.E [R9+-0x7f780], desc[UR48][R154.64], P5 ;  /* 0x808800009a097fae */ /* 0x000fe8000a921870 */
[----:B------:R-:W-:Y:S04]  /*49830*/  LDGSTS.E [R3+-0x7f380], desc[UR48][R90.64], P5 ;  /* 0x80c800005a037fae */ /* 0x000fe8000a921870 */
[----:B------:R-:W4:Y:S04]  /*49840*/  LDL.64 R154, [R1+0x880] ;  /* 0x00088000019a7983 */ /* 0x000f280000100a00 */
        /* <DEDUP_REMOVED lines=12> */
[----:B------:R-:W4:Y:S04]  /*49910*/  LDL.64 R106, [R1+0xad8] ;  /* 0x000ad800016a7983 */ /* 0x000f280000100a00 */
[----:B--2---:R-:W-:Y:S04]  /*49920*/  LDGSTS.E [R3+-0x7d780], desc[UR48][R26.64], P5 ;  /* 0x828800001a037fae */ /* 0x004fe8000a921870 */
[----:B---3--:R-:W-:Y:S04]  /*49930*/  LDGSTS.E [R0+-0x7d380], desc[UR48][R218.64], P5 ;  /* 0x82c80000da007fae */ /* 0x008fe8000a921870 */
[----:B------:R-:W2:Y:S04]  /*49940*/  LDL.64 R26, [R1+0xa98] ;  /* 0x000a9800011a7983 */ /* 0x000ea80000100a00 */
[----:B------:R-:W3:Y:S04]  /*49950*/  LDL.64 R218, [R1+0xb18] ;  /* 0x000b180001da7983 */ /* 0x000ee80000100a00 */
[----:B----4-:R-:W-:Y:S04]  /*49960*/  LDGSTS.E [R9+-0x7cf80], desc[UR48][R154.64], P5 ;  /* 0x830800009a097fae */ /* 0x010fe8000a921870 */
        /* <DEDUP_REMOVED lines=14> */
[----:B------:R-:W-:Y:S04]  /*49a50*/  LDGSTS.E [R3+-0x7af80], desc[UR48][R106.64], P5 ;  /* 0x850800006a037fae */ /* 0x000fe8000a921870 */
[----:B---3--:R-:W-:Y:S04]  /*49a60*/  LDGSTS.E [R0+-0x7ab80], desc[UR48][R218.64], P5 ;  /* 0x85480000da007fae */ /* 0x008fe8000a921870 */
[----:B------:R-:W2:Y:S04]  /*49a70*/  LDL.64 R26, [R1+0xc98] ;  /* 0x000c9800011a7983 */ /* 0x000ea80000100a00 */
[----:B------:R-:W3:Y:S04]  /*49a80*/  LDL.64 R106, [R1+0xd98] ;  /* 0x000d9800016a7983 */ /* 0x000ee80000100a00 */
[----:B------:R-:W3:Y:S04]  /*49a90*/  LDL.64 R218, [R1+0xd58] ;  /* 0x000d580001da7983 */ /* 0x000ee80000100a00 */
[----:B----4-:R-:W-:Y:S04]  /*49aa0*/  LDGSTS.E [R9+-0x7a780], desc[UR48][R90.64], P5 ;  /* 0x858800005a097fae */ /* 0x010fe8000a921870 */
[----:B------:R-:W-:Y:S04]  /*49ab0*/  LDGSTS.E [R3+-0x7a380], desc[UR48][R154.64], P5 ;  /* 0x85c800009a037fae */ /* 0x000fe8000a921870 */
[----:B------:R-:W-:Y:S04]  /*49ac0*/  LDGSTS.E [R0+-0x79f80], desc[UR48][R74.64], P5 ;  /* 0x860800004a007fae */ /* 0x000fe8000a921870 */
[----:B------:R-:W4:Y:S04]  /*49ad0*/  LDL.64 R90, [R1+0xdd8] ;  /* 0x000dd800015a7983 */ /* 0x000f280000100a00 */
[----:B------:R-:W-:Y:S04]  /*49ae0*/  LDGSTS.E [R10+-0x79b80], desc[UR48][R58.64], P5 ;  /* 0x864800003a0a7fae */ /* 0x000fe8000a921870 */
[----:B------:R-:W4:Y:S04]  /*49af0*/  LDL.64 R74, [R1+0xe18] ;  /* 0x000e1800014a7983 */ /* 0x000f280000100a00 */
[----:B------:R-:W-:Y:S04]  /*49b00*/  LDGSTS.E [R9+-0x79780], desc[UR48][R42.64], P5 ;  /* 0x868800002a097fae */ /* 0x000fe8000a921870 */
[----:B------:R-:W4:Y:S04]  /*49b10*/  LDL.64 R58, [R1+0xe58] ;  /* 0x000e5800013a7983 */ /* 0x000f280000100a00 */
[----:B------:R-:W4:Y:S04]  /*49b20*/  LDL.64 R154, [R1+0x1018] ;  /* 0x00101800019a7983 */ /* 0x000f280000100a00 */
[----:B------:R-:W4:Y:S04]  /*49b30*/  LDL.64 R42, [R1+0xe98] ;  /* 0x000e9800012a7983 */ /* 0x000f280000100a00 */
[----:B--2---:R-:W-:Y:S04]  /*49b40*/  LDGSTS.E [R0+-0x79380], desc[UR48][R26.64], P5 ;  /* 0x86c800001a007fae */ /* 0x004fe8000a921870 */
[----:B------:R-:W-:Y:S04]  /*49b50*/  LDGSTS.E [R10+-0x78f80], desc[UR48][R138.64], P5 ;  /* 0x870800008a0a7fae */ /* 0x000fe8000a921870 */
[----:B------:R-:W-:Y:S04]  /*49b60*/  LDGSTS.E [R9+-0x78b80], desc[UR48][R122.64], P5 ;  /* 0x874800007a097fae */ /* 0x000fe8000a921870 */
[----:B------:R-:W2:Y:S04]  /*49b70*/  LDL.64 R26, [R1+0xed8] ;  /* 0x000ed800011a7983 */ /* 0x000ea80000100a00 */
[----:B---3--:R-:W-:Y:S04]  /*49b80*/  LDGSTS.E [R3+-0x78780], desc[UR48][R218.64], P5 ;  /* 0x87880000da037fae */ /* 0x008fe8000a921870 */
[----:B------:R-:W3:Y:S04]  /*49b90*/  LDL.64 R138, [R1+0x1058] ;  /* 0x00105800018a7983 */ /* 0x000ee80000100a00 */
[----:B------:R-:W-:Y:S04]  /*49ba0*/  LDGSTS.E [R0+-0x78380], desc[UR48][R106.64], P5 ;  /* 0x87c800006a007fae */ /* 0x000fe8000a921870 */
[----:B------:R-:W3:Y:S04]  /*49bb0*/  LDL.64 R218, [R1+0xf18] ;  /* 0x000f180001da7983 */ /* 0x000ee80000100a00 */
[----:B------:R-:W3:Y:S04]  /*49bc0*/  LDL.64 R122, [R1+0x1098] ;  /* 0x00109800017a7983 */ /* 0x000ee80000100a00 */
[----:B----4-:R-:W-:Y:S04]  /*49bd0*/  LDGSTS.E [R9+-0x5ff80], desc[UR48][R90.64], P5 ;  /* 0xa00800005a097fae */ /* 0x010fe8000a921870 */
        /* <DEDUP_REMOVED lines=9> */
[----:B------:R-:W2:Y:S04]  /*49c70*/  LDL.64 R26, [R1+0x1218] ;  /* 0x00121800011a7983 */ /* 0x000ea80000100a00 */
[----:B---3--:R-:W-:Y:S04]  /*49c80*/  LDGSTS.E [R0+-0x5eb80], desc[UR48][R218.64], P5 ;  /* 0xa1480000da007fae */ /* 0x008fe8000a921870 */
[----:B------:R-:W-:Y:S04]  /*49c90*/  LDGSTS.E [R10+-0x5e780], desc[UR48][R242.64], P5 ;  /* 0xa1880000f20a7fae */ /* 0x000fe8000a921870 */
[----:B------:R-:W-:Y:S04]  /*49ca0*/  LDGSTS.E [R9+-0x5e380], desc[UR48][R186.64], P5 ;  /* 0xa1c80000ba097fae */ /* 0x000fe8000a921870 */
[----:B------:R-:W3:Y:S04]  /*49cb0*/  LDL.64 R218, [R1+0x1278] ;  /* 0x0012780001da7983 */ /* 0x000ee80000100a00 */
[----:B------:R-:W-:Y:S04]  /*49cc0*/  LDGSTS.E [R3+-0x5df80], desc[UR48][R170.64], P5 ;  /* 0xa2080000aa037fae */ /* 0x000fe8000a921870 */
[----:B------:R-:W-:Y:S04]  /*49cd0*/  LDGSTS.E [R0+-0x5db80], desc[UR48][R154.64], P5 ;  /* 0xa24800009a007fae */ /* 0x000fe8000a921870 */
[----:B------:R-:W-:Y:S04]  /*49ce0*/  LDGSTS.E [R9+-0x5d780], desc[UR48][R138.64], P5 ;  /* 0xa28800008a097fae */ /* 0x000fe8000a921870 */
[----:B------:R-:W-:Y:S04]  /*49cf0*/  LDGSTS.E [R3+-0x5d380], desc[UR48][R122.64], P5 ;  /* 0xa2c800007a037fae */ /* 0x000fe8000a921870 */
[----:B----4-:R-:W-:Y:S04]  /*49d00*/  LDGSTS.E [R0+-0x5cf80], desc[UR48][R106.64], P5 ;  /* 0xa30800006a007fae */ /* 0x010fe8000a921870 */
[----:B------:R-:W-:Y:S04]  /*49d10*/  LDGSTS.E [R10+-0x5cb80], desc[UR48][R90.64], P5 ;  /* 0xa34800005a0a7fae */ /* 0x000fe8000a921870 */
[----:B------:R-:W-:Y:S04]  /*49d20*/  LDGSTS.E [R9+-0x5c780], desc[UR48][R74.64], P5 ;  /* 0xa38800004a097fae */ /* 0x000fe8000a921870 */
[----:B------:R-:W-:Y:S04]  /*49d30*/  LDGSTS.E [R0+-0x5c380], desc[UR48][R58.64], P5 ;  /* 0xa3c800003a007fae */ /* 0x000fe8000a921870 */
[----:B------:R-:W-:Y:S01]  /*49d40*/  LDGSTS.E [R10+-0x5bf80], desc[UR48][R42.64], P5 ;  /* 0xa40800002a0a7fae */ /* 0x000fe2000a921870 */
[----:B------:R-:W-:-:S03]  /*49d50*/  VIADD R244, R244, 0x100000 ;  /* 0x00100000f4f47836 */ /* 0x000fc60000000000 */
[----:B------:R-:W4:Y:S04]  /*49d60*/  LDL.64 R74, [R1+0x608] ;  /* 0x00060800014a7983 */ /* 0x000f280000100a00 */
[----:B------:R-:W4:Y:S04]  /*49d70*/  LDL.64 R58, [R1+0x538] ;  /* 0x00053800013a7983 */ /* 0x000f280000100a00 */
        /* <DEDUP_REMOVED lines=8> */
[----:B------:R-:W2:Y:S04]  /*49e00*/  LDL.64 R12, [R1+0x588] ;  /* 0x00058800010c7983 */ /* 0x000ea80000100a00 */
[----:B------:R-:W-:Y:S04]  /*49e10*/  LDGSTS.E [R3+-0x5ab80], desc[UR48][R44.64], P5 ;  /* 0xa54800002c037fae */ /* 0x000fe8000a921870 */
[----:B------:R-:W-:Y:S04]  /*49e20*/  LDGSTS.E [R0+-0x5a780], desc[UR48][R60.64], P5 ;  /* 0xa58800003c007fae */ /* 0x000fe8000a921870 */
[----:B------:R-:W-:Y:S04]  /*49e30*/  LDGSTS.E [R10+-0x5a380], desc[UR48][R76.64], P5 ;  /* 0xa5c800004c0a7fae */ /* 0x000fe8000a921870 */
[----:B------:R-:W-:Y:S04]  /*49e40*/  LDGSTS.E [R9+-0x59f80], desc[UR48][R92.64], P5 ;  /* 0xa60800005c097fae */ /* 0x000fe8000a921870 */
[----:B------:R-:W-:Y:S04]  /*49e50*/  LDGSTS.E [R0+-0x59b80], desc[UR48][R108.64], P5 ;  /* 0xa64800006c007fae */ /* 0x000fe8000a921870 */
[----:B------:R-:W-:Y:S04]  /*49e60*/  LDGSTS.E [R10+-0x59780], desc[UR48][R124.64], P5 ;  /* 0xa68800007c0a7fae */ /* 0x000fe8000a921870 */
[----:B------:R-:W-:Y:S04]  /*49e70*/  LDGSTS.E [R9+-0x59380], desc[UR48][R140.64], P5 ;  /* 0xa6c800008c097fae */ /* 0x000fe8000a921870 */
[----:B------:R1:W-:Y:S04]  /*49e80*/  LDGSTS.E [R3+-0x58f80], desc[UR48][R156.64], P5 ;  /* 0xa70800009c037fae */ /* 0x0003e8000a921870 */
[----:B------:R4:W-:Y:S04]  /*49e90*/  LDGSTS.E [R0+-0x58b80], desc[UR48][R172.64], P5 ;  /* 0xa7480000ac007fae */ /* 0x0009e8000a921870 */
[----:B------:R-:W3:Y:S04]  /*49ea0*/  LDL.64 R44, [R1+0x648] ;  /* 0x00064800012c7983 */ /* 0x000ee80000100a00 */
[----:B------:R4:W-:Y:S01]  /*49eb0*/  LDGSTS.E [R9+-0x58780], desc[UR48][R188.64], P5 ;  /* 0xa7880000bc097fae */ /* 0x0009e2000a921870 */
[----:B-1----:R-:W-:-:S02]  /*49ec0*/  VIADD R3, R245, 0x100000 ;  /* 0x00100000f5037836 */ /* 0x002fc40000000000 */
[C---:B----4-:R-:W-:Y:S01]  /*49ed0*/  VIADD R0, R245.reuse, 0x100000 ;  /* 0x00100000f5007836 */ /* 0x050fe20000000000 */
[----:B------:R-:W4:Y:S04]  /*49ee0*/  LDL.64 R28, [R1+0x6c8] ;  /* 0x0006c800011c7983 */ /* 0x000f280000100a00 */
[----:B------:R-:W-:Y:S01]  /*49ef0*/  LDGSTS.E [R244+-0x58380], desc[UR48][R204.64], P5 ;  /* 0xa7c80000ccf47fae */ /* 0x000fe2000a921870 */
[----:B------:R-:W-:-:S03]  /*49f00*/  VIADD R9, R245, 0x100000 ;  /* 0x00100000f5097836 */ /* 0x000fc60000000000 */
[----:B------:R-:W4:Y:S04]  /*49f10*/  LDL.64 R76, [R1+0x748] ;  /* 0x00074800014c7983 */ /* 0x000f280000100a00 */
[----:B------:R-:W-:Y:S04]  /*49f20*/  LDGSTS.E [R0+-0x7ff00], desc[UR48][R58.64], P5 ;  /* 0x801000003a007fae */ /* 0x000fe8000a921870 */
[----:B------:R-:W4:Y:S04]  /*49f30*/  LDL.64 R60, [R1+0x788] ;  /* 0x00078800013c7983 */ /* 0x000f280000100a00 */
[----:B------:R-:W4:Y:S04]  /*49f40*/  LDL.64 R92, [R1+0xf60] ;  /* 0x000f6000015c7983 */ /* 0x000f280000100a00 */
[----:B------:R-:W4:Y:S04]  /*49f50*/  LDL.64 R58, [R1+0x7c8] ;  /* 0x0007c800013a7983 */ /* 0x000f280000100a00 */
[----:B--2---:R-:W-:Y:S04]  /*49f60*/  LDGSTS.E [R9+-0x7fb00], desc[UR48][R12.64], P5 ;  /* 0x805000000c097fae */ /* 0x004fe8000a921870 */
[----:B---3--:R-:W-:Y:S01]  /*49f70*/  LDGSTS.E [R3+-0x7f700], desc[UR48][R218.64], P5 ;  /* 0x80900000da037fae */ /* 0x008fe2000a921870 */
[----:B------:R-:W-:-:S03]  /*49f80*/  VIADD R10, R245, 0x100000 ;  /* 0x00100000f50a7836 */ /* 0x000fc60000000000 */
[----:B------:R-:W-:Y:S04]  /*49f90*/  LDGSTS.E [R0+-0x7f300], desc[UR48][R74.64], P5 ;  /* 0x80d000004a007fae */ /* 0x000fe8000a921870 */
[----:B------:R-:W2:Y:S04]  /*49fa0*/  LDL.64 R12, [R1+0x810] ;  /* 0x00081000010c7983 */ /* 0x000ea80000100a00 */
[----:B------:R-:W3:Y:S04]  /*49fb0*/  LDL.64 R218, [R1+0x890] ;  /* 0x0008900001da7983 */ /* 0x000ee80000100a00 */
[----:B------:R-:W3:Y:S04]  /*49fc0*/  LDL.64 R74, [R1+0x960] ;  /* 0x00096000014a7983 */ /* 0x000ee80000100a00 */
[----:B------:R-:W-:Y:S04]  /*49fd0*/  LDGSTS.E [R10+-0x7ef00], desc[UR48][R44.64], P5 ;  /* 0x811000002c0a7fae */ /* 0x000fe8000a921870 */
[----:B------:R-:W-:Y:S04]  /*49fe0*/  LDGSTS.E [R9+-0x7eb00], desc[UR48][R42.64], P5 ;  /* 0x815000002a097fae */ /* 0x000fe8000a921870 */
        /* <DEDUP_REMOVED lines=25> */
[----:B------:R-:W-:Y:S04]  /*4a180*/  LDGSTS.E [R9+-0x7b700], desc[UR48][R60.64], P5 ;  /* 0x849000003c097fae */ /* 0x000fe8000a921870 */
[----:B------:R-:W4:Y:S04]  /*4a190*/  LDL.64 R26, [R1+0xca0] ;  /* 0x000ca000011a7983 */ /* 0x000f280000100a00 */
[----:B------:R-:W4:Y:S04]  /*4a1a0*/  LDL.64 R60, [R1+0xd60] ;  /* 0x000d6000013c7983 */ /* 0x000f280000100a00 */
[----:B--2---:R-:W-:Y:S04]  /*4a1b0*/  LDGSTS.E [R3+-0x7b300], desc[UR48][R12.64], P5 ;  /* 0x84d000000c037fae */ /* 0x004fe8000a921870 */
[----:B---3--:R-:W-:Y:S04]  /*4a1c0*/  LDGSTS.E [R0+-0x7af00], desc[UR48][R218.64], P5 ;  /* 0x85100000da007fae */ /* 0x008fe8000a921870 */
[----:B------:R-:W-:Y:S04]  /*4a1d0*/  LDGSTS.E [R10+-0x7ab00], desc[UR48][R58.64], P5 ;  /* 0x855000003a0a7fae */ /* 0x000fe8000a921870 */
        /* <DEDUP_REMOVED lines=10> */
[----:B------:R-:W-:Y:S04]  /*4a280*/  LDGSTS.E [R0+-0x79300], desc[UR48][R26.64], P5 ;  /* 0x86d000001a007fae */ /* 0x000fe8000a921870 */
[----:B------:R-:W4:Y:S04]  /*4a290*/  LDL.64 R76, [R1+0xfe0] ;  /* 0x000fe000014c7983 */ /* 0x000f280000100a00 */
[----:B------:R-:W4:Y:S04]  /*4a2a0*/  LDL.64 R28, [R1+0xe60] ;  /* 0x000e6000011c7983 */ /* 0x000f280000100a00 */
[----:B------:R-:W4:Y:S04]  /*4a2b0*/  LDL.64 R26, [R1+0xea0] ;  /* 0x000ea000011a7983 */ /* 0x000f280000100a00 */
[----:B------:R-:W4:Y:S04]  /*4a2c0*/  LDL.64 R74, [R1+0x1020] ;  /* 0x00102000014a7983 */ /* 0x000f280000100a00 */
[----:B--2---:R-:W-:Y:S04]  /*4a2d0*/  LDGSTS.E [R9+-0x78f00], desc[UR48][R12.64], P5 ;  /* 0x871000000c097fae */ /* 0x004fe8000a921870 */
[----:B---3--:R-:W-:Y:S04]  /*4a2e0*/  LDGSTS.E [R3+-0x78b00], desc[UR48][R218.64], P5 ;  /* 0x87500000da037fae */ /* 0x008fe8000a921870 */
[----:B------:R-:W-:Y:S04]  /*4a2f0*/  LDGSTS.E [R0+-0x78700], desc[UR48][R60.64], P5 ;  /* 0x879000003c007fae */ /* 0x000fe8000a921870 */
[----:B------:R-:W2:Y:S04]  /*4a300*/  LDL.64 R12, [R1+0xee0] ;  /* 0x000ee000010c7983 */ /* 0x000ea80000100a00 */
[----:B------:R-:W3:Y:S04]  /*4a310*/  LDL.64 R218, [R1+0xf20] ;  /* 0x000f200001da7983 */ /* 0x000ee80000100a00 */
[----:B------:R-:W-:Y:S04]  /*4a320*/  LDGSTS.E [R10+-0x78300], desc[UR48][R58.64], P5 ;  /* 0x87d000003a0a7fae */ /* 0x000fe8000a921870 */
        /* <DEDUP_REMOVED lines=24> */
[----:B--2---:R-:W-:Y:S04]  /*4a4b0*/  LDGSTS.E [R9+-0x5bf00], desc[UR48][R12.64], P5 ;  /* 0xa41000000c097fae */ /* 0x004fe8000a921870 */
[----:B---3--:R-:W-:Y:S04]  /*4a4c0*/  LDGSTS.E [R3+-0x5bb00], desc[UR48][R218.64], P5 ;  /* 0xa4500000da037fae */ /* 0x008fe8000a921870 */
[----:B------:R-:W-:Y:S04]  /*4a4d0*/  LDGSTS.E [R0+-0x5b700], desc[UR48][R246.64], P5 ;  /* 0xa4900000f6007fae */ /* 0x000fe8000a921870 */
[----:B------:R-:W-:Y:S04]  /*4a4e0*/  LDGSTS.E [R10+-0x5b300], desc[UR48][R14.64], P5 ;  /* 0xa4d000000e0a7fae */ /* 0x000fe8000a921870 */
[----:B------:R-:W-:Y:S04]  /*4a4f0*/  LDGSTS.E [R9+-0x5af00], desc[UR48][R30.64], P5 ;  /* 0xa51000001e097fae */ /* 0x000fe8000a921870 */
[----:B------:R-:W2:Y:S04]  /*4a500*/  LDL.LU.64 R246, [R1+0x18d0] ;  /* 0x0018d00001f67983 */ /* 0x000ea80000300a00 */
[----:B------:R-:W3:Y:S04]  /*4a510*/  LDL.64 R42, [R1+0x548] ;  /* 0x00054800012a7983 */ /* 0x000ee80000100a00 */
[----:B------:R-:W4:Y:S04]  /*4a520*/  LDL.64 R30, [R1+0x590] ;  /* 0x00059000011e7983 */ /* 0x000f280000100a00 */
[----:B------:R-:W4:Y:S04]  /*4a530*/  LDL.64 R12, [R1+0x5d0] ;  /* 0x0005d000010c7983 */ /* 0x000f280000100a00 */
[----:B------:R-:W4:Y:S04]  /*4a540*/  LDL.64 R218, [R1+0x610] ;  /* 0x0006100001da7983 */ /* 0x000f280000100a00 */
[----:B------:R-:W-:Y:S04]  /*4a550*/  LDGSTS.E [R0+-0x5ab00], desc[UR48][R46.64], P5 ;  /* 0xa55000002e007fae */ /* 0x000fe8000a921870 */
[----:B------:R-:W-:Y:S04]  /*4a560*/  LDGSTS.E [R10+-0x5a700], desc[UR48][R62.64], P5 ;  /* 0xa59000003e0a7fae */ /* 0x000fe8000a921870 */
[----:B------:R-:W-:Y:S04]  /*4a570*/  LDGSTS.E [R9+-0x5a300], desc[UR48][R78.64], P5 ;  /* 0xa5d000004e097fae */ /* 0x000fe8000a921870 */
[----:B------:R-:W-:Y:S04]  /*4a580*/  LDGSTS.E [R3+-0x59f00], desc[UR48][R94.64], P5 ;  /* 0xa61000005e037fae */ /* 0x000fe8000a921870 */
[----:B------:R-:W-:Y:S01]  /*4a590*/  LDGSTS.E [R0+-0x59b00], desc[UR48][R110.64], P5 ;  /* 0xa65000006e007fae */ /* 0x000fe2000a921870 */
[----:B------:R-:W-:-:S03]  /*4a5a0*/  IADD3 R245, R245, 0x100000, RZ ;  /* 0x00100000f5f57810 */ /* 0x000fc60007ffe0ff */
[----:B------:R-:W-:Y:S04]  /*4a5b0*/  LDGSTS.E [R9+-0x59700], desc[UR48][R126.64], P5 ;  /* 0xa69000007e097fae */ /* 0x000fe8000a921870 */
[----:B------:R-:W-:Y:S04]  /*4a5c0*/  LDGSTS.E [R3+-0x59300], desc[UR48][R142.64], P5 ;  /* 0xa6d000008e037fae */ /* 0x000fe8000a921870 */
[----:B------:R-:W-:Y:S04]  /*4a5d0*/  LDGSTS.E [R0+-0x58f00], desc[UR48][R158.64], P5 ;  /* 0xa71000009e007fae */ /* 0x000fe8000a921870 */
[----:B------:R2:W-:Y:S04]  /*4a5e0*/  LDGSTS.E [R10+-0x58b00], desc[UR48][R174.64], P5 ;  /* 0xa7500000ae0a7fae */ /* 0x0005e8000a921870 */
[----:B------:R1:W-:Y:S04]  /*4a5f0*/  LDGSTS.E [R9+-0x58700], desc[UR48][R190.64], P5 ;  /* 0xa7900000be097fae */ /* 0x0003e8000a921870 */
[----:B------:R-:W4:Y:S04]  /*4a600*/  LDL.64 R46, [R1+0x650] ;  /* 0x00065000012e7983 */ /* 0x000f280000100a00 */
[----:B------:R-:W4:Y:S04]  /*4a610*/  LDL.64 R28, [R1+0x690] ;  /* 0x00069000011c7983 */ /* 0x000f280000100a00 */
[----:B------:R-:W4:Y:S04]  /*4a620*/  LDL.64 R44, [R1+0x6d0] ;  /* 0x0006d000012c7983 */ /* 0x000f280000100a00 */
[----:B------:R-:W4:Y:S04]  /*4a630*/  LDL.64 R26, [R1+0x710] ;  /* 0x00071000011a7983 */ /* 0x000f280000100a00 */
[----:B------:R-:W-:Y:S04]  /*4a640*/  LDGSTS.E [R245+-0x58300], desc[UR48][R206.64], P5 ;  /* 0xa7d00000cef57fae */ /* 0x000fe8000a921870 */
[----:B------:R-:W4:Y:S04]  /*4a650*/  LDL.64 R14, [R1+0x750] ;  /* 0x00075000010e7983 */ /* 0x000f280000100a00 */
[----:B------:R-:W4:Y:S04]  /*4a660*/  LDL.64 R58, [R1+0x790] ;  /* 0x00079000013a7983 */ /* 0x000f280000100a00 */
[----:B------:R-:W4:Y:S04]  /*4a670*/  LDL.64 R62, [R1+0xf68] ;  /* 0x000f6800013e7983 */ /* 0x000f280000100a00 */
[----:B------:R-:W4:Y:S01]  /*4a680*/  LDL.64 R60, [R1+0xfa8] ;  /* 0x000fa800013c7983 */ /* 0x000f220000100a00 */
[----:B--2---:R-:W-:-:S02]  /*4a690*/  VIADD R10, R246, 0x100000 ;  /* 0x00100000f60a7836 */ /* 0x004fc40000000000 */
[C---:B-1----:R-:W-:Y:S02]  /*4a6a0*/  VIADD R9, R246.reuse, 0x100000 ;  /* 0x00100000f6097836 */ /* 0x042fe40000000000 */
[C---:B------:R-:W-:Y:S01]  /*4a6b0*/  VIADD R3, R246.reuse, 0x100000 ;  /* 0x00100000f6037836 */ /* 0x040fe20000000000 */
[----:B---3--:R-:W-:Y:S01]  /*4a6c0*/  LDGSTS.E [R10+-0x7fe80], desc[UR48][R42.64], P5 ;  /* 0x801800002a0a7fae */ /* 0x008fe2000a921870 */
[----:B------:R-:W-:-:S03]  /*4a6d0*/  VIADD R0, R246, 0x100000 ;  /* 0x00100000f6007836 */ /* 0x000fc60000000000 */
[----:B----4-:R-:W-:Y:S04]  /*4a6e0*/  LDGSTS.E [R9+-0x7fa80], desc[UR48][R30.64], P5 ;  /* 0x805800001e097fae */ /* 0x010fe8000a921870 */
[----:B------:R-:W-:Y:S04]  /*4a6f0*/  LDGSTS.E [R3+-0x7f680], desc[UR48][R12.64], P5 ;  /* 0x809800000c037fae */ /* 0x000fe8000a921870 */
[----:B------:R-:W2:Y:S04]  /*4a700*/  LDL.64 R42, [R1+0x7d0] ;  /* 0x0007d000012a7983 */ /* 0x000ea80000100a00 */
[----:B------:R-:W-:Y:S04]  /*4a710*/  LDGSTS.E [R0+-0x7f280], desc[UR48][R218.64], P5 ;  /* 0x80d80000da007fae */ /* 0x000fe8000a921870 */
[----:B------:R-:W3:Y:S04]  /*4a720*/  LDL.64 R12, [R1+0x820] ;  /* 0x00082000010c7983 */ /* 0x000ee80000100a00 */
[----:B------:R-:W4:Y:S04]  /*4a730*/  LDL.64 R30, [R1+0x8a0] ;  /* 0x0008a000011e7983 */ /* 0x000f280000100a00 */
[----:B------:R-:W4:Y:S04]  /*4a740*/  LDL.64 R218, [R1+0x928] ;  /* 0x0009280001da7983 */ /* 0x000f280000100a00 */
[----:B------:R-:W-:Y:S04]  /*4a750*/  LDGSTS.E [R9+-0x7ee80], desc[UR48][R46.64], P5 ;  /* 0x811800002e097fae */ /* 0x000fe8000a921870 */
[----:B------:R-:W-:Y:S04]  /*4a760*/  LDGSTS.E [R3+-0x7ea80], desc[UR48][R28.64], P5 ;  /* 0x815800001c037fae */ /* 0x000fe8000a921870 */
[----:B------:R-:W-:Y:S04]  /*4a770*/  LDGSTS.E [R0+-0x7e680], desc[UR48][R44.64], P5 ;  /* 0x819800002c007fae */ /* 0x000fe8000a921870 */
        /* <DEDUP_REMOVED lines=8> */
[----:B------:R-:W4:Y:S04]  /*4a800*/  LDL.64 R58, [R1+0xbe8] ;  /* 0x000be800013a7983 */ /* 0x000f280000100a00 */
[----:B--2---:R-:W-:Y:S04]  /*4a810*/  LDGSTS.E [R10+-0x7d680], desc[UR48][R42.64], P5 ;  /* 0x829800002a0a7fae */ /* 0x004fe8000a921870 */
[----:B---3--:R-:W-:Y:S04]  /*4a820*/  LDGSTS.E [R9+-0x7d280], desc[UR48][R12.64], P5 ;  /* 0x82d800000c097fae */ /* 0x008fe8000a921870 */
[----:B----4-:R-:W-:Y:S04]  /*4a830*/  LDGSTS.E [R3+-0x7ce80], desc[UR48][R30.64], P5 ;  /* 0x831800001e037fae */ /* 0x010fe8000a921870 */
[----:B------:R-:W-:Y:S04]  /*4a840*/  LDGSTS.E [R0+-0x7ca80], desc[UR48][R218.64], P5 ;  /* 0x83580000da007fae */ /* 0x000fe8000a921870 */
[----:B------:R-:W2:Y:S04]  /*4a850*/  LDL.64 R12, [R1+0xaa8] ;  /* 0x000aa800010c7983 */ /* 0x000ea80000100a00 */
[----:B------:R-:W3:Y:S04]  /*4a860*/  LDL.64 R42, [R1+0xae8] ;  /* 0x000ae800012a7983 */ /* 0x000ee80000100a00 */
[----:B------:R-:W4:Y:S04]  /*4a870*/  LDL.64 R218, [R1+0xb28] ;  /* 0x000b280001da7983 */ /* 0x000f280000100a00 */
[----:B------:R-:W4:Y:S04]  /*4a880*/  LDL.64 R30, [R1+0xb68] ;  /* 0x000b6800011e7983 */ /* 0x000f280000100a00 */
[----:B------:R-:W-:Y:S04]  /*4a890*/  LDGSTS.E [R9+-0x7c680], desc[UR48][R28.64], P5 ;  /* 0x839800001c097fae */ /* 0x000fe8000a921870 */
[----:B------:R-:W-:Y:S04]  /*4a8a0*/  LDGSTS.E [R3+-0x7c280], desc[UR48][R46.64], P5 ;  /* 0x83d800002e037fae */ /* 0x000fe8000a921870 */
[----:B------:R-:W4:Y:S04]  /*4a8b0*/  LDL.64 R28, [R1+0xba8] ;  /* 0x000ba800011c7983 */ /* 0x000f280000100a00 */
[----:B------:R-:W-:Y:S04]  /*4a8c0*/  LDGSTS.E [R0+-0x7be80], desc[UR48][R44.64], P5 ;  /* 0x841800002c007fae */ /* 0x000fe8000a921870 */
        /* <DEDUP_REMOVED lines=17> */
[----:B------:R-:W4:Y:S04]  /*4a9e0*/  LDL.64 R28, [R1+0xe28] ;  /* 0x000e2800011c7983 */ /* 0x000f280000100a00 */
[----:B------:R-:W-:Y:S04]  /*4a9f0*/  LDGSTS.E [R0+-0x79680], desc[UR48][R26.64], P5 ;  /* 0x869800001a007fae */ /* 0x000fe8000a921870 */
[----:B------:R-:W-:Y:S04]  /*4aa00*/  LDGSTS.E [R10+-0x79280], desc[UR48][R44.64], P5 ;  /* 0x86d800002c0a7fae */ /* 0x000fe8000a921870 */
[----:B------:R-:W-:Y:S04]  /*4aa10*/  LDGSTS.E [R9+-0x78e80], desc[UR48][R14.64], P5 ;  /* 0x871800000e097fae */ /* 0x000fe8000a921870 */
[----:B------:R-:W4:Y:S04]  /*4aa20*/  LDL.64 R26, [R1+0xe68] ;  /* 0x000e6800011a7983 */ /* 0x000f280000100a00 */
[----:B------:R-:W4:Y:S04]  /*4aa30*/  LDL.64 R58, [R1+0xfe8] ;  /* 0x000fe800013a7983 */ /* 0x000f280000100a00 */
[----:B------:R-:W4:Y:S04]  /*4aa40*/  LDL.64 R14, [R1+0xea8] ;  /* 0x000ea800010e7983 */ /* 0x000f280000100a00 */
[----:B------:R-:W4:Y:S04]  /*4aa50*/  LDL.64 R46, [R1+0x1028] ;  /* 0x00102800012e7983 */ /* 0x000f280000100a00 */
[----:B------:R-:W4:Y:S04]  /*4aa60*/  LDL.64 R44, [R1+0x1068] ;  /* 0x00106800012c7983 */ /* 0x000f280000100a00 */
[----:B--2---:R-:W-:Y:S04]  /*4aa70*/  LDGSTS.E [R0+-0x78a80], desc[UR48][R12.64], P5 ;  /* 0x875800000c007fae */ /* 0x004fe8000a921870 */
[----:B---3--:R-:W-:Y:S04]  /*4aa80*/  LDGSTS.E [R10+-0x78680], desc[UR48][R218.64], P5 ;  /* 0x87980000da0a7fae */ /* 0x008fe8000a921870 */
[----:B------:R-:W2:Y:S04]  /*4aa90*/  LDL.64 R12, [R1+0xee8] ;  /* 0x000ee800010c7983 */ /* 0x000ea80000100a00 */
[----:B----4-:R-:W-:Y:S04]  /*4aaa0*/  LDGSTS.E [R9+-0x78280], desc[UR48][R42.64], P5 ;  /* 0x87d800002a097fae */ /* 0x010fe8000a921870 */
[----:B------:R-:W3:Y:S04]  /*4aab0*/  LDL.64 R218, [R1+0xf28] ;  /* 0x000f280001da7983 */ /* 0x000ee80000100a00 */
[----:B------:R-:W-:Y:S04]  /*4aac0*/  LDGSTS.E [R3+-0x5fe80], desc[UR48][R30.64], P5 ;  /* 0xa01800001e037fae */ /* 0x000fe8000a921870 */
[----:B------:R-:W4:Y:S04]  /*4aad0*/  LDL.64 R42, [R1+0x10a8] ;  /* 0x0010a800012a7983 */ /* 0x000f280000100a00 */
[----:B------:R-:W4:Y:S04]  /*4aae0*/  LDL.64 R30, [R1+0x10e8] ;  /* 0x0010e800011e7983 */ /* 0x000f280000100a00 */
[----:B------:R-:W-:Y:S04]  /*4aaf0*/  LDGSTS.E [R0+-0x5fa80], desc[UR48][R28.64], P5 ;  /* 0xa05800001c007fae */ /* 0x000fe8000a921870 */
[----:B------:R-:W4:Y:S04]  /*4ab00*/  LDL.64 R28, [R1+0x1128] ;  /* 0x00112800011c7983 */ /* 0x000f280000100a00 */
[----:B------:R-:W-:Y:S04]  /*4ab10*/  LDGSTS.E [R9+-0x5f680], desc[UR48][R26.64], P5 ;  /* 0xa09800001a097fae */ /* 0x000fe8000a921870 */
[----:B------:R-:W-:Y:S04]  /*4ab20*/  LDGSTS.E [R3+-0x5f280], desc[UR48][R14.64], P5 ;  /* 0xa0d800000e037fae */ /* 0x000fe8000a921870 */
[----:B------:R-:W4:Y:S04]  /*4ab30*/  LDL.64 R26, [R1+0x1168] ;  /* 0x00116800011a7983 */ /* 0x000f280000100a00 */
[----:B------:R-:W4:Y:S04]  /*4ab40*/  LDL.64 R14, [R1+0x11a8] ;  /* 0x0011a800010e7983 */ /* 0x000f280000100a00 */
[----:B--2---:R-:W-:Y:S04]  /*4ab50*/  LDGSTS.E [R0+-0x5ee80], desc[UR48][R12.64], P5 ;  /* 0xa11800000c007fae */ /* 0x004fe8000a921870 */
[----:B---3--:R-:W-:Y:S04]  /*4ab60*/  LDGSTS.E [R10+-0x5ea80], desc[UR48][R218.64], P5 ;  /* 0xa1580000da0a7fae */ /* 0x008fe8000a921870 */
[----:B------:R-:W2:Y:S04]  /*4ab70*/  LDL.64 R12, [R1+0x11e8] ;  /* 0x0011e800010c7983 */ /* 0x000ea80000100a00 */
        /* <DEDUP_REMOVED lines=19> */
[----:B------:R-:W2:Y:S04]  /*4acb0*/  LDL.64 R26, [R1+0x5d8] ;  /* 0x0005d800011a7983 */ /* 0x000ea80000100a00 */
[----:B------:R-:W2:Y:S04]  /*4acc0*/  LDL.64 R16, [R1+0x618] ;  /* 0x0006180001107983 */ /* 0x000ea80000100a00 */
[----:B------:R-:W2:Y:S04]  /*4acd0*/  LDL.64 R218, [R1+0x658] ;  /* 0x0006580001da7983 */ /* 0x000ea80000100a00 */
[----:B------:R-:W-:Y:S04]  /*4ace0*/  LDGSTS.E [R0+-0x5aa80], desc[UR48][R48.64], P5 ;  /* 0xa558000030007fae */ /* 0x000fe8000a921870 */
[----:B------:R-:W-:Y:S04]  /*4acf0*/  LDGSTS.E [R9+-0x5a680], desc[UR48][R64.64], P5 ;  /* 0xa598000040097fae */ /* 0x000fe8000a921870 */
[----:B------:R-:W-:Y:S04]  /*4ad00*/  LDGSTS.E [R3+-0x5a280], desc[UR48][R80.64], P5 ;  /* 0xa5d8000050037fae */ /* 0x000fe8000a921870 */
[----:B------:R-:W-:Y:S01]  /*4ad10*/  LDGSTS.E [R0+-0x59e80], desc[UR48][R96.64], P5 ;  /* 0xa618000060007fae */ /* 0x000fe2000a921870 */
[----:B------:R-:W-:-:S03]  /*4ad20*/  VIADD R246, R246, 0x100000 ;  /* 0x00100000f6f67836 */ /* 0x000fc60000000000 */
[----:B------:R1:W-:Y:S04]  /*4ad30*/  LDGSTS.E [R10+-0x59a80], desc[UR48][R112.64], P5 ;  /* 0xa6580000700a7fae */ /* 0x0003e8000a921870 */
[----:B------:R-:W-:Y:S04]  /*4ad40*/  LDGSTS.E [R9+-0x59680], desc[UR48][R128.64], P5 ;  /* 0xa698000080097fae */ /* 0x000fe8000a921870 */
[----:B------:R-:W-:Y:S04]  /*4ad50*/  LDGSTS.E [R0+-0x59280], desc[UR48][R144.64], P5 ;  /* 0xa6d8000090007fae */ /* 0x000fe8000a921870 */
[----:B------:R1:W-:Y:S02]  /*4ad60*/  LDGSTS.E [R9+-0x58e80], desc[UR48][R160.64], P5 ;  /* 0xa7180000a0097fae */ /* 0x0003e4000a921870 */
[----:B-1----:R-:W-:-:S02]  /*4ad70*/  VIADD R10, R247, 0x100000 ;  /* 0x00100000f70a7836 */ /* 0x002fc40000000000 */
[----:B------:R1:W-:Y:S04]  /*4ad80*/  LDGSTS.E [R3+-0x58a80], desc[UR48][R176.64], P5 ;  /* 0xa7580000b0037fae */ /* 0x0003e8000a921870 */
[----:B------:R1:W-:Y:S01]  /*4ad90*/  LDGSTS.E [R0+-0x58680], desc[UR48][R192.64], P5 ;  /* 0xa7980000c0007fae */ /* 0x0003e2000a921870 */
[----:B------:R-:W-:-:S03]  /*4ada0*/  VIADD R9, R247, 0x100000 ;  /* 0x00100000f7097836 */ /* 0x000fc60000000000 */
[----:B------:R-:W2:Y:S01]  /*4adb0*/  LDL.64 R42, [R1+0x698] ;  /* 0x00069800012a7983 */ /* 0x000ea20000100a00 */
[----:B-1----:R-:W-:-:S03]  /*4adc0*/  VIADD R3, R247, 0x100000 ;  /* 0x00100000f7037836 */ /* 0x002fc60000000000 */
[----:B------:R-:W2:Y:S01]  /*4add0*/  LDL.64 R14, [R1+0x6d8] ;  /* 0x0006d800010e7983 */ /* 0x000ea20000100a00 */
[----:B------:R-:W-:-:S03]  /*4ade0*/  VIADD R0, R247, 0x100000 ;  /* 0x00100000f7007836 */ /* 0x000fc60000000000 */
[----:B------:R-:W-:Y:S04]  /*4adf0*/  LDGSTS.E [R246+-0x58280], desc[UR48][R208.64], P5 ;  /* 0xa7d80000d0f67fae */ /* 0x000fe8000a921870 */
[----:B------:R-:W2:Y:S04]  /*4ae00*/  LDL.64 R32, [R1+0x718] ;  /* 0x0007180001207983 */ /* 0x000ea80000100a00 */
[----:B------:R-:W2:Y:S04]  /*4ae10*/  LDL.64 R30, [R1+0x758] ;  /* 0x00075800011e7983 */ /* 0x000ea80000100a00 */
[----:B------:R-:W2:Y:S04]  /*4ae20*/  LDL.64 R12, [R1+0x798] ;  /* 0x00079800010c7983 */ /* 0x000ea80000100a00 */
[----:B------:R-:W2:Y:S04]  /*4ae30*/  LDL.64 R58, [R1+0xf30] ;  /* 0x000f3000013a7983 */ /* 0x000ea80000100a00 */
[----:B------:R-:W2:Y:S04]  /*4ae40*/  LDL.64 R48, [R1+0xf70] ;  /* 0x000f700001307983 */ /* 0x000ea80000100a00 */
[----:B------:R-:W2:Y:S04]  /*4ae50*/  LDL.64 R46, [R1+0xfb0] ;  /* 0x000fb000012e7983 */ /* 0x000ea80000100a00 */
[----:B---3--:R-:W-:Y:S04]  /*4ae60*/  LDGSTS.E [R9+-0x7fe00], desc[UR48][R44.64], P5 ;  /* 0x802000002c097fae */ /* 0x008fe8000a921870 */
[----:B----4-:R-:W-:Y:S04]  /*4ae70*/  LDGSTS.E [R3+-0x7fa00], desc[UR48][R28.64], P5 ;  /* 0x806000001c037fae */ /* 0x010fe8000a921870 */
[----:B--2---:R-:W-:Y:S04]  /*4ae80*/  LDGSTS.E [R0+-0x7f600], desc[UR48][R26.64], P5 ;  /* 0x80a000001a007fae */ /* 0x004fe8000a921870 */
[----:B------:R-:W2:Y:S04]  /*4ae90*/  LDL.64 R44, [R1+0x7d8] ;  /* 0x0007d800012c7983 */ /* 0x000ea80000100a00 */
[----:B------:R-:W-:Y:S04]  /*4aea0*/  LDGSTS.E [R10+-0x7f200], desc[UR48][R16.64], P5 ;  /* 0x80e00000100a7fae */ /* 0x000fe8000a921870 */
[----:B------:R-:W-:Y:S04]  /*4aeb0*/  LDGSTS.E [R9+-0x7ee00], desc[UR48][R218.64], P5 ;  /* 0x81200000da097fae */ /* 0x000fe8000a921870 */
[----:B------:R-:W3:Y:S04]  /*4aec0*/  LDL.64 R28, [R1+0x830] ;  /* 0x00083000011c7983 */ /* 0x000ee80000100a00 */
[----:B------:R-:W4:Y:S04]  /*4aed0*/  LDL.64 R26, [R1+0x930] ;  /* 0x00093000011a7983 */ /* 0x000f280000100a00 */
[----:B------:R-:W4:Y:S04]  /*4aee0*/  LDL.64 R218, [R1+0x8b0] ;  /* 0x0008b00001da7983 */ /* 0x000f280000100a00 */
[----:B------:R-:W4:Y:S04]  /*4aef0*/  LDL.64 R16, [R1+0x970] ;  /* 0x0009700001107983 */ /* 0x000f280000100a00 */
[----:B------:R-:W-:Y:S04]  /*4af00*/  LDGSTS.E [R0+-0x7ea00], desc[UR48][R42.64], P5 ;  /* 0x816000002a007fae */ /* 0x000fe8000a921870 */
[----:B------:R-:W-:Y:S04]  /*4af10*/  LDGSTS.E [R10+-0x7e600], desc[UR48][R14.64], P5 ;  /* 0x81a000000e0a7fae */ /* 0x000fe8000a921870 */
[----:B------:R-:W-:Y:S04]  /*4af20*/  LDGSTS.E [R9+-0x7e200], desc[UR48][R32.64], P5 ;  /* 0x81e0000020097fae */ /* 0x000fe8000a921870 */
[----:B------:R-:W4:Y:S04]  /*4af30*/  LDL.64 R14, [R1+0x9b0] ;  /* 0x0009b000010e7983 */ /* 0x000f280000100a00 */
        /* <DEDUP_REMOVED lines=9> */
[----:B----4-:R-:W-:Y:S04]  /*4afd0*/  LDGSTS.E [R0+-0x7ce00], desc[UR48][R218.64], P5 ;  /* 0x83200000da007fae */ /* 0x010fe8000a921870 */
[----:B------:R-:W-:Y:S04]  /*4afe0*/  LDGSTS.E [R10+-0x7ca00], desc[UR48][R26.64], P5 ;  /* 0x836000001a0a7fae */ /* 0x000fe8000a921870 */
[----:B------:R-:W-:Y:S04]  /*4aff0*/  LDGSTS.E [R9+-0x7c600], desc[UR48][R16.64], P5 ;  /* 0x83a0000010097fae */ /* 0x000fe8000a921870 */
[----:B------:R-:W3:Y:S04]  /*4b000*/  LDL.64 R218, [R1+0xaf0] ;  /* 0x000af00001da7983 */ /* 0x000ee80000100a00 */
[----:B------:R-:W4:Y:S04]  /*4b010*/  LDL.64 R28, [R1+0xb30] ;  /* 0x000b3000011c7983 */ /* 0x000f280000100a00 */
[----:B------:R-:W2:Y:S04]  /*4b020*/  LDL.64 R26, [R1+0xb70] ;  /* 0x000b7000011a7983 */ /* 0x000ea80000100a00 */
[----:B------:R-:W2:Y:S04]  /*4b030*/  LDL.64 R16, [R1+0xbb0] ;  /* 0x000bb00001107983 */ /* 0x000ea80000100a00 */
[----:B------:R-:W-:Y:S04]  /*4b040*/  LDGSTS.E [R0+-0x7c200], desc[UR48][R14.64], P5 ;  /* 0x83e000000e007fae */ /* 0x000fe8000a921870 */
[----:B------:R-:W-:Y:S04]  /*4b050*/  LDGSTS.E [R10+-0x7be00], desc[UR48][R42.64], P5 ;  /* 0x842000002a0a7fae */ /* 0x000fe8000a921870 */
[----:B------:R-:W2:Y:S04]  /*4b060*/  LDL.64 R14, [R1+0xbf0] ;  /* 0x000bf000010e7983 */ /* 0x000ea80000100a00 */
[----:B------:R-:W-:Y:S04]  /*4b070*/  LDGSTS.E [R9+-0x7ba00], desc[UR48][R32.64], P5 ;  /* 0x8460000020097fae */ /* 0x000fe8000a921870 */
[----:B------:R-:W-:Y:S04]  /*4b080*/  LDGSTS.E [R3+-0x7b600], desc[UR48][R30.64], P5 ;  /* 0x84a000001e037fae */ /* 0x000fe8000a921870 */
[----:B------:R-:W2:Y:S04]  /*4b090*/  LDL.64 R42, [R1+0xc70] ;  /* 0x000c7000012a7983 */ /* 0x000ea80000100a00 */
[----:B------:R-:W-:Y:S04]  /*4b0a0*/  LDGSTS.E [R0+-0x7b200], desc[UR48][R12.64], P5 ;  /* 0x84e000000c007fae */ /* 0x000fe8000a921870 */
        /* <DEDUP_REMOVED lines=34> */
[----:B------:R-:W4:Y:S04]  /*4b2d0*/  LDL.64 R12, [R1+0x11f0] ;  /* 0x0011f000010c7983 */ /* 0x000f280000100a00 */
[----:B--2---:R-:W-:Y:S04]  /*4b2e0*/  LDGSTS.E [R10+-0x5ee00], desc[UR48][R218.64], P5 ;  /* 0xa1200000da0a7fae */ /* 0x004fe8000a921870 */
[----:B------:R-:W-:Y:S04]  /*4b2f0*/  LDGSTS.E [R9+-0x5ea00], desc[UR48][R58.64], P5 ;  /* 0xa16000003a097fae */ /* 0x000fe8000a921870 */
[----:B------:R-:W-:Y:S04]  /*4b300*/  LDGSTS.E [R3+-0x5e600], desc[UR48][R48.64], P5 ;  /* 0xa1a0000030037fae */ /* 0x000fe8000a921870 */
[----:B------:R-:W2:Y:S04]  /*4b310*/  LDL.64 R218, [R1+0x1250] ;  /* 0x0012500001da7983 */ /* 0x000ea80000100a00 */
[----:B------:R-:W-:Y:S04]  /*4b320*/  LDGSTS.E [R0+-0x5e200], desc[UR48][R46.64], P5 ;  /* 0xa1e000002e007fae */ /* 0x000fe8000a921870 */
[----:B------:R-:W-:Y:S04]  /*4b330*/  LDGSTS.E [R9+-0x5de00], desc[UR48][R44.64], P5 ;  /* 0xa22000002c097fae */ /* 0x000fe8000a921870 */
[----:B------:R-:W-:Y:S04]  /*4b340*/  LDGSTS.E [R3+-0x5da00], desc[UR48][R42.64], P5 ;  /* 0xa26000002a037fae */ /* 0x000fe8000a921870 */
[----:B------:R-:W-:Y:S04]  /*4b350*/  LDGSTS.E [R0+-0x5d600], desc[UR48][R32.64], P5 ;  /* 0xa2a0000020007fae */ /* 0x000fe8000a921870 */
[----:B------:R-:W-:Y:S04]  /*4b360*/  LDGSTS.E [R10+-0x5d200], desc[UR48][R30.64], P5 ;  /* 0xa2e000001e0a7fae */ /* 0x000fe8000a921870 */
[----:B---3--:R-:W-:Y:S04]  /*4b370*/  LDGSTS.E [R9+-0x5ce00], desc[UR48][R28.64], P5 ;  /* 0xa32000001c097fae */ /* 0x008fe8000a921870 */
[----:B----4-:R-:W-:Y:S04]  /*4b380*/  LDGSTS.E [R0+-0x5ca00], desc[UR48][R26.64], P5 ;  /* 0xa36000001a007fae */ /* 0x010fe8000a921870 */
[----:B------:R-:W-:Y:S04]  /*4b390*/  LDGSTS.E [R10+-0x5c600], desc[UR48][R16.64], P5 ;  /* 0xa3a00000100a7fae */ /* 0x000fe8000a921870 */
[----:B------:R-:W-:Y:S04]  /*4b3a0*/  LDGSTS.E [R9+-0x5c200], desc[UR48][R14.64], P5 ;  /* 0xa3e000000e097fae */ /* 0x000fe8000a921870 */
[----:B------:R-:W-:Y:S04]  /*4b3b0*/  LDGSTS.E [R3+-0x5be00], desc[UR48][R12.64], P5 ;  /* 0xa42000000c037fae */ /* 0x000fe8000a921870 */
[----:B--2---:R-:W-:Y:S04]  /*4b3c0*/  LDGSTS.E [R0+-0x5ba00], desc[UR48][R218.64], P5 ;  /* 0xa4600000da007fae */ /* 0x004fe8000a921870 */
[----:B------:R-:W-:Y:S04]  /*4b3d0*/  LDGSTS.E [R9+-0x5b600], desc[UR48][R248.64], P5 ;  /* 0xa4a00000f8097fae */ /* 0x000fe8000a921870 */
[----:B------:R-:W-:Y:S04]  /*4b3e0*/  LDGSTS.E [R3+-0x5b200], desc[UR48][R18.64], P5 ;  /* 0xa4e0000012037fae */ /* 0x000fe8000a921870 */
[----:B------:R-:W-:Y:S04]  /*4b3f0*/  LDGSTS.E [R0+-0x5ae00], desc[UR48][R34.64], P5 ;  /* 0xa520000022007fae */ /* 0x000fe8000a921870 */
[----:B------:R-:W2:Y:S04]  /*4b400*/  LDL.LU.64 R248, [R1+0x18c0] ;  /* 0x0018c00001f87983 */ /* 0x000ea80000300a00 */
[----:B------:R-:W3:Y:S04]  /*4b410*/  LDL.64 R218, [R1+0x560] ;  /* 0x0005600001da7983 */ /* 0x000ee80000100a00 */
[----:B------:R-:W-:Y:S04]  /*4b420*/  LDGSTS.E [R10+-0x5aa00], desc[UR48][R50.64], P5 ;  /* 0xa5600000320a7fae */ /* 0x000fe8000a921870 */
[----:B------:R-:W-:Y:S04]  /*4b430*/  LDGSTS.E [R9+-0x5a600], desc[UR48][R66.64], P5 ;  /* 0xa5a0000042097fae */ /* 0x000fe8000a921870 */
[----:B------:R-:W-:Y:S04]  /*4b440*/  LDGSTS.E [R0+-0x5a200], desc[UR48][R82.64], P5 ;  /* 0xa5e0000052007fae */ /* 0x000fe8000a921870 */
[----:B------:R-:W4:Y:S01]  /*4b450*/  LDL.64 R34, [R1+0x5a0] ;  /* 0x0005a00001227983 */ /* 0x000f220000100a00 */
[----:B------:R-:W-:-:S03]  /*4b460*/  VIADD R247, R247, 0x100000 ;  /* 0x00100000f7f77836 */ /* 0x000fc60000000000 */
[----:B------:R-:W-:Y:S04]  /*4b470*/  LDGSTS.E [R10+-0x59e00], desc[UR48][R98.64], P5 ;  /* 0xa6200000620a7fae */ /* 0x000fe8000a921870 */
[----:B------:R-:W4:Y:S04]  /*4b480*/  LDL.64 R26, [R1+0x5e0] ;  /* 0x0005e000011a7983 */ /* 0x000f280000100a00 */
[----:B------:R-:W-:Y:S04]  /*4b490*/  LDGSTS.E [R9+-0x59a00], desc[UR48][R114.64], P5 ;  /* 0xa660000072097fae */ /* 0x000fe8000a921870 */
[----:B------:R-:W4:Y:S04]  /*4b4a0*/  LDL.64 R18, [R1+0x620] ;  /* 0x0006200001127983 */ /* 0x000f280000100a00 */
[----:B------:R-:W-:Y:S04]  /*4b4b0*/  LDGSTS.E [R3+-0x59600], desc[UR48][R130.64], P5 ;  /* 0xa6a0000082037fae */ /* 0x000fe8000a921870 */
[----:B------:R-:W4:Y:S04]  /*4b4c0*/  LDL.64 R16, [R1+0x660] ;  /* 0x0006600001107983 */ /* 0x000f280000100a00 */
[----:B------:R2:W-:Y:S04]  /*4b4d0*/  LDGSTS.E [R0+-0x59200], desc[UR48][R146.64], P5 ;  /* 0xa6e0000092007fae */ /* 0x0005e8000a921870 */
[----:B------:R-:W4:Y:S04]  /*4b4e0*/  LDL.64 R14, [R1+0x6a0] ;  /* 0x0006a000010e7983 */ /* 0x000f280000100a00 */
[----:B------:R-:W4:Y:S04]  /*4b4f0*/  LDL.64 R32, [R1+0x6e0] ;  /* 0x0006e00001207983 */ /* 0x000f280000100a00 */
[----:B------:R-:W-:Y:S04]  /*4b500*/  LDGSTS.E [R10+-0x58e00], desc[UR48][R162.64], P5 ;  /* 0xa7200000a20a7fae */ /* 0x000fe8000a921870 */
[----:B------:R-:W4:Y:S04]  /*4b510*/  LDL.64 R30, [R1+0x720] ;  /* 0x00072000011e7983 */ /* 0x000f280000100a00 */
[----:B------:R1:W-:Y:S04]  /*4b520*/  LDGSTS.E [R9+-0x58a00], desc[UR48][R178.64], P5 ;  /* 0xa7600000b2097fae */ /* 0x0003e8000a921870 */
[----:B------:R-:W4:Y:S04]  /*4b530*/  LDL.64 R28, [R1+0x760] ;  /* 0x00076000011c7983 */ /* 0x000f280000100a00 */
[----:B------:R1:W-:Y:S04]  /*4b540*/  LDGSTS.E [R3+-0x58600], desc[UR48][R194.64], P5 ;  /* 0xa7a00000c2037fae */ /* 0x0003e8000a921870 */
[----:B------:R-:W4:Y:S04]  /*4b550*/  LDL.64 R12, [R1+0x7a0] ;  /* 0x0007a000010c7983 */ /* 0x000f280000100a00 */
[----:B------:R-:W-:Y:S04]  /*4b560*/  LDGSTS.E [R247+-0x58200], desc[UR48][R210.64], P5 ;  /* 0xa7e00000d2f77fae */ /* 0x000fe8000a921870 */
[----:B------:R-:W4:Y:S04]  /*4b570*/  LDL.64 R46, [R1+0xf38] ;  /* 0x000f3800012e7983 */ /* 0x000f280000100a00 */
[----:B------:R-:W4:Y:S04]  /*4b580*/  LDL.64 R44, [R1+0xf78] ;  /* 0x000f7800012c7983 */ /* 0x000f280000100a00 */
[----:B------:R-:W4:Y:S01]  /*4b590*/  LDL.64 R42, [R1+0xfb8] ;  /* 0x000fb800012a7983 */ /* 0x000f220000100a00 */
[----:B--2---:R-:W-:-:S05]  /*4b5a0*/  VIADD R0, R248, 0x100000 ;  /* 0x00100000f8007836 */ /* 0x004fca0000000000 */
[----:B---3--:R-:W-:Y:S04]  /*4b5b0*/  LDGSTS.E [R0+-0x7fd80], desc[UR48][R218.64], P5 ;  /* 0x80280000da007fae */ /* 0x008fe8000a921870 */
[----:B------:R-:W2:Y:S01]  /*4b5c0*/  LDL.64 R218, [R1+0x7e0] ;  /* 0x0007e00001da7983 */ /* 0x000ea20000100a00 */
[C---:B-1----:R-:W-:Y:S02]  /*4b5d0*/  VIADD R9, R248.reuse, 0x100000 ;  /* 0x00100000f8097836 */ /* 0x042fe40000000000 */
[C---:B------:R-:W-:Y:S02]  /*4b5e0*/  VIADD R3, R248.reuse, 0x100000 ;  /* 0x00100000f8037836 */ /* 0x040fe40000000000 */
[C---:B------:R-:W-:Y:S01]  /*4b5f0*/  VIADD R10, R248.reuse, 0x100000 ;  /* 0x00100000f80a7836 */ /* 0x040fe20000000000 */
[----:B----4-:R-:W-:Y:S04]  /*4b600*/  LDGSTS.E [R9+-0x7f980], desc[UR48][R34.64], P5 ;  /* 0x8068000022097fae */ /* 0x010fe8000a921870 */
[----:B------:R-:W-:Y:S04]  /*4b610*/  LDGSTS.E [R3+-0x7f580], desc[UR48][R26.64], P5 ;  /* 0x80a800001a037fae */ /* 0x000fe8000a921870 */
[----:B------:R-:W3:Y:S04]  /*4b620*/  LDL.64 R34, [R1+0x840] ;  /* 0x0008400001227983 */ /* 0x000ee80000100a00 */
        /* <DEDUP_REMOVED lines=16> */
[----:B------:R-:W2:Y:S04]  /*4b730*/  LDL.64 R218, [R1+0xaf8] ;  /* 0x000af80001da7983 */ /* 0x000ea80000100a00 */
[----:B---3--:R-:W-:Y:S04]  /*4b740*/  LDGSTS.E [R9+-0x7d180], desc[UR48][R34.64], P5 ;  /* 0x82e8000022097fae */ /* 0x008fe8000a921870 */
[----:B----4-:R-:W-:Y:S04]  /*4b750*/  LDGSTS.E [R3+-0x7cd80], desc[UR48][R26.64], P5 ;  /* 0x832800001a037fae */ /* 0x010fe8000a921870 */
[----:B------:R-:W3:Y:S04]  /*4b760*/  LDL.64 R34, [R1+0xb78] ;  /* 0x000b780001227983 */ /* 0x000ee80000100a00 */
[----:B------:R-:W-:Y:S04]  /*4b770*/  LDGSTS.E [R0+-0x7c980], desc[UR48][R18.64], P5 ;  /* 0x8368000012007fae */ /* 0x000fe8000a921870 */
[----:B------:R-:W4:Y:S04]  /*4b780*/  LDL.64 R26, [R1+0xb38] ;  /* 0x000b3800011a7983 */ /* 0x000f280000100a00 */
[----:B------:R-:W-:Y:S04]  /*4b790*/  LDGSTS.E [R10+-0x7c580], desc[UR48][R16.64], P5 ;  /* 0x83a80000100a7fae */ /* 0x000fe8000a921870 */
[----:B------:R-:W3:Y:S04]  /*4b7a0*/  LDL.64 R18, [R1+0xbb8] ;  /* 0x000bb80001127983 */ /* 0x000ee80000100a00 */
[----:B------:R-:W-:Y:S04]  /*4b7b0*/  LDGSTS.E [R9+-0x7c180], desc[UR48][R14.64], P5 ;  /* 0x83e800000e097fae */ /* 0x000fe8000a921870 */
[----:B------:R-:W3:Y:S04]  /*4b7c0*/  LDL.64 R16, [R1+0xbf8] ;  /* 0x000bf80001107983 */ /* 0x000ee80000100a00 */
[----:B------:R-:W-:Y:S04]  /*4b7d0*/  LDGSTS.E [R0+-0x7bd80], desc[UR48][R32.64], P5 ;  /* 0x8428000020007fae */ /* 0x000fe8000a921870 */
[----:B------:R-:W3:Y:S04]  /*4b7e0*/  LDL.64 R14, [R1+0xc38] ;  /* 0x000c3800010e7983 */ /* 0x000ee80000100a00 */
[----:B------:R-:W-:Y:S04]  /*4b7f0*/  LDGSTS.E [R10+-0x7b980], desc[UR48][R30.64], P5 ;  /* 0x846800001e0a7fae */ /* 0x000fe8000a921870 */
[----:B------:R-:W3:Y:S04]  /*4b800*/  LDL.64 R32, [R1+0xcb8] ;  /* 0x000cb80001207983 */ /* 0x000ee80000100a00 */
[----:B------:R-:W-:Y:S04]  /*4b810*/  LDGSTS.E [R9+-0x7b580], desc[UR48][R12.64], P5 ;  /* 0x84a800000c097fae */ /* 0x000fe8000a921870 */
[----:B------:R-:W-:Y:S04]  /*4b820*/  LDGSTS.E [R3+-0x7b180], desc[UR48][R28.64], P5 ;  /* 0x84e800001c037fae */ /* 0x000fe8000a921870 */
[----:B------:R-:W3:Y:S04]  /*4b830*/  LDL.64 R30, [R1+0xcf8] ;  /* 0x000cf800011e7983 */ /* 0x000ee80000100a00 */
[----:B------:R-:W3:Y:S04]  /*4b840*/  LDL.64 R12, [R1+0xc78] ;  /* 0x000c7800010c7983 */ /* 0x000ee80000100a00 */
[----:B------:R-:W3:Y:S04]  /*4b850*/  LDL.64 R28, [R1+0xd78] ;  /* 0x000d7800011c7983 */ /* 0x000ee80000100a00 */
[----:B--2---:R-:W-:Y:S04]  /*4b860*/  LDGSTS.E [R0+-0x7ad80], desc[UR48][R218.64], P5 ;  /* 0x85280000da007fae */ /* 0x004fe8000a921870 */
[----:B------:R-:W2:Y:S04]  /*4b870*/  LDL.64 R218, [R1+0xd38] ;  /* 0x000d380001da7983 */ /* 0x000ea80000100a00 */
[----:B----4-:R-:W-:Y:S04]  /*4b880*/  LDGSTS.E [R9+-0x7a980], desc[UR48][R26.64], P5 ;  /* 0x856800001a097fae */ /* 0x010fe8000a921870 */
[----:B---3--:R-:W-:Y:S04]  /*4b890*/  LDGSTS.E [R3+-0x7a580], desc[UR48][R34.64], P5 ;  /* 0x85a8000022037fae */ /* 0x008fe8000a921870 */
[----:B------:R-:W-:Y:S04]  /*4b8a0*/  LDGSTS.E [R0+-0x7a180], desc[UR48][R18.64], P5 ;  /* 0x85e8000012007fae */ /* 0x000fe8000a921870 */
[----:B------:R-:W3:Y:S04]  /*4b8b0*/  LDL.64 R26, [R1+0xdb8] ;  /* 0x000db800011a7983 */ /* 0x000ee80000100a00 */
[----:B------:R-:W-:Y:S04]  /*4b8c0*/  LDGSTS.E [R10+-0x79d80], desc[UR48][R16.64], P5 ;  /* 0x86280000100a7fae */ /* 0x000fe8000a921870 */
[----:B------:R-:W4:Y:S04]  /*4b8d0*/  LDL.64 R18, [R1+0xdf8] ;  /* 0x000df80001127983 */ /* 0x000f280000100a00 */
[----:B------:R-:W4:Y:S04]  /*4b8e0*/  LDL.64 R34, [R1+0xff8] ;  /* 0x000ff80001227983 */ /* 0x000f280000100a00 */
        /* <DEDUP_REMOVED lines=10> */
[----:B------:R-:W-:Y:S04]  /*4b990*/  LDGSTS.E [R0+-0x78580], desc[UR48][R28.64], P5 ;  /* 0x87a800001c007fae */ /* 0x000fe8000a921870 */
[----:B------:R-:W2:Y:S04]  /*4b9a0*/  LDL.64 R218, [R1+0xef8] ;  /* 0x000ef80001da7983 */ /* 0x000ea80000100a00 */
[----:B------:R-:W2:Y:S04]  /*4b9b0*/  LDL.64 R28, [R1+0x10b8] ;  /* 0x0010b800011c7983 */ /* 0x000ea80000100a00 */
[----:B---3--:R-:W-:Y:S04]  /*4b9c0*/  LDGSTS.E [R9+-0x78180], desc[UR48][R26.64], P5 ;  /* 0x87e800001a097fae */ /* 0x008fe8000a921870 */
[----:B----4-:R-:W-:Y:S04]  /*4b9d0*/  LDGSTS.E [R3+-0x5fd80], desc[UR48][R18.64], P5 ;  /* 0xa028000012037fae */ /* 0x010fe8000a921870 */
[----:B------:R-:W3:Y:S04]  /*4b9e0*/  LDL.64 R26, [R1+0x10f8] ;  /* 0x0010f800011a7983 */ /* 0x000ee80000100a00 */
[----:B------:R-:W-:Y:S04]  /*4b9f0*/  LDGSTS.E [R0+-0x5f980], desc[UR48][R16.64], P5 ;  /* 0xa068000010007fae */ /* 0x000fe8000a921870 */
[----:B------:R-:W4:Y:S04]  /*4ba00*/  LDL.64 R18, [R1+0x1138] ;  /* 0x0011380001127983 */ /* 0x000f280000100a00 */
[----:B------:R-:W-:Y:S04]  /*4ba10*/  LDGSTS.E [R10+-0x5f580], desc[UR48][R14.64], P5 ;  /* 0xa0a800000e0a7fae */ /* 0x000fe8000a921870 */
[----:B------:R-:W4:Y:S04]  /*4ba20*/  LDL.64 R16, [R1+0x1178] ;  /* 0x0011780001107983 */ /* 0x000f280000100a00 */
        /* <DEDUP_REMOVED lines=23> */
[----:B------:R-:W4:Y:S04]  /*4bba0*/  LDL.64 R218, [R1+0x5a8] ;  /* 0x0005a80001da7983 */ /* 0x000f280000100a00 */
[----:B------:R-:W-:Y:S04]  /*4bbb0*/  LDGSTS.E [R0+-0x5a980], desc[UR48][R52.64], P5 ;  /* 0xa568000034007fae */ /* 0x000fe8000a921870 */
[----:B------:R-:W-:Y:S04]  /*4bbc0*/  LDGSTS.E [R10+-0x5a580], desc[UR48][R68.64], P5 ;  /* 0xa5a80000440a7fae */ /* 0x000fe8000a921870 */
[----:B------:R-:W-:Y:S01]  /*4bbd0*/  LDGSTS.E [R9+-0x5a180], desc[UR48][R84.64], P5 ;  /* 0xa5e8000054097fae */ /* 0x000fe2000a921870 */
[----:B------:R-:W-:-:S03]  /*4bbe0*/  IADD3 R248, R248, 0x100000, RZ ;  /* 0x00100000f8f87810 */ /* 0x000fc60007ffe0ff */
[----:B------:R-:W-:Y:S04]  /*4bbf0*/  LDGSTS.E [R0+-0x59d80], desc[UR48][R100.64], P5 ;  /* 0xa628000064007fae */ /* 0x000fe8000a921870 */
[----:B------:R-:W-:Y:S04]  /*4bc00*/  LDGSTS.E [R10+-0x59980], desc[UR48][R116.64], P5 ;  /* 0xa6680000740a7fae */ /* 0x000fe8000a921870 */
[----:B------:R-:W-:Y:S04]  /*4bc10*/  LDGSTS.E [R9+-0x59580], desc[UR48][R132.64], P5 ;  /* 0xa6a8000084097fae */ /* 0x000fe8000a921870 */
[----:B------:R-:W2:Y:S04]  /*4bc20*/  LDL.64 R30, [R1+0x5e8] ;  /* 0x0005e800011e7983 */ /* 0x000ea80000100a00 */
[----:B------:R1:W-:Y:S04]  /*4bc30*/  LDGSTS.E [R3+-0x59180], desc[UR48][R148.64], P5 ;  /* 0xa6e8000094037fae */ /* 0x0003e8000a921870 */
[----:B------:R-:W2:Y:S04]  /*4bc40*/  LDL.64 R20, [R1+0x628] ;  /* 0x0006280001147983 */ /* 0x000ea80000100a00 */
[----:B------:R1:W-:Y:S04]  /*4bc50*/  LDGSTS.E [R0+-0x58d80], desc[UR48][R164.64], P5 ;  /* 0xa7280000a4007fae */ /* 0x0003e8000a921870 */
[----:B------:R-:W2:Y:S01]  /*4bc60*/  LDL.64 R18, [R1+0x668] ;  /* 0x0006680001127983 */ /* 0x000ea20000100a00 */
[----:B-1----:R-:W-:-:S03]  /*4bc70*/  VIADD R3, R249, 0x100000 ;  /* 0x00100000f9037836 */ /* 0x002fc60000000000 */
[----:B------:R-:W2:Y:S01]  /*4bc80*/  LDL.64 R16, [R1+0x6a8] ;  /* 0x0006a80001107983 */ /* 0x000ea20000100a00 */
[----:B------:R-:W-:-:S03]  /*4bc90*/  VIADD R0, R249, 0x100000 ;  /* 0x00100000f9007836 */ /* 0x000fc60000000000 */
[----:B------:R-:W2:Y:S04]  /*4bca0*/  LDL.64 R14, [R1+0x6e8] ;  /* 0x0006e800010e7983 */ /* 0x000ea80000100a00 */
[----:B------:R-:W-:Y:S04]  /*4bcb0*/  LDGSTS.E [R10+-0x58980], desc[UR48][R180.64], P5 ;  /* 0xa7680000b40a7fae */ /* 0x000fe8000a921870 */
[----:B------:R1:W-:Y:S04]  /*4bcc0*/  LDGSTS.E [R9+-0x58580], desc[UR48][R196.64], P5 ;  /* 0xa7a80000c4097fae */ /* 0x0003e8000a921870 */
[----:B------:R-:W2:Y:S04]  /*4bcd0*/  LDL.64 R32, [R1+0x728] ;  /* 0x0007280001207983 */ /* 0x000ea80000100a00 */
[----:B------:R2:W-:Y:S04]  /*4bce0*/  LDGSTS.E [R248+-0x58180], desc[UR48][R212.64], P5 ;  /* 0xa7e80000d4f87fae */ /* 0x0005e8000a921870 */
[----:B------:R-:W2:Y:S04]  /*4bcf0*/  LDL.64 R28, [R1+0x768] ;  /* 0x00076800011c7983 */ /* 0x000ea80000100a00 */
[----:B------:R-:W2:Y:S04]  /*4bd00*/  LDL.64 R26, [R1+0x7a8] ;  /* 0x0007a800011a7983 */ /* 0x000ea80000100a00 */
[----:B------:R-:W2:Y:S04]  /*4bd10*/  LDL.64 R36, [R1+0xf40] ;  /* 0x000f400001247983 */ /* 0x000ea80000100a00 */
[----:B------:R-:W2:Y:S04]  /*4bd20*/  LDL.64 R34, [R1+0xf80] ;  /* 0x000f800001227983 */ /* 0x000ea80000100a00 */
[----:B---3--:R-:W-:Y:S04]  /*4bd30*/  LDGSTS.E [R3+-0x7fd00], desc[UR48][R12.64], P5 ;  /* 0x803000000c037fae */ /* 0x008fe8000a921870 */
[----:B----4-:R-:W-:Y:S04]  /*4bd40*/  LDGSTS.E [R0+-0x7f900], desc[UR48][R218.64], P5 ;  /* 0x80700000da007fae */ /* 0x010fe8000a921870 */
[----:B------:R-:W3:Y:S04]  /*4bd50*/  LDL.64 R12, [R1+0x7e8] ;  /* 0x0007e800010c7983 */ /* 0x000ee80000100a00 */
[----:B------:R-:W4:Y:S01]  /*4bd60*/  LDL.64 R218, [R1+0x850] ;  /* 0x0008500001da7983 */ /* 0x000f220000100a00 */
[----:B-1----:R-:W-:-:S02]  /*4bd70*/  VIADD R9, R249, 0x100000 ;  /* 0x00100000f9097836 */ /* 0x002fc40000000000 */
[----:B------:R-:W-:-:S03]  /*4bd80*/  VIADD R10, R249, 0x100000 ;  /* 0x00100000f90a7836 */ /* 0x000fc60000000000 */
[----:B--2---:R-:W-:Y:S04]  /*4bd90*/  LDGSTS.E [R9+-0x7f500], desc[UR48][R30.64], P5 ;  /* 0x80b000001e097fae */ /* 0x004fe8000a921870 */
[----:B------:R-:W-:Y:S04]  /*4bda0*/  LDGSTS.E [R3+-0x7f100], desc[UR48][R20.64], P5 ;  /* 0x80f0000014037fae */ /* 0x000fe8000a921870 */
[----:B------:R-:W2:Y:S04]  /*4bdb0*/  LDL.64 R30, [R1+0x940] ;  /* 0x00094000011e7983 */ /* 0x000ea80000100a00 */
[----:B------:R-:W-:Y:S04]  /*4bdc0*/  LDGSTS.E [R0+-0x7ed00], desc[UR48][R18.64], P5 ;  /* 0x8130000012007fae */ /* 0x000fe8000a921870 */
[----:B------:R-:W2:Y:S04]  /*4bdd0*/  LDL.64 R20, [R1+0x8d0] ;  /* 0x0008d00001147983 */ /* 0x000ea80000100a00 */
[----:B------:R-:W-:Y:S04]  /*4bde0*/  LDGSTS.E [R10+-0x7e900], desc[UR48][R16.64], P5 ;  /* 0x81700000100a7fae */ /* 0x000fe8000a921870 */
[----:B------:R-:W-:Y:S04]  /*4bdf0*/  LDGSTS.E [R9+-0x7e500], desc[UR48][R14.64], P5 ;  /* 0x81b000000e097fae */ /* 0x000fe8000a921870 */
[----:B------:R-:W2:Y:S04]  /*4be00*/  LDL.64 R18, [R1+0x980] ;  /* 0x0009800001127983 */ /* 0x000ea80000100a00 */
[----:B------:R-:W2:Y:S04]  /*4be10*/  LDL.64 R16, [R1+0x9c0] ;  /* 0x0009c00001107983 */ /* 0x000ea80000100a00 */
[----:B------:R-:W-:Y:S04]  /*4be20*/  LDGSTS.E [R0+-0x7e100], desc[UR48][R32.64], P5 ;  /* 0x81f0000020007fae */ /* 0x000fe8000a921870 */
[----:B------:R-:W2:Y:S04]  /*4be30*/  LDL.64 R14, [R1+0xa00] ;  /* 0x000a0000010e7983 */ /* 0x000ea80000100a00 */
[----:B------:R-:W-:Y:S04]  /*4be40*/  LDGSTS.E [R10+-0x7dd00], desc[UR48][R28.64], P5 ;  /* 0x823000001c0a7fae */ /* 0x000fe8000a921870 */
[----:B------:R-:W-:Y:S04]  /*4be50*/  LDGSTS.E [R9+-0x7d900], desc[UR48][R26.64], P5 ;  /* 0x827000001a097fae */ /* 0x000fe8000a921870 */
[----:B------:R-:W2:Y:S04]  /*4be60*/  LDL.64 R32, [R1+0xb80] ;  /* 0x000b800001207983 */ /* 0x000ea80000100a00 */
[----:B------:R-:W2:Y:S04]  /*4be70*/  LDL.64 R28, [R1+0xa40] ;  /* 0x000a4000011c7983 */ /* 0x000ea80000100a00 */
[----:B------:R-:W2:Y:S04]  /*4be80*/  LDL.64 R26, [R1+0xb00] ;  /* 0x000b0000011a7983 */ /* 0x000ea80000100a00 */
[----:B---3--:R-:W-:Y:S04]  /*4be90*/  LDGSTS.E [R3+-0x7d500], desc[UR48][R12.64], P5 ;  /* 0x82b000000c037fae */ /* 0x008fe8000a921870 */
[----:B----4-:R-:W-:Y:S04]  /*4bea0*/  LDGSTS.E [R0+-0x7d100], desc[UR48][R218.64], P5 ;  /* 0x82f00000da007fae */ /* 0x010fe8000a921870 */
[----:B------:R-:W3:Y:S04]  /*4beb0*/  LDL.64 R12, [R1+0xa80] ;  /* 0x000a8000010c7983 */ /* 0x000ee80000100a00 */
[----:B------:R-:W4:Y:S04]  /*4bec0*/  LDL.64 R218, [R1+0xac0] ;  /* 0x000ac00001da7983 */ /* 0x000f280000100a00 */
[----:B--2---:R-:W-:Y:S04]  /*4bed0*/  LDGSTS.E [R9+-0x7cd00], desc[UR48][R20.64], P5 ;  /* 0x8330000014097fae */ /* 0x004fe8000a921870 */
[----:B------:R-:W-:Y:S04]  /*4bee0*/  LDGSTS.E [R3+-0x7c900], desc[UR48][R30.64], P5 ;  /* 0x837000001e037fae */ /* 0x000fe8000a921870 */
[----:B------:R-:W2:Y:S04]  /*4bef0*/  LDL.64 R20, [R1+0xb40] ;  /* 0x000b400001147983 */ /* 0x000ea80000100a00 */
[----:B------:R-:W-:Y:S04]  /*4bf00*/  LDGSTS.E [R0+-0x7c500], desc[UR48][R18.64], P5 ;  /* 0x83b0000012007fae */ /* 0x000fe8000a921870 */
[----:B------:R-:W-:Y:S04]  /*4bf10*/  LDGSTS.E [R10+-0x7c100], desc[UR48][R16.64], P5 ;  /* 0x83f00000100a7fae */ /* 0x000fe8000a921870 */
[----:B------:R-:W-:Y:S04]  /*4bf20*/  LDGSTS.E [R9+-0x7bd00], desc[UR48][R14.64], P5 ;  /* 0x843000000e097fae */ /* 0x000fe8000a921870 */
[----:B------:R-:W2:Y:S04]  /*4bf30*/  LDL.64 R18, [R1+0xbc0] ;  /* 0x000bc00001127983 */ /* 0x000ea80000100a00 */
[----:B------:R-:W2:Y:S04]  /*4bf40*/  LDL.64 R30, [R1+0xc00] ;  /* 0x000c0000011e7983 */ /* 0x000ea80000100a00 */
[----:B------:R-:W2:Y:S04]  /*4bf50*/  LDL.64 R16, [R1+0xc40] ;  /* 0x000c400001107983 */ /* 0x000ea80000100a00 */
[----:B------:R-:W-:Y:S04]  /*4bf60*/  LDGSTS.E [R0+-0x7b900], desc[UR48][R28.64], P5 ;  /* 0x847000001c007fae */ /* 0x000fe8000a921870 */
[----:B------:R-:W2:Y:S04]  /*4bf70*/  LDL.64 R14, [R1+0xc80] ;  /* 0x000c8000010e7983 */ /* 0x000ea80000100a00 */
[----:B------:R-:W2:Y:S04]  /*4bf80*/  LDL.64 R28, [R1+0xd40] ;  /* 0x000d4000011c7983 */ /* 0x000ea80000100a00 */
[----:B---3--:R-:W-:Y:S04]  /*4bf90*/  LDGSTS.E [R10+-0x7b500], desc[UR48][R12.64], P5 ;  /* 0x84b000000c0a7fae */ /* 0x008fe8000a921870 */
[----:B----4-:R-:W-:Y:S04]  /*4bfa0*/  LDGSTS.E [R9+-0x7b100], desc[UR48][R218.64], P5 ;  /* 0x84f00000da097fae */ /* 0x010fe8000a921870 */
[----:B------:R-:W-:Y:S04]  /*4bfb0*/  LDGSTS.E [R3+-0x7ad00], desc[UR48][R26.64], P5 ;  /* 0x853000001a037fae */ /* 0x000fe8000a921870 */
[----:B------:R-:W3:Y:S04]  /*4bfc0*/  LDL.64 R12, [R1+0xcc0] ;  /* 0x000cc000010c7983 */ /* 0x000ee80000100a00 */
[----:B------:R-:W4:Y:S04]  /*4bfd0*/  LDL.64 R218, [R1+0xd00] ;  /* 0x000d000001da7983 */ /* 0x000f280000100a00 */
        /* <DEDUP_REMOVED lines=8> */
[----:B------:R-:W-:Y:S04]  /*4c060*/  LDGSTS.E [R9+-0x79500], desc[UR48][R14.64], P5 ;  /* 0x86b000000e097fae */ /* 0x000fe8000a921870 */
[----:B------:R-:W2:Y:S04]  /*4c070*/  LDL.64 R16, [R1+0xe40] ;  /* 0x000e400001107983 */ /* 0x000ea80000100a00 */
[----:B------:R-:W2:Y:S04]  /*4c080*/  LDL.64 R32, [R1+0xfc0] ;  /* 0x000fc00001207983 */ /* 0x000ea80000100a00 */
[----:B------:R-:W2:Y:S04]  /*4c090*/  LDL.64 R14, [R1+0xe80] ;  /* 0x000e8000010e7983 */ /* 0x000ea80000100a00 */
[----:B------:R-:W2:Y:S04]  /*4c0a0*/  LDL.64 R30, [R1+0x1000] ;  /* 0x00100000011e7983 */ /* 0x000ea80000100a00 */
[----:B---3--:R-:W-:Y:S04]  /*4c0b0*/  LDGSTS.E [R0+-0x79100], desc[UR48][R12.64], P5 ;  /* 0x86f000000c007fae */ /* 0x008fe8000a921870 */
[----:B----4-:R-:W-:Y:S04]  /*4c0c0*/  LDGSTS.E [R10+-0x78d00], desc[UR48][R218.64], P5 ;  /* 0x87300000da0a7fae */ /* 0x010fe8000a921870 */
[----:B------:R-:W-:Y:S04]  /*4c0d0*/  LDGSTS.E [R9+-0x78900], desc[UR48][R28.64], P5 ;  /* 0x877000001c097fae */ /* 0x000fe8000a921870 */
[----:B------:R-:W3:Y:S04]  /*4c0e0*/  LDL.64 R12, [R1+0xec0] ;  /* 0x000ec000010c7983 */ /* 0x000ee80000100a00 */
[----:B------:R-:W4:Y:S04]  /*4c0f0*/  LDL.64 R218, [R1+0xf00] ;  /* 0x000f000001da7983 */ /* 0x000f280000100a00 */
[----:B------:R-:W-:Y:S04]  /*4c100*/  LDGSTS.E [R3+-0x78500], desc[UR48][R26.64], P5 ;  /* 0x87b000001a037fae */ /* 0x000fe8000a921870 */
[----:B------:R-:W4:Y:S04]  /*4c110*/  LDL.64 R28, [R1+0x1040] ;  /* 0x00104000011c7983 */ /* 0x000f280000100a00 */
[----:B------:R-:W4:Y:S04]  /*4c120*/  LDL.64 R26, [R1+0x1080] ;  /* 0x00108000011a7983 */ /* 0x000f280000100a00 */
[----:B--2---:R-:W-:Y:S04]  /*4c130*/  LDGSTS.E [R0+-0x78100], desc[UR48][R20.64], P5 ;  /* 0x87f0000014007fae */ /* 0x004fe8000a921870 */
[----:B------:R-:W2:Y:S04]  /*4c140*/  LDL.64 R20, [R1+0x10c0] ;  /* 0x0010c00001147983 */ /* 0x000ea80000100a00 */
[----:B------:R-:W-:Y:S04]  /*4c150*/  LDGSTS.E [R9+-0x5fd00], desc[UR48][R18.64], P5 ;  /* 0xa030000012097fae */ /* 0x000fe8000a921870 */
[----:B------:R-:W-:Y:S04]  /*4c160*/  LDGSTS.E [R3+-0x5f900], desc[UR48][R16.64], P5 ;  /* 0xa070000010037fae */ /* 0x000fe8000a921870 */
        /* <DEDUP_REMOVED lines=10> */
[----:B------:R-:W-:Y:S04]  /*4c210*/  LDGSTS.E [R9+-0x5e100], desc[UR48][R32.64], P5 ;  /* 0xa1f0000020097fae */ /* 0x000fe8000a921870 */
[----:B------:R-:W-:Y:S04]  /*4c220*/  LDGSTS.E [R3+-0x5dd00], desc[UR48][R30.64], P5 ;  /* 0xa23000001e037fae */ /* 0x000fe8000a921870 */
[----:B------:R-:W-:Y:S04]  /*4c230*/  LDGSTS.E [R0+-0x5d900], desc[UR48][R28.64], P5 ;  /* 0xa27000001c007fae */ /* 0x000fe8000a921870 */
[----:B------:R-:W-:Y:S04]  /*4c240*/  LDGSTS.E [R9+-0x5d500], desc[UR48][R26.64], P5 ;  /* 0xa2b000001a097fae */ /* 0x000fe8000a921870 */
[----:B--2---:R-:W-:Y:S01]  /*4c250*/  LDGSTS.E [R3+-0x5d100], desc[UR48][R20.64], P5 ;  /* 0xa2f0000014037fae */ /* 0x004fe2000a921870 */
[----:B------:R-:W-:-:S03]  /*4c260*/  VIADD R249, R249, 0x100000 ;  /* 0x00100000f9f97836 */ /* 0x000fc60000000000 */
[----:B------:R-:W-:Y:S04]  /*4c270*/  LDGSTS.E [R0+-0x5cd00], desc[UR48][R18.64], P5 ;  /* 0xa330000012007fae */ /* 0x000fe8000a921870 */
[----:B------:R-:W-:Y:S04]  /*4c280*/  LDGSTS.E [R10+-0x5c900], desc[UR48][R16.64], P5 ;  /* 0xa3700000100a7fae */ /* 0x000fe8000a921870 */
[----:B------:R-:W-:Y:S01]  /*4c290*/  LDGSTS.E [R9+-0x5c500], desc[UR48][R14.64], P5 ;  /* 0xa3b000000e097fae */ /* 0x000fe2000a921870 */
[----:B------:R-:W-:Y:S02]  /*4c2a0*/  IMAD.MOV.U32 R244, RZ, RZ, R222 ;  /* 0x000000fffff47224 */ /* 0x000fe400078e00de */
[----:B------:R-:W-:-:S02]  /*4c2b0*/  IMAD.MOV.U32 R245, RZ, RZ, R223 ;  /* 0x000000fffff57224 */ /* 0x000fc400078e00df */
[----:B------:R-:W-:Y:S02]  /*4c2c0*/  IMAD.MOV.U32 R246, RZ, RZ, R228 ;  /* 0x000000fffff67224 */ /* 0x000fe400078e00e4 */
[----:B------:R-:W-:Y:S02]  /*4c2d0*/  IMAD.MOV.U32 R247, RZ, RZ, R229 ;  /* 0x000000fffff77224 */ /* 0x000fe400078e00e5 */
[----:B------:R-:W-:Y:S01]  /*4c2e0*/  IMAD.MOV.U32 R248, RZ, RZ, R230 ;  /* 0x000000fffff87224 */ /* 0x000fe200078e00e6 */
[----:B---3--:R-:W-:Y:S04]  /*4c2f0*/  LDGSTS.E [R0+-0x5c100], desc[UR48][R12.64], P5 ;  /* 0xa3f000000c007fae */ /* 0x008fe8000a921870 */
[----:B----4-:R-:W-:Y:S04]  /*4c300*/  LDGSTS.E [R10+-0x5bd00], desc[UR48][R218.64], P5 ;  /* 0xa4300000da0a7fae */ /* 0x010fe8000a921870 */
[----:B------:R-:W-:Y:S04]  /*4c310*/  LDGSTS.E [R9+-0x5b900], desc[UR48][R6.64], P5 ;  /* 0xa470000006097fae */ /* 0x000fe8000a921870 */
[----:B------:R1:W-:Y:S04]  /*4c320*/  LDGSTS.E [R3+-0x5b500], desc[UR48][R250.64], P5 ;  /* 0xa4b00000fa037fae */ /* 0x0003e8000a921870 */
[----:B------:R-:W-:Y:S04]  /*4c330*/  LDGSTS.E [R0+-0x5b100], desc[UR48][R22.64], P5 ;  /* 0xa4f0000016007fae */ /* 0x000fe8000a921870 */
[----:B------:R-:W2:Y:S04]  /*4c340*/  LDL.LU.64 R6, [R1+0x18b0] ;  /* 0x0018b00001067983 */ /* 0x000ea80000300a00 */
[----:B------:R-:W3:Y:S01]  /*4c350*/  LDL.LU R250, [R1+0x18a8] ;  /* 0x0018a80001fa7983 */ /* 0x000ee20000300800 */
[----:B-1----:R-:W1:Y:S03]  /*4c360*/  LDC R251, c[0x0][0x230] ;  /* 0x00008c00fffb7b82 */ /* 0x002e660000000800 */
[----:B------:R-:W-:Y:S04]  /*4c370*/  LDGSTS.E [R9+-0x5ad00], desc[UR48][R38.64], P5 ;  /* 0xa530000026097fae */ /* 0x000fe8000a921870 */
        /* <DEDUP_REMOVED lines=9> */
[----:B------:R-:W4:Y:S04]  /*4c410*/  LDL.64 R22, [R1+0x730] ;  /* 0x0007300001167983 */ /* 0x000f280000100a00 */
[----:B------:R-:W-:Y:S04]  /*4c420*/  LDGSTS.E [R9+-0x58500], desc[UR48][R198.64], P5 ;  /* 0xa7b00000c6097fae */ /* 0x000fe8000a921870 */
[----:B------:R-:W2:Y:S04]  /*4c430*/  LDL.64 R222, [R1+0x770] ;  /* 0x0007700001de7983 */ /* 0x000ea80000100a00 */
[----:B------:R1:W-:Y:S04]  /*4c440*/  LDGSTS.E [R249+-0x58100], desc[UR48][R214.64], P5 ;  /* 0xa7f00000d6f97fae */ /* 0x0003e8000a921870 */
[----:B------:R-:W2:Y:S04]  /*4c450*/  LDL.64 R228, [R1+0x7b0] ;  /* 0x0007b00001e47983 */ /* 0x000ea80000100a00 */
[----:B------:R-:W2:Y:S01]  /*4c460*/  LDL.64 R20, [R1+0x860] ;  /* 0x0008600001147983 */ /* 0x000ea20000100a00 */
[----:B-1----:R-:W-:-:S03]  /*4c470*/  IMAD.MOV.U32 R249, RZ, RZ, R231 ;  /* 0x000000fffff97224 */ /* 0x002fc600078e00e7 */
        /* <DEDUP_REMOVED lines=11> */
[----:B------:R-:W2:Y:S01]  /*4c530*/  LDL.64 R30, [R1+0xec8] ;  /* 0x000ec800011e7983 */ /* 0x000ea20000100a00 */
[----:B---3--:R-:W-:-:S02]  /*4c540*/  VIADD R0, R250, 0x100000 ;  /* 0x00100000fa007836 */ /* 0x008fc40000000000 */
[C---:B------:R-:W-:Y:S02]  /*4c550*/  VIADD R9, R250.reuse, 0x100000 ;  /* 0x00100000fa097836 */ /* 0x040fe40000000000 */
[C---:B------:R-:W-:Y:S01]  /*4c560*/  VIADD R3, R250.reuse, 0x100000 ;  /* 0x00100000fa037836 */ /* 0x040fe20000000000 */
[C---:B------:R-:W-:Y:S01]  /*4c570*/  IADD3 R10, R250.reuse, 0x100000, RZ ;  /* 0x00100000fa0a7810 */ /* 0x040fe20007ffe0ff */
[----:B------:R-:W-:Y:S04]  /*4c580*/  LDGSTS.E [R0+-0x7fc80], desc[UR48][R226.64], P5 ;  /* 0x80380000e2007fae */ /* 0x000fe8000a921870 */
[----:B------:R-:W-:Y:S04]  /*4c590*/  LDGSTS.E [R9+-0x7f880], desc[UR48][R244.64], P5 ;  /* 0x80780000f4097fae */ /* 0x000fe8000a921870 */
[----:B------:R-:W-:Y:S04]  /*4c5a0*/  LDGSTS.E [R3+-0x7f480], desc[UR48][R248.64], P5 ;  /* 0x80b80000f8037fae */ /* 0x000fe8000a921870 */
[----:B------:R-:W-:Y:S04]  /*4c5b0*/  LDGSTS.E [R0+-0x7f080], desc[UR48][R240.64], P5 ;  /* 0x80f80000f0007fae */ /* 0x000fe8000a921870 */
[----:B------:R-:W-:Y:S04]  /*4c5c0*/  LDGSTS.E [R10+-0x7ec80], desc[UR48][R238.64], P5 ;  /* 0x81380000ee0a7fae */ /* 0x000fe8000a921870 */
[----:B------:R-:W-:Y:S04]  /*4c5d0*/  LDGSTS.E [R9+-0x7e880], desc[UR48][R234.64], P5 ;  /* 0x81780000ea097fae */ /* 0x000fe8000a921870 */
[----:B------:R-:W-:Y:S04]  /*4c5e0*/  LDGSTS.E [R3+-0x7e480], desc[UR48][R246.64], P5 ;  /* 0x81b80000f6037fae */ /* 0x000fe8000a921870 */
[----:B----4-:R-:W-:Y:S04]  /*4c5f0*/  LDGSTS.E [R0+-0x7e080], desc[UR48][R22.64], P5 ;  /* 0x81f8000016007fae */ /* 0x010fe8000a921870 */
[----:B--2---:R-:W-:Y:S04]  /*4c600*/  LDGSTS.E [R9+-0x7dc80], desc[UR48][R222.64], P5 ;  /* 0x82380000de097fae */ /* 0x004fe8000a921870 */
[----:B------:R-:W2:Y:S04]  /*4c610*/  LDL.64 R22, [R1+0xac8] ;  /* 0x000ac80001167983 */ /* 0x000ea80000100a00 */
[----:B------:R-:W-:Y:S04]  /*4c620*/  LDGSTS.E [R3+-0x7d880], desc[UR48][R228.64], P5 ;  /* 0x82780000e4037fae */ /* 0x000fe8000a921870 */
[----:B------:R-:W3:Y:S04]  /*4c630*/  LDL.64 R222, [R1+0xb08] ;  /* 0x000b080001de7983 */ /* 0x000ee80000100a00 */
[----:B------:R-:W4:Y:S04]  /*4c640*/  LDL.64 R228, [R1+0xb48] ;  /* 0x000b480001e47983 */ /* 0x000f280000100a00 */
[----:B------:R-:W-:Y:S04]  /*4c650*/  LDGSTS.E [R0+-0x7d480], desc[UR48][R230.64], P5 ;  /* 0x82b80000e6007fae */ /* 0x000fe8000a921870 */
        /* <DEDUP_REMOVED lines=22> */
[----:B------:R-:W4:Y:S04]  /*4c7c0*/  LDL.64 R228, [R1+0xd88] ;  /* 0x000d880001e47983 */ /* 0x000f280000100a00 */
[----:B------:R-:W-:Y:S04]  /*4c7d0*/  LDGSTS.E [R9+-0x7a480], desc[UR48][R230.64], P5 ;  /* 0x85b80000e6097fae */ /* 0x000fe8000a921870 */
[----:B------:R-:W2:Y:S04]  /*4c7e0*/  LDL.64 R230, [R1+0xdc8] ;  /* 0x000dc80001e67983 */ /* 0x000ea80000100a00 */
[----:B------:R-:W-:Y:S04]  /*4c7f0*/  LDGSTS.E [R0+-0x7a080], desc[UR48][R20.64], P5 ;  /* 0x85f8000014007fae */ /* 0x000fe8000a921870 */
[----:B------:R-:W-:Y:S04]  /*4c800*/  LDGSTS.E [R10+-0x79c80], desc[UR48][R18.64], P5 ;  /* 0x86380000120a7fae */ /* 0x000fe8000a921870 */
[----:B------:R-:W2:Y:S04]  /*4c810*/  LDL.64 R20, [R1+0xfc8] ;  /* 0x000fc80001147983 */ /* 0x000ea80000100a00 */
        /* <DEDUP_REMOVED lines=20> */
[----:B------:R1:W-:Y:S04]  /*4c960*/  LDGSTS.E [R0+-0x5e880], desc[UR48][R26.64], P5 ;  /* 0xa17800001a007fae */ /* 0x0003e8000a921870 */
[----:B------:R-:W-:Y:S04]  /*4c970*/  LDGSTS.E [R9+-0x5e480], desc[UR48][R22.64], P5 ;  /* 0xa1b8000016097fae */ /* 0x000fe8000a921870 */
[----:B------:R-:W-:Y:S04]  /*4c980*/  LDGSTS.E [R3+-0x5e080], desc[UR48][R20.64], P5 ;  /* 0xa1f8000014037fae */ /* 0x000fe8000a921870 */
[----:B------:R-:W-:Y:S04]  /*4c990*/  LDGSTS.E [R0+-0x5dc80], desc[UR48][R18.64], P5 ;  /* 0xa238000012007fae */ /* 0x000fe8000a921870 */
[----:B------:R-:W-:Y:S04]  /*4c9a0*/  LDGSTS.E [R10+-0x5d880], desc[UR48][R16.64], P5 ;  /* 0xa2780000100a7fae */ /* 0x000fe8000a921870 */
[----:B------:R-:W-:Y:S04]  /*4c9b0*/  LDGSTS.E [R9+-0x5d480], desc[UR48][R14.64], P5 ;  /* 0xa2b800000e097fae */ /* 0x000fe8000a921870 */
[----:B------:R-:W-:Y:S04]  /*4c9c0*/  LDGSTS.E [R0+-0x5d080], desc[UR48][R12.64], P5 ;  /* 0xa2f800000c007fae */ /* 0x000fe8000a921870 */
[----:B------:R-:W-:Y:S01]  /*4c9d0*/  LDGSTS.E [R10+-0x5cc80], desc[UR48][R218.64], P5 ;  /* 0xa3380000da0a7fae */ /* 0x000fe2000a921870 */
[----:B------:R-:W-:Y:S01]  /*4c9e0*/  VIADD R250, R250, 0x100000 ;  /* 0x00100000fafa7836 */ /* 0x000fe20000000000 */
[----:B-1----:R-:W-:-:S02]  /*4c9f0*/  CS2R R26, SRZ ;  /* 0x00000000001a7805 */ /* 0x002fc4000001ff00 */
[----:B------:R-:W-:Y:S02]  /*4ca00*/  CS2R R28, SRZ ;  /* 0x00000000001c7805 */ /* 0x000fe4000001ff00 */
[----:B------:R-:W-:Y:S02]  /*4ca10*/  CS2R R30, SRZ ;  /* 0x00000000001e7805 */ /* 0x000fe4000001ff00 */
[----:B------:R-:W-:Y:S02]  /*4ca20*/  CS2R R32, SRZ ;  /* 0x0000000000207805 */ /* 0x000fe4000001ff00 */
[----:B------:R-:W-:Y:S02]  /*4ca30*/  CS2R R34, SRZ ;  /* 0x0000000000227805 */ /* 0x000fe4000001ff00 */
[----:B------:R-:W-:Y:S02]  /*4ca40*/  CS2R R36, SRZ ;  /* 0x0000000000247805 */ /* 0x000fe4000001ff00 */
[----:B------:R-:W-:-:S02]  /*4ca50*/  CS2R R38, SRZ ;  /* 0x0000000000267805 */ /* 0x000fc4000001ff00 */
        /* <DEDUP_REMOVED lines=48> */
[----:B------:R-:W-:Y:S01]  /*4cd60*/  CS2R R150, SRZ ;  /* 0x0000000000967805 */ /* 0x000fe2000001ff00 */
[----:B---3--:R-:W-:Y:S04]  /*4cd70*/  LDGSTS.E [R9+-0x5c880], desc[UR48][R222.64], P5 ;  /* 0xa3780000de097fae */ /* 0x008fe8000a921870 */
[----:B----4-:R-:W-:Y:S04]  /*4cd80*/  LDGSTS.E [R3+-0x5c480], desc[UR48][R228.64], P5 ;  /* 0xa3b80000e4037fae */ /* 0x010fe8000a921870 */
[----:B--2---:R-:W-:Y:S04]  /*4cd90*/  LDGSTS.E [R0+-0x5c080], desc[UR48][R230.64], P5 ;  /* 0xa3f80000e6007fae */ /* 0x004fe8000a921870 */
[----:B------:R-:W-:Y:S04]  /*4cda0*/  LDGSTS.E [R9+-0x5bc80], desc[UR48][R6.64], P5 ;  /* 0xa438000006097fae */ /* 0x000fe8000a921870 */
[----:B------:R-:W-:Y:S04]  /*4cdb0*/  LDGSTS.E [R3+-0x5b880], desc[UR48][R236.64], P5 ;  /* 0xa4780000ec037fae */ /* 0x000fe8000a921870 */
[----:B------:R-:W-:Y:S04]  /*4cdc0*/  LDGSTS.E [R0+-0x5b480], desc[UR48][R220.64], P5 ;  /* 0xa4b80000dc007fae */ /* 0x000fe8000a921870 */
[----:B------:R-:W5:Y:S04]  /*4cdd0*/  LDL.LU.64 R6, [R1+0x18a0] ;  /* 0x0018a00001067983 */ /* 0x000f680000300a00 */
[----:B------:R1:W-:Y:S04]  /*4cde0*/  STL [R1], RZ ;  /* 0x000000ff01007387 */ /* 0x0003e80000100800 */
[----:B------:R1:W-:Y:S04]  /*4cdf0*/  STL [R1+0x4], RZ ;  /* 0x000004ff01007387 */ /* 0x0003e80000100800 */
        /* <DEDUP_REMOVED lines=115> */
[----:B------:R-:W-:Y:S04]  /*4d530*/  LDGSTS.E [R10+-0x5b080], desc[UR48][R24.64], P5 ;  /* 0xa4f80000180a7fae */ /* 0x000fe8000a921870 */
        /* <DEDUP_REMOVED lines=17> */
[----:B------:R2:W-:Y:S04]  /*4d650*/  LDGSTS.E [R0+-0x58c80], desc[UR48][R168.64], P5 ;  /* 0xa7380000a8007fae */ /* 0x0005e8000a921870 */
[----:B------:R1:W-:Y:S04]  /*4d660*/  STL [R1+0x1f8], RZ ;  /* 0x0001f8ff01007387 */ /* 0x0003e80000100800 */
[----:B------:R1:W-:Y:S01]  /*4d670*/  STL [R1+0x1fc], RZ ;  /* 0x0001fcff01007387 */ /* 0x0003e20000100800 */
[----:B--2---:R-:W-:-:S03]  /*4d680*/  VIADD R0, R251, 0x7f ;  /* 0x0000007ffb007836 */ /* 0x004fc60000000000 */
[----:B------:R1:W-:Y:S02]  /*4d690*/  LDGSTS.E [R10+-0x58880], desc[UR48][R184.64], P5 ;  /* 0xa7780000b80a7fae */ /* 0x0003e4000a921870 */
[----:B------:R-:W-:Y:S02]  /*4d6a0*/  ISETP.GE.AND P0, PT, R0, 0x80, PT ;  /* 0x000000800000780c */ /* 0x000fe40003f06270 */
[----:B------:R1:W-:Y:S04]  /*4d6b0*/  LDGSTS.E [R9+-0x58480], desc[UR48][R200.64], P5 ;  /* 0xa7b80000c8097fae */ /* 0x0003e8000a921870 */
[----:B------:R1:W-:Y:S01]  /*4d6c0*/  LDGSTS.E [R250+-0x58080], desc[UR48][R216.64], P5 ;  /* 0xa7f80000d8fa7fae */ /* 0x0003e2000a921870 */
[----:B------:R-:W-:-:S03]  /*4d6d0*/  CS2R R24, SRZ ;  /* 0x0000000000187805 */ /* 0x000fc6000001ff00 */
[----:B------:R-:W0:Y:S01]  /*4d6e0*/  LDGDEPBAR ;  /* 0x00000000000079af */ /* 0x000e220000000000 */
[----:B------:R-:W-:Y:S02]  /*4d6f0*/  CS2R R40, SRZ ;  /* 0x0000000000287805 */ /* 0x000fe4000001ff00 */
[----:B------:R-:W-:Y:S02]  /*4d700*/  CS2R R56, SRZ ;  /* 0x0000000000387805 */ /* 0x000fe4000001ff00 */
[----:B------:R-:W-:Y:S02]  /*4d710*/  CS2R R72, SRZ ;  /* 0x0000000000487805 */ /* 0x000fe4000001ff00 */
[----:B------:R-:W-:Y:S02]  /*4d720*/  CS2R R88, SRZ ;  /* 0x0000000000587805 */ /* 0x000fe4000001ff00 */
[----:B------:R-:W-:Y:S02]  /*4d730*/  CS2R R104, SRZ ;  /* 0x0000000000687805 */ /* 0x000fe4000001ff00 */
[----:B------:R-:W-:-:S02]  /*4d740*/  CS2R R120, SRZ ;  /* 0x0000000000787805 */ /* 0x000fc4000001ff00 */
[----:B------:R-:W-:Y:S01]  /*4d750*/  CS2R R136, SRZ ;  /* 0x0000000000887805 */ /* 0x000fe2000001ff00 */
[----:B-1----:R-:W-:Y:S06]  /*4d760*/  @!P0 BRA `(.L_x_0) ;  /* 0x0000020400e88947 */ /* 0x002fec0003800000 */
        /* <DEDUP_REMOVED lines=12> */
[----:B------:R-:W4:Y:S01]  /*4d830*/  LDL.LU.64 R164, [R1+0x3a0] ;  /* 0x0003a00001a47983 */ /* 0x000f220000300a00 */
[----:B--2---:R-:W-:-:S02]  /*4d840*/  IMAD.MOV.U32 R10, RZ, RZ, R12 ;  /* 0x000000ffff0a7224 */ /* 0x004fc400078e000c */
[----:B------:R-:W-:Y:S02]  /*4d850*/  IMAD.MOV.U32 R9, RZ, RZ, R13 ;  /* 0x000000ffff097224 */ /* 0x000fe400078e000d */
[----:B---3--:R-:W-:Y:S02]  /*4d860*/  IMAD.MOV.U32 R12, RZ, RZ, R14 ;  /* 0x000000ffff0c7224 */ /* 0x008fe400078e000e */
[----:B----4-:R-:W-:Y:S02]  /*4d870*/  IMAD.MOV.U32 R14, RZ, RZ, R236 ;  /* 0x000000ffff0e7224 */ /* 0x010fe400078e00ec */
[----:B------:R-:W-:Y:S02]  /*4d880*/  IMAD.MOV.U32 R13, RZ, RZ, R237 ;  /* 0x000000ffff0d7224 */ /* 0x000fe400078e00ed */
[----:B------:R-:W2:Y:S01]  /*4d890*/  LDL.LU.64 R236, [R1+0x3a8] ;  /* 0x0003a80001ec7983 */ /* 0x000ea20000300a00 */
[----:B------:R-:W-:Y:S02]  /*4d8a0*/  IMAD.MOV.U32 R11, RZ, RZ, R15 ;  /* 0x000000ffff0b7224 */ /* 0x000fe400078e000f */
[----:B------:R-:W-:Y:S01]  /*4d8b0*/  IMAD.MOV.U32 R16, RZ, RZ, R18 ;  /* 0x000000ffff107224 */ /* 0x000fe200078e0012 */
[----:B------:R-:W3:Y:S01]  /*4d8c0*/  LDL.LU.64 R168, [R1+0x3b0] ;  /* 0x0003b00001a87983 */ /* 0x000ee20000300a00 */
[----:B------:R-:W-:-:S02]  /*4d8d0*/  IMAD.MOV.U32 R15, RZ, RZ, R19 ;  /* 0x000000ffff0f7224 */ /* 0x000fc400078e0013 */
[----:B------:R-:W-:Y:S02]  /*4d8e0*/  IMAD.MOV.U32 R18, RZ, RZ, R218 ;  /* 0x000000ffff127224 */ /* 0x000fe400078e00da */
[----:B------:R-:W-:Y:S02]  /*4d8f0*/  IMAD.MOV.U32 R17, RZ, RZ, R219 ;  /* 0x000000ffff117224 */ /* 0x000fe400078e00db */
[----:B------:R-:W4:Y:S01]  /*4d900*/  LDL.LU.64 R218, [R1+0x3b8] ;  /* 0x0003b80001da7983 */ /* 0x000f220000300a00 */
[----:B------:R-:W-:Y:S01]  /*4d910*/  IMAD.MOV.U32 R20, RZ, RZ, R220 ;  /* 0x000000ffff147224 */ /* 0x000fe200078e00dc */
[----:B------:R-:W-:Y:S01]  /*4d920*/  MOV R22, R222 ;  /* 0x000000de00167202 */ /* 0x000fe20000000f00 */
[----:B------:R-:W-:Y:S02]  /*4d930*/  IMAD.MOV.U32 R19, RZ, RZ, R221 ;  /* 0x000000ffff137224 */ /* 0x000fe400078e00dd */
[----:B------:R-:W4:Y:S01]  /*4d940*/  LDL.LU.64 R220, [R1+0x3c0] ;  /* 0x0003c00001dc7983 */ /* 0x000f220000300a00 */
[----:B------:R-:W-:-:S03]  /*4d950*/  IMAD.MOV.U32 R21, RZ, RZ, R223 ;  /* 0x000000ffff157224 */ /* 0x000fc600078e00df */
[----:B------:R-:W4:Y:S01]  /*4d960*/  LDL.LU.64 R222, [R1+0x3c8] ;  /* 0x0003c80001de7983 */ /* 0x000f220000300a00 */
[----:B------:R-:W-:Y:S02]  /*4d970*/  IMAD.MOV.U32 R152, RZ, RZ, R154 ;  /* 0x000000ffff987224 */ /* 0x000fe400078e009a */
[----:B------:R-:W-:Y:S01]  /*4d980*/  IMAD.MOV.U32 R23, RZ, RZ, R155 ;  /* 0x000000ffff177224 */ /* 0x000fe200078e009b */
[----:B------:R-:W4:Y:S01]  /*4d990*/  LDL.LU.64 R176, [R1+0x3d0] ;  /* 0x0003d00001b07983 */ /* 0x000f220000300a00 */
[----:B------:R-:W-:Y:S02]  /*4d9a0*/  IMAD.MOV.U32 R154, RZ, RZ, R156 ;  /* 0x000000ffff9a7224 */ /* 0x000fe400078e009c */
[----:B------:R-:W-:Y:S01]  /*4d9b0*/  IMAD.MOV.U32 R153, RZ, RZ, R157 ;  /* 0x000000ffff997224 */ /* 0x000fe200078e009d */
[----:B------:R-:W4:Y:S01]  /*4d9c0*/  LDL.LU.64 R178, [R1+0x3d8] ;  /* 0x0003d80001b27983 */ /* 0x000f220000300a00 */
[----:B------:R-:W-:Y:S02]  /*4d9d0*/  IMAD.MOV.U32 R156, RZ, RZ, R228 ;  /* 0x000000ffff9c7224 */ /* 0x000fe400078e00e4 */
[----:B------:R-:W-:Y:S01]  /*4d9e0*/  IMAD.MOV.U32 R155, RZ, RZ, R229 ;  /* 0x000000ffff9b7224 */ /* 0x000fe200078e00e5 */
[----:B------:R-:W4:Y:S01]  /*4d9f0*/  LDL.LU.64 R180, [R1+0x3e0] ;  /* 0x0003e00001b47983 */ /* 0x000f220000300a00 */
[----:B------:R-:W-:-:S02]  /*4da00*/  IMAD.MOV.U32 R158, RZ, RZ, R230 ;  /* 0x000000ffff9e7224 */ /* 0x000fc400078e00e6 */
[----:B------:R-:W-:Y:S01]  /*4da10*/  IMAD.MOV.U32 R157, RZ, RZ, R231 ;  /* 0x000000ffff9d7224 */ /* 0x000fe200078e00e7 */
[----:B------:R-:W4:Y:S01]  /*4da20*/  LDL.LU.64 R228, [R1+0x3e8] ;  /* 0x0003e80001e47983 */ /* 0x000f220000300a00 */
[----:B------:R-:W-:-:S03]  /*4da30*/  IMAD.MOV.U32 R160, RZ, RZ, R162 ;  /* 0x000000ffffa07224 */ /* 0x000fc600078e00a2 */
[----:B------:R-:W4:Y:S01]  /*4da40*/  LDL.LU.64 R230, [R1+0x3f0] ;  /* 0x0003f00001e67983 */ /* 0x000f220000300a00 */
[----:B------:R-:W-:Y:S02]  /*4da50*/  IMAD.MOV.U32 R159, RZ, RZ, R163 ;  /* 0x000000ffff9f7224 */ /* 0x000fe400078e00a3 */
[----:B------:R-:W-:Y:S01]  /*4da60*/  IMAD.MOV.U32 R162, RZ, RZ, R164 ;  /* 0x000000ffffa27224 */ /* 0x000fe200078e00a4 */
[----:B------:R-:W4:Y:S04]  /*4da70*/  LDL.LU.64 R186, [R1+0x3f8] ;  /* 0x0003f80001ba7983 */ /* 0x000f280000300a00 */
[----:B------:R-:W4:Y:S01]  /*4da80*/  LDL.LU.64 R188, [R1+0x400] ;  /* 0x0004000001bc7983 */ /* 0x000f220000300a00 */
[----:B------:R-:W-:Y:S02]  /*4da90*/  IMAD.MOV.U32 R161, RZ, RZ, R165 ;  /* 0x000000ffffa17224 */ /* 0x000fe400078e00a5 */
[----:B--2---:R-:W-:Y:S01]  /*4daa0*/  IMAD.MOV.U32 R164, RZ, RZ, R236 ;  /* 0x000000ffffa47224 */ /* 0x004fe200078e00ec */
[----:B------:R-:W-:-:S02]  /*4dab0*/  MOV R163, R237 ;  /* 0x000000ed00a37202 */ /* 0x000fc40000000f00 */
[----:B------:R-:W2:Y:S01]  /*4dac0*/  LDL.LU.64 R236, [R1+0x408] ;  /* 0x0004080001ec7983 */ /* 0x000ea20000300a00 */
[----:B---3--:R-:W-:Y:S02]  /*4dad0*/  IMAD.MOV.U32 R166, RZ, RZ, R168 ;  /* 0x000000ffffa67224 */ /* 0x008fe400078e00a8 */
[----:B------:R-:W-:Y:S01]  /*4dae0*/  IMAD.MOV.U32 R165, RZ, RZ, R169 ;  /* 0x000000ffffa57224 */ /* 0x000fe200078e00a9 */
[----:B------:R-:W3:Y:S01]  /*4daf0*/  LDL.LU.64 R192, [R1+0x410] ;  /* 0x0004100001c07983 */ /* 0x000ee20000300a00 */
[----:B----4-:R-:W-:Y:S02]  /*4db00*/  IMAD.MOV.U32 R168, RZ, RZ, R218 ;  /* 0x000000ffffa87224 */ /* 0x010fe400078e00da */
[----:B------:R-:W-:Y:S02]  /*4db10*/  IMAD.MOV.U32 R167, RZ, RZ, R219 ;  /* 0x000000ffffa77224 */ /* 0x000fe400078e00db */
[----:B------:R-:W4:Y:S01]  /*4db20*/  LDL.LU.64 R218, [R1+0x418] ;  /* 0x0004180001da7983 */ /* 0x000f220000300a00 */
[----:B------:R-:W-:-:S02]  /*4db30*/  IMAD.MOV.U32 R170, RZ, RZ, R220 ;  /* 0x000000ffffaa7224 */ /* 0x000fc400078e00dc */
[----:B------:R-:W-:Y:S02]  /*4db40*/  IMAD.MOV.U32 R169, RZ, RZ, R221 ;  /* 0x000000ffffa97224 */ /* 0x000fe400078e00dd */
[----:B------:R-:W4:Y:S01]  /*4db50*/  LDL.LU.64 R220, [R1+0x420] ;  /* 0x0004200001dc7983 */ /* 0x000f220000300a00 */
[----:B------:R-:W-:Y:S02]  /*4db60*/  IMAD.MOV.U32 R172, RZ, RZ, R222 ;  /* 0x000000ffffac7224 */ /* 0x000fe400078e00de */
[----:B------:R-:W-:Y:S02]  /*4db70*/  IMAD.MOV.U32 R171, RZ, RZ, R223 ;  /* 0x000000ffffab7224 */ /* 0x000fe400078e00df */
[----:B------:R-:W4:Y:S01]  /*4db80*/  LDL.LU.64 R222, [R1+0x428] ;  /* 0x0004280001de7983 */ /* 0x000f220000300a00 */
[----:B------:R-:W-:Y:S02]  /*4db90*/  IMAD.MOV.U32 R174, RZ, RZ, R176 ;  /* 0x000000ffffae7224 */ /* 0x000fe400078e00b0 */
[----:B------:R-:W-:-:S02]  /*4dba0*/  IMAD.MOV.U32 R176, RZ, RZ, R178 ;  /* 0x000000ffffb07224 */ /* 0x000fc400078e00b2 */
[----:B------:R-:W-:Y:S02]  /*4dbb0*/  IMAD.MOV.U32 R173, RZ, RZ, R177 ;  /* 0x000000ffffad7224 */ /* 0x000fe400078e00b1 */
[----:B------:R-:W-:Y:S02]  /*4dbc0*/  IMAD.MOV.U32 R175, RZ, RZ, R179 ;  /* 0x000000ffffaf7224 */ /* 0x000fe400078e00b3 */
[----:B------:R-:W-:Y:S02]  /*4dbd0*/  IMAD.MOV.U32 R178, RZ, RZ, R180 ;  /* 0x000000ffffb27224 */ /* 0x000fe400078e00b4 */
[----:B------:R-:W-:Y:S01]  /*4dbe0*/  IMAD.MOV.U32 R177, RZ, RZ, R181 ;  /* 0x000000ffffb17224 */ /* 0x000fe200078e00b5 */
[----:B------:R-:W-:Y:S01]  /*4dbf0*/  MOV R180, R228 ;  /* 0x000000e400b47202 */ /* 0x000fe20000000f00 */
[----:B------:R-:W-:Y:S02]  /*4dc00*/  IMAD.MOV.U32 R179, RZ, RZ, R229 ;  /* 0x000000ffffb37224 */ /* 0x000fe400078e00e5 */
[----:B------:R-:W4:Y:S01]  /*4dc10*/  LDL.LU.64 R228, [R1+0x440] ;  /* 0x0004400001e47983 */ /* 0x000f220000300a00 */
[----:B------:R-:W-:-:S02]  /*4dc20*/  IMAD.MOV.U32 R182, RZ, RZ, R230 ;  /* 0x000000ffffb67224 */ /* 0x000fc400078e00e6 */
[----:B------:R-:W-:Y:S02]  /*4dc30*/  IMAD.MOV.U32 R181, RZ, RZ, R231 ;  /* 0x000000ffffb57224 */ /* 0x000fe400078e00e7 */
[----:B------:R-:W4:Y:S01]  /*4dc40*/  LDL.LU.64 R230, [R1+0x448] ;  /* 0x0004480001e67983 */ /* 0x000f220000300a00 */
[----:B------:R-:W-:Y:S02]  /*4dc50*/  IMAD.MOV.U32 R184, RZ, RZ, R186 ;  /* 0x000000ffffb87224 */ /* 0x000fe400078e00ba */
[----:B------:R-:W-:Y:S01]  /*4dc60*/  IMAD.MOV.U32 R183, RZ, RZ, R187 ;  /* 0x000000ffffb77224 */ /* 0x000fe200078e00bb */
[----:B------:R-:W4:Y:S01]  /*4dc70*/  LDL.LU.64 R208, [R1+0x450] ;  /* 0x0004500001d07983 */ /* 0x000f220000300a00 */
[----:B------:R-:W-:-:S03]  /*4dc80*/  IMAD.MOV.U32 R186, RZ, RZ, R188 ;  /* 0x000000ffffba7224 */ /* 0x000fc600078e00bc */
[----:B------:R-:W4:Y:S04]  /*4dc90*/  LDL.LU.64 R210, [R1+0x458] ;  /* 0x0004580001d27983 */ /* 0x000f280000300a00 */
[----:B------:R-:W4:Y:S01]  /*4dca0*/  LDL.LU.64 R212, [R1+0x460] ;  /* 0x0004600001d47983 */ /* 0x000f220000300a00 */
[----:B------:R-:W-:Y:S02]  /*4dcb0*/  IMAD.MOV.U32 R185, RZ, RZ, R189 ;  /* 0x000000ffffb97224 */ /* 0x000fe400078e00bd */
[----:B--2---:R-:W-:Y:S02]  /*4dcc0*/  IMAD.MOV.U32 R188, RZ, RZ, R236 ;  /* 0x000000ffffbc7224 */ /* 0x004fe400078e00ec */
[----:B------:R-:W-:Y:S02]  /*4dcd0*/  IMAD.MOV.U32 R187, RZ, RZ, R237 ;  /* 0x000000ffffbb7224 */ /* 0x000fe400078e00ed */
[----:B------:R-:W2:Y:S01]  /*4dce0*/  LDL.LU.64 R236, [R1+0x468] ;  /* 0x0004680001ec7983 */ /* 0x000ea20000300a00 */
[----:B---3--:R-:W-:-:S02]  /*4dcf0*/  IMAD.MOV.U32 R190, RZ, RZ, R192 ;  /* 0x000000ffffbe7224 */ /* 0x008fc400078e00c0 */
[----:B------:R-:W-:Y:S01]  /*4dd00*/  IMAD.MOV.U32 R189, RZ, RZ, R193 ;  /* 0x000000ffffbd7224 */ /* 0x000fe200078e00c1 */
[----:B------:R-:W3:Y:S01]  /*4dd10*/  LDL.LU.64 R216, [R1+0x470] ;  /* 0x0004700001d87983 */ /* 0x000ee20000300a00 */
[----:B------:R-:W-:Y:S02]  /*4dd20*/  IMAD.MOV.U32 R198, RZ, RZ, R224 ;  /* 0x000000ffffc67224 */ /* 0x000fe400078e00e0 */
[----:B----4-:R-:W-:Y:S02]  /*4dd30*/  IMAD.MOV.U32 R192, RZ, RZ, R218 ;  /* 0x000000ffffc07224 */ /* 0x010fe400078e00da */
[----:B------:R-:W-:Y:S02]  /*4dd40*/  IMAD.MOV.U32 R191, RZ, RZ, R219 ;  /* 0x000000ffffbf7224 */ /* 0x000fe400078e00db */
[----:B------:R-:W4:Y:S01]  /*4dd50*/  LDL.LU.64 R218, [R1+0x478] ;  /* 0x0004780001da7983 */ /* 0x000f220000300a00 */
[----:B------:R-:W-:Y:S01]  /*4dd60*/  IMAD.MOV.U32 R194, RZ, RZ, R220 ;  /* 0x000000ffffc27224 */ /* 0x000fe200078e00dc */
[----:B------:R-:W-:Y:S01]  /*4dd70*/  MOV R193, R221 ;  /* 0x000000dd00c17202 */ /* 0x000fe20000000f00 */
[----:B------:R-:W-:Y:S01]  /*4dd80*/  IMAD.MOV.U32 R197, RZ, RZ, R225 ;  /* 0x000000ffffc57224 */ /* 0x000fe200078e00e1 */
[----:B------:R-:W4:Y:S01]  /*4dd90*/  LDL.LU.64 R220, [R1+0x480] ;  /* 0x0004800001dc7983 */ /* 0x000f220000300a00 */
[----:B------:R-:W-:-:S02]  /*4dda0*/  IMAD.MOV.U32 R196, RZ, RZ, R222 ;  /* 0x000000ffffc47224 */ /* 0x000fc400078e00de */
[----:B------:R-:W-:Y:S02]  /*4ddb0*/  IMAD.MOV.U32 R195, RZ, RZ, R223 ;  /* 0x000000ffffc37224 */ /* 0x000fe400078e00df */
[----:B------:R-:W4:Y:S04]  /*4ddc0*/  LDL.LU.64 R222, [R1+0x488] ;  /* 0x0004880001de7983 */ /* 0x000f280000300a00 */
[----:B------:R-:W4:Y:S04]  /*4ddd0*/  LDL.LU.64 R224, [R1+0x490] ;  /* 0x0004900001e07983 */ /* 0x000f280000300a00 */
[----:B------:R-:W4:Y:S01]  /*4dde0*/  LDL.LU.64 R150, [R1+0x498] ;  /* 0x0004980001967983 */ /* 0x000f220000300a00 */
[----:B------:R-:W-:-:S02]  /*4ddf0*/  IMAD.MOV.U32 R200, RZ, RZ, R202 ;  /* 0x000000ffffc87224 */ /* 0x000fc400078e00ca */
[----:B------:R-:W-:Y:S02]  /*4de00*/  IMAD.MOV.U32 R199, RZ, RZ, R203 ;  /* 0x000000ffffc77224 */ /* 0x000fe400078e00cb */
[----:B------:R-:W-:Y:S02]  /*4de10*/  IMAD.MOV.U32 R202, RZ, RZ, R228 ;  /* 0x000000ffffca7224 */ /* 0x000fe400078e00e4 */
[----:B------:R-:W-:Y:S02]  /*4de20*/  IMAD.MOV.U32 R201, RZ, RZ, R229 ;  /* 0x000000ffffc97224 */ /* 0x000fe400078e00e5 */
[----:B------:R-:W4:Y:S01]  /*4de30*/  LDL.LU.64 R228, [R1+0x4a0] ;  /* 0x0004a00001e47983 */ /* 0x000f220000300a00 */
[----:B------:R-:W-:Y:S02]  /*4de40*/  IMAD.MOV.U32 R204, RZ, RZ, R230 ;  /* 0x000000ffffcc7224 */ /* 0x000fe400078e00e6 */
[----:B------:R-:W-:Y:S02]  /*4de50*/  IMAD.MOV.U32 R203, RZ, RZ, R231 ;  /* 0x000000ffffcb7224 */ /* 0x000fe400078e00e7 */
[----:B------:R-:W4:Y:S01]  /*4de60*/  LDL.LU.64 R230, [R1+0x4a8] ;  /* 0x0004a80001e67983 */ /* 0x000f220000300a00 */
[----:B------:R-:W-:-:S02]  /*4de70*/  IMAD.MOV.U32 R206, RZ, RZ, R208 ;  /* 0x000000ffffce7224 */ /* 0x000fc400078e00d0 */
[----:B------:R-:W-:Y:S01]  /*4de80*/  IMAD.MOV.U32 R208, RZ, RZ, R210 ;  /* 0x000000ffffd07224 */ /* 0x000fe200078e00d2 */
[----:B------:R-:W4:Y:S01]  /*4de90*/  LDL.LU.64 R250, [R1+0x4b8] ;  /* 0x0004b80001fa7983 */ /* 0x000f220000300a00 */
[----:B------:R-:W-:Y:S01]  /*4dea0*/  IMAD.MOV.U32 R207, RZ, RZ, R211 ;  /* 0x000000ffffcf7224 */ /* 0x000fe200078e00d3 */
[----:B------:R-:W-:Y:S01]  /*4deb0*/  MOV R210, R212 ;  /* 0x000000d400d27202 */ /* 0x000fe20000000f00 */
[----:B------:R-:W-:Y:S02]  /*4dec0*/  IMAD.MOV.U32 R148, RZ, RZ, R248 ;  /* 0x000000ffff947224 */ /* 0x000fe400078e00f8 */
[----:B------:R-:W-:Y:S02]  /*4ded0*/  IMAD.MOV.U32 R149, RZ, RZ, R249 ;  /* 0x000000ffff957224 */ /* 0x000fe400078e00f9 */
[----:B--2---:R-:W-:Y:S02]  /*4dee0*/  IMAD.MOV.U32 R212, RZ, RZ, R236 ;  /* 0x000000ffffd47224 */ /* 0x004fe400078e00ec */
[----:B------:R-:W-:-:S02]  /*4def0*/  IMAD.MOV.U32 R211, RZ, RZ, R237 ;  /* 0x000000ffffd37224 */ /* 0x000fc400078e00ed */
[----:B------:R-:W2:Y:S04]  /*4df00*/  LDL.LU.64 R236, [R1+0x4c0] ;  /* 0x0004c00001ec7983 */ /* 0x000ea80000300a00 */
[----:B------:R-:W2:Y:S04]  /*4df10*/  LDL.LU.64 R142, [R1+0x4c8] ;  /* 0x0004c800018e7983 */ /* 0x000ea80000300a00 */
[----:B------:R-:W2:Y:S04]  /*4df20*/  LDL.LU.64 R144, [R1+0x4d0] ;  /* 0x0004d00001907983 */ /* 0x000ea80000300a00 */
[----:B------:R-:W2:Y:S04]  /*4df30*/  LDL.LU.64 R242, [R1+0x4d8] ;  /* 0x0004d80001f27983 */ /* 0x000ea80000300a00 */
[----:B------:R-:W2:Y:S01]  /*4df40*/  LDL.LU.64 R132, [R1+0x4e0] ;  /* 0x0004e00001847983 */ /* 0x000ea20000300a00 */
[----:B---3--:R-:W-:-:S02]  /*4df50*/  IMAD.MOV.U32 R214, RZ, RZ, R216 ;  /* 0x000000ffffd67224 */ /* 0x008fc400078e00d8 */
[----:B----4-:R-:W-:Y:S02]  /*4df60*/  IMAD.MOV.U32 R216, RZ, RZ, R218 ;  /* 0x000000ffffd87224 */ /* 0x010fe400078e00da */
[----:B------:R-:W-:Y:S02]  /*4df70*/  IMAD.MOV.U32 R218, RZ, RZ, R220 ;  /* 0x000000ffffda7224 */ /* 0x000fe400078e00dc */
[----:B------:R-:W-:Y:S02]  /*4df80*/  IMAD.MOV.U32 R215, RZ, RZ, R219 ;  /* 0x000000ffffd77224 */ /* 0x000fe400078e00db */
[----:B------:R-:W-:Y:S02]  /*4df90*/  IMAD.MOV.U32 R220, RZ, RZ, R222 ;  /* 0x000000ffffdc7224 */ /* 0x000fe400078e00de */
[----:B------:R-:W-:Y:S01]  /*4dfa0*/  IMAD.MOV.U32 R219, RZ, RZ, R223 ;  /* 0x000000ffffdb7224 */ /* 0x000fe200078e00df */
[----:B------:R-:W-:Y:S01]  /*4dfb0*/  MOV R223, R151 ;  /* 0x0000009700df7202 */ /* 0x000fe20000000f00 */
[----:B------:R-:W-:-:S02]  /*4dfc0*/  IMAD.MOV.U32 R222, RZ, RZ, R224 ;  /* 0x000000ffffde7224 */ /* 0x000fc400078e00e0 */
[----:B------:R-:W-:Y:S02]  /*4dfd0*/  IMAD.MOV.U32 R224, RZ, RZ, R150 ;  /* 0x000000ffffe07224 */ /* 0x000fe400078e0096 */
[----:B------:R-:W3:Y:S04]  /*4dfe0*/  LDL.LU.64 R150, [R1+0x4e8] ;  /* 0x0004e80001967983 */ /* 0x000ee80000300a00 */
[----:B------:R-:W4:Y:S04]  /*4dff0*/  LDL.LU.64 R248, [R1+0x4f0] ;  /* 0x0004f00001f87983 */ /* 0x000f280000300a00 */
[----:B------:R-:W4:Y:S04]  /*4e000*/  LDL.LU.64 R140, [R1+0x4f8] ;  /* 0x0004f800018c7983 */ /* 0x000f280000300a00 */
[----:B------:R-:W4:Y:S04]  /*4e010*/  LDL.LU.64 R146, [R1+0x500] ;  /* 0x0005000001927983 */ /* 0x000f280000300a00 */
[----:B------:R-:W4:Y:S04]  /*4e020*/  LDL.LU.64 R128, [R1+0x508] ;  /* 0x0005080001807983 */ /* 0x000f280000300a00 */
[----:B------:R-:W4:Y:S04]  /*4e030*/  LDL.LU.64 R126, [R1+0x510] ;  /* 0x00051000017e7983 */ /* 0x000f280000300a00 */
[----:B------:R-:W4:Y:S04]  /*4e040*/  LDL.LU.64 R134, [R1+0x518] ;  /* 0x0005180001867983 */ /* 0x000f280000300a00 */
[----:B------:R-:W4:Y:S01]  /*4e050*/  LDL.LU.64 R136, [R1+0x520] ;  /* 0x0005200001887983 */ /* 0x000f220000300a00 */
[----:B------:R-:W-:-:S02]  /*4e060*/  IMAD.MOV.U32 R138, RZ, RZ, R226 ;  /* 0x000000ffff8a7224 */ /* 0x000fc400078e00e2 */
[----:B------:R-:W-:Y:S01]  /*4e070*/  IMAD.MOV.U32 R226, RZ, RZ, R228 ;  /* 0x000000ffffe27224 */ /* 0x000fe200078e00e4 */
[----:B------:R-:W4:Y:S01]  /*4e080*/  LDL.LU.64 R122, [R1+0x530] ;  /* 0x00053000017a7983 */ /* 0x000f220000300a00 */
        /* <DEDUP_REMOVED lines=9> */
[----:B------:R-:W-:Y:S01]  /*4e120*/  IMAD.MOV.U32 R221, RZ, RZ, R225 ;  /* 0x000000ffffdd7224 */ /* 0x000fe200078e00e1 */
[----:B------:R-:W-:Y:S01]  /*4e130*/  MOV R125, R139 ;  /* 0x0000008b007d7202 */ /* 0x000fe20000000f00 */
[----:B------:R-:W-:-:S02]  /*4e140*/  IMAD.MOV.U32 R225, RZ, RZ, R229 ;  /* 0x000000ffffe17224 */ /* 0x000fc400078e00e5 */
[----:B------:R-:W-:Y:S02]  /*4e150*/  IMAD.MOV.U32 R229, RZ, RZ, R233 ;  /* 0x000000ffffe57224 */ /* 0x000fe400078e00e9 */
[----:B------:R-:W-:Y:S02]  /*4e160*/  IMAD.MOV.U32 R124, RZ, RZ, R138 ;  /* 0x000000ffff7c7224 */ /* 0x000fe400078e008a */
[----:B------:R-:W4:Y:S01]  /*4e170*/  LDL.LU.64 R138, [R1+0x540] ;  /* 0x00054000018a7983 */ /* 0x000f220000300a00 */
[----:B--2---:R-:W-:Y:S01]  /*4e180*/  MOV R234, R236 ;  /* 0x000000ec00ea7202 */ /* 0x004fe20000000f00 */
        /* <DEDUP_REMOVED lines=10> */
[----:B------:R-:W2:Y:S01]  /*4e230*/  LDL.LU.64 R132, [R1+0x550] ;  /* 0x0005500001847983 */ /* 0x000ea20000300a00 */
[----:B------:R-:W-:Y:S02]  /*4e240*/  IMAD.MOV.U32 R130, RZ, RZ, R244 ;  /* 0x000000ffff827224 */ /* 0x000fe400078e00f4 */
[----:B------:R-:W-:Y:S02]  /*4e250*/  IMAD.MOV.U32 R131, RZ, RZ, R245 ;  /* 0x000000ffff837224 */ /* 0x000fe400078e00f5 */
[----:B---3--:R-:W-:Y:S02]  /*4e260*/  IMAD.MOV.U32 R244, RZ, RZ, R150 ;  /* 0x000000fffff47224 */ /* 0x008fe400078e0096 */
[----:B------:R-:W-:Y:S02]  /*4e270*/  IMAD.MOV.U32 R150, RZ, RZ, R246 ;  /* 0x000000ffff967224 */ /* 0x000fe400078e00f6 */
[----:B----4-:R-:W-:-:S02]  /*4e280*/  IMAD.MOV.U32 R246, RZ, RZ, R248 ;  /* 0x000000fffff67224 */ /* 0x010fc400078e00f8 */
[----:B------:R-:W-:Y:S02]  /*4e290*/  IMAD.MOV.U32 R245, RZ, RZ, R249 ;  /* 0x000000fffff57224 */ /* 0x000fe400078e00f9 */
[----:B------:R-:W-:Y:S02]  /*4e2a0*/  IMAD.MOV.U32 R248, RZ, RZ, R140 ;  /* 0x000000fffff87224 */ /* 0x000fe400078e008c */
[----:B------:R-:W-:Y:S02]  /*4e2b0*/  IMAD.MOV.U32 R140, RZ, RZ, R250 ;  /* 0x000000ffff8c7224 */ /* 0x000fe400078e00fa */
[----:B------:R-:W-:Y:S02]  /*4e2c0*/  IMAD.MOV.U32 R250, RZ, RZ, R146 ;  /* 0x000000fffffa7224 */ /* 0x000fe400078e0092 */
[----:B------:R-:W-:Y:S02]  /*4e2d0*/  IMAD.MOV.U32 R249, RZ, RZ, R147 ;  /* 0x000000fffff97224 */ /* 0x000fe400078e0093 */
[----:B------:R-:W3:Y:S01]  /*4e2e0*/  LDL.LU.64 R146, [R1+0x528] ;  /* 0x0005280001927983 */ /* 0x000ee20000300a00 */
        /* <DEDUP_REMOVED lines=8> */
[----:B------:R-:W-:Y:S01]  /*4e370*/  IMAD.MOV.U32 R247, RZ, RZ, R141 ;  /* 0x000000fffff77224 */ /* 0x000fe200078e008d */
[----:B------:R-:W-:Y:S01]  /*4e380*/  MOV R252, R128 ;  /* 0x0000008000fc7202 */ /* 0x000fe20000000f00 */
[----:B------:R-:W-:Y:S02]  /*4e390*/  IMAD.MOV.U32 R141, RZ, RZ, R251 ;  /* 0x000000ffff8d7224 */ /* 0x000fe400078e00fb */
[----:B------:R-:W-:Y:S02]  /*4e3a0*/  IMAD.MOV.U32 R251, RZ, RZ, R129 ;  /* 0x000000fffffb7224 */ /* 0x000fe400078e0081 */
[----:B------:R-:W4:Y:S01]  /*4e3b0*/  LDL.LU.64 R128, [R1+0x538] ;  /* 0x0005380001807983 */ /* 0x000f220000300a00 */
[----:B------:R-:W-:-:S03]  /*4e3c0*/  IMAD.MOV.U32 R3, RZ, RZ, R127 ;  /* 0x000000ffff037224 */ /* 0x000fc600078e007f */
[----:B------:R1:W-:Y:S04]  /*4e3d0*/  STL [R1+0x204], R126 ;  /* 0x0002047e01007387 */ /* 0x0003e80000100800 */
[----:B-1----:R-:W4:Y:S04]  /*4e3e0*/  LDL.LU.64 R126, [R1+0x548] ;  /* 0x00054800017e7983 */ /* 0x002f280000300a00 */
[----:B------:R1:W-:Y:S04]  /*4e3f0*/  STL [R1+0x200], R3 ;  /* 0x0002000301007387 */ /* 0x0003e80000100800 */
[----:B------:R1:W-:Y:S02]  /*4e400*/  STL [R1+0x20c], R134 ;  /* 0x00020c8601007387 */ /* 0x0003e40000100800 */
[----:B-1----:R-:W-:-:S02]  /*4e410*/  IMAD.MOV.U32 R3, RZ, RZ, R135 ;  /* 0x000000ffff037224 */ /* 0x002fc400078e0087 */
[----:B------:R-:W4:Y:S04]  /*4e420*/  LDL.LU.64 R134, [R1+0x558] ;  /* 0x0005580001867983 */ /* 0x000f280000300a00 */
[----:B------:R1:W-:Y:S04]  /*4e430*/  STL [R1+0x208], R3 ;  /* 0x0002080301007387 */ /* 0x0003e80000100800 */
[----:B------:R1:W-:Y:S04]  /*4e440*/  STL [R1+0x214], R136 ;  /* 0x0002148801007387 */ /* 0x0003e80000100800 */
[----:B------:R-:W4:Y:S01]  /*4e450*/  LDL.LU.64 R120, [R1+0x560] ;  /* 0x0005600001787983 */ /* 0x000f220000300a00 */
[----:B-1----:R-:W-:-:S05]  /*4e460*/  IMAD.MOV.U32 R3, RZ, RZ, R137 ;  /* 0x000000ffff037224 */ /* 0x002fca00078e0089 */
[----:B------:R1:W-:Y:S04]  /*4e470*/  STL [R1+0x210], R3 ;  /* 0x0002100301007387 */ /* 0x0003e80000100800 */
[----:B------:R-:W-:Y:S04]  /*4e480*/  STL [R1+0x21c], R122 ;  /* 0x00021c7a01007387 */ /* 0x000fe80000100800 */
[----:B------:R-:W4:Y:S01]  /*4e490*/  LDL.LU.64 R136, [R1+0x568] ;  /* 0x0005680001887983 */ /* 0x000f220000300a00 */
[----:B-1----:R-:W-:-:S05]  /*4e4a0*/  IMAD.MOV.U32 R3, RZ, RZ, R123 ;  /* 0x000000ffff037224 */ /* 0x002fca00078e007b */
[----:B------:R1:W-:Y:S04]  /*4e4b0*/  STL [R1+0x218], R3 ;  /* 0x0002180301007387 */ /* 0x0003e80000100800 */
[----:B------:R2:W-:Y:S01]  /*4e4c0*/  STL [R1+0x224], R138 ;  /* 0x0002248a01007387 */ /* 0x0005e20000100800 */
[----:B-1----:R-:W-:-:S03]  /*4e4d0*/  IMAD.MOV.U32 R3, RZ, RZ, R139 ;  /* 0x000000ffff037224 */ /* 0x002fc600078e008b */
[----:B--2---:R-:W-:Y:S04]  /*4e4e0*/  STL [R1+0x22c], R132 ;  /* 0x00022c8401007387 */ /* 0x004fe80000100800 */
[----:B------:R1:W-:Y:S04]  /*4e4f0*/  STL [R1+0x220], R3 ;  /* 0x0002200301007387 */ /* 0x0003e80000100800 */
[----:B------:R-:W2:Y:S01]  /*4e500*/  LDL.LU.64 R138, [R1+0x578] ;  /* 0x00057800018a7983 */ /* 0x000ea20000300a00 */
[----:B-1----:R-:W-:-:S03]  /*4e510*/  IMAD.MOV.U32 R3, RZ, RZ, R133 ;  /* 0x000000ffff037224 */ /* 0x002fc600078e0085 */
[----:B------:R-:W2:Y:S04]  /*4e520*/  LDL.LU.64 R132, [R1+0x580] ;  /* 0x0005800001847983 */ /* 0x000ea80000300a00 */
[----:B------:R1:W-:Y:S04]  /*4e530*/  STL [R1+0x228], R3 ;  /* 0x0002280301007387 */ /* 0x0003e80000100800 */
[----:B------:R-:W-:Y:S04]  /*4e540*/  STL [R1+0x234], R4 ;  /* 0x0002340401007387 */ /* 0x000fe80000100800 */
[----:B------:R-:W-:Y:S04]  /*4e550*/  STL [R1+0x230], R5 ;  /* 0x0002300501007387 */ /* 0x000fe80000100800 */
[----:B---3--:R3:W-:Y:S04]  /*4e560*/  STL [R1+0x23c], R146 ;  /* 0x00023c9201007387 */ /* 0x0087e80000100800 */
[----:B------:R-:W2:Y:S01]  /*4e570*/  LDL.LU.64 R122, [R1+0x588] ;  /* 0x00058800017a7983 */ /* 0x000ea20000300a00 */
[----:B-1----:R-:W-:-:S03]  /*4e580*/  IMAD.MOV.U32 R3, RZ, RZ, R147 ;  /* 0x000000ffff037224 */ /* 0x002fc600078e0093 */
[----:B---3--:R-:W3:Y:S04]  /*4e590*/  LDL.LU.64 R146, [R1+0x590] ;  /* 0x0005900001927983 */ /* 0x008ee80000300a00 */
[----:B------:R1:W-:Y:S04]  /*4e5a0*/  STL [R1+0x238], R3 ;  /* 0x0002380301007387 */ /* 0x0003e80000100800 */
[----:B----4-:R4:W-:Y:S01]  /*4e5b0*/  STL [R1+0x244], R128 ;  /* 0x0002448001007387 */ /* 0x0109e20000100800 */
[----:B-1----:R-:W-:-:S03]  /*4e5c0*/  IMAD.MOV.U32 R3, RZ, RZ, R129 ;  /* 0x000000ffff037224 */ /* 0x002fc600078e0081 */
[----:B------:R-:W-:Y:S04]  /*4e5d0*/  STL [R1+0x24c], R126 ;  /* 0x00024c7e01007387 */ /* 0x000fe80000100800 */
[----:B------:R1:W-:Y:S04]  /*4e5e0*/  STL [R1+0x240], R3 ;  /* 0x0002400301007387 */ /* 0x0003e80000100800 */
[----:B----4-:R-:W4:Y:S01]  /*4e5f0*/  LDL.LU.64 R128, [R1+0x598] ;  /* 0x0005980001807983 */ /* 0x010f220000300a00 */
[----:B-1----:R-:W-:-:S05]  /*4e600*/  IMAD.MOV.U32 R3, RZ, RZ, R127 ;  /* 0x000000ffff037224 */ /* 0x002fca00078e007f */
[----:B------:R1:W-:Y:S04]  /*4e610*/  STL [R1+0x248], R3 ;  /* 0x0002480301007387 */ /* 0x0003e80000100800 */
[----:B------:R1:W-:Y:S04]  /*4e620*/  STL [R1+0x254], R134 ;  /* 0x0002548601007387 */ /* 0x0003e80000100800 */
[----:B------:R-:W4:Y:S01]  /*4e630*/  LDL.LU.64 R126, [R1+0x5a0] ;  /* 0x0005a000017e7983 */ /* 0x000f220000300a00 */
[----:B-1----:R-:W-:-:S05]  /*4e640*/  IMAD.MOV.U32 R3, RZ, RZ, R135 ;  /* 0x000000ffff037224 */ /* 0x002fca00078e0087 */
[----:B------:R1:W-:Y:S04]  /*4e650*/  STL [R1+0x250], R3 ;  /* 0x0002500301007387 */ /* 0x0003e80000100800 */
[----:B------:R-:W-:Y:S04]  /*4e660*/  STL [R1+0x25c], R120 ;  /* 0x00025c7801007387 */ /* 0x000fe80000100800 */
[----:B------:R-:W4:Y:S01]  /*4e670*/  LDL.LU.64 R134, [R1+0x5a8] ;  /* 0x0005a80001867983 */ /* 0x000f220000300a00 */
[----:B-1----:R-:W-:-:S03]  /*4e680*/  IMAD.MOV.U32 R3, RZ, RZ, R121 ;  /* 0x000000ffff037224 */ /* 0x002fc600078e0079 */
[----:B------:R-:W-:Y:S04]  /*4e690*/  STL [R1+0x264], R136 ;  /* 0x0002648801007387 */ /* 0x000fe80000100800 */
[----:B------:R1:W-:Y:S04]  /*4e6a0*/  STL [R1+0x258], R3 ;  /* 0x0002580301007387 */ /* 0x0003e80000100800 */
[----:B------:R-:W-:Y:S01]  /*4e6b0*/  STL [R1+0x26c], R124 ;  /* 0x00026c7c01007387 */ /* 0x000fe20000100800 */
[----:B-1----:R-:W-:-:S05]  /*4e6c0*/  IMAD.MOV.U32 R3, RZ, RZ, R137 ;  /* 0x000000ffff037224 */ /* 0x002fca00078e0089 */
[----:B------:R1:W-:Y:S04]  /*4e6d0*/  STL [R1+0x260], R3 ;  /* 0x0002600301007387 */ /* 0x0003e80000100800 */
[----:B------:R-:W4:Y:S01]  /*4e6e0*/  LDL.LU.64 R136, [R1+0x5b8] ;  /* 0x0005b80001887983 */ /* 0x000f220000300a00 */
[----:B-1----:R-:W-:-:S03]  /*4e6f0*/  IMAD.MOV.U32 R3, RZ, RZ, R125 ;  /* 0x000000ffff037224 */ /* 0x002fc600078e007d */
[----:B--2---:R-:W-:Y:S04]  /*4e700*/  STL [R1+0x274], R138 ;  /* 0x0002748a01007387 */ /* 0x004fe80000100800 */
[----:B------:R1:W-:Y:S04]  /*4e710*/  STL [R1+0x268], R3 ;  /* 0x0002680301007387 */ /* 0x0003e80000100800 */
[----:B------:R-:W2:Y:S01]  /*4e720*/  LDL.LU.64 R124, [R1+0x5c0] ;  /* 0x0005c000017c7983 */ /* 0x000ea20000300a00 */
[----:B-1----:R-:W-:-:S03]  /*4e730*/  MOV R3, R139 ;  /* 0x0000008b00037202 */ /* 0x002fc60000000f00 */
[----:B------:R-:W-:Y:S01]  /*4e740*/  STL [R1+0x27c], R132 ;  /* 0x00027c8401007387 */ /* 0x000fe20000100800 */
[----:B------:R-:W-:Y:S02]  /*4e750*/  IMAD.MOV.U32 R138, RZ, RZ, R140 ;  /* 0x000000ffff8a7224 */ /* 0x000fe400078e008c */
[----:B------:R-:W-:Y:S01]  /*4e760*/  IMAD.MOV.U32 R139, RZ, RZ, R141 ;  /* 0x000000ffff8b7224 */ /* 0x000fe200078e008d */
[----:B------:R1:W-:Y:S04]  /*4e770*/  STL [R1+0x270], R3 ;  /* 0x0002700301007387 */ /* 0x0003e80000100800 */
[----:B------:R-:W2:Y:S01]  /*4e780*/  LDL.LU.64 R140, [R1+0x5c8] ;  /* 0x0005c800018c7983 */ /* 0x000ea20000300a00 */
[----:B-1----:R-:W-:-:S03]  /*4e790*/  IMAD.MOV.U32 R3, RZ, RZ, R133 ;  /* 0x000000ffff037224 */ /* 0x002fc600078e0085 */
[----:B------:R-:W-:Y:S04]  /*4e7a0*/  STL [R1+0x284], R122 ;  /* 0x0002847a01007387 */ /* 0x000fe80000100800 */
[----:B------:R1:W-:Y:S04]  /*4e7b0*/  STL [R1+0x278], R3 ;  /* 0x0002780301007387 */ /* 0x0003e80000100800 */
[----:B------:R-:W2:Y:S01]  /*4e7c0*/  LDL.LU.64 R132, [R1+0x5d0] ;  /* 0x0005d00001847983 */ /* 0x000ea20000300a00 */
[----:B-1----:R-:W-:-:S03]  /*4e7d0*/  IMAD.MOV.U32 R3, RZ, RZ, R123 ;  /* 0x000000ffff037224 */ /* 0x002fc600078e007b */
[----:B---3--:R-:W-:Y:S04]  /*4e7e0*/  STL [R1+0x28c], R146 ;  /* 0x00028c9201007387 */ /* 0x008fe80000100800 */
[----:B------:R1:W-:Y:S04]  /*4e7f0*/  STL [R1+0x280], R3 ;  /* 0x0002800301007387 */ /* 0x0003e80000100800 */
[----:B------:R-:W3:Y:S01]  /*4e800*/  LDL.LU.64 R122, [R1+0x5d8] ;  /* 0x0005d800017a7983 */ /* 0x000ee20000300a00 */
[----:B-1----:R-:W-:-:S03]  /*4e810*/  IMAD.MOV.U32 R3, RZ, RZ, R147 ;  /* 0x000000ffff037224 */ /* 0x002fc600078e0093 */
[----:B------:R-:W3:Y:S04]  /*4e820*/  LDL.LU.64 R146, [R1+0x5e0] ;  /* 0x0005e00001927983 */ /* 0x000ee80000300a00 */
[----:B------:R1:W-:Y:S04]  /*4e830*/  STL [R1+0x288], R3 ;  /* 0x0002880301007387 */ /* 0x0003e80000100800 */
[----:B----4-:R4:W-:Y:S01]  /*4e840*/  STL [R1+0x294], R128 ;  /* 0x0002948001007387 */ /* 0x0109e20000100800 */
[----:B-1----:R-:W-:-:S03]  /*4e850*/  IMAD.MOV.U32 R3, RZ, RZ, R129 ;  /* 0x000000ffff037224 */ /* 0x002fc600078e0081 */
[----:B----4-:R-:W4:Y:S04]  /*4e860*/  LDL.LU.64 R128, [R1+0x5e8] ;  /* 0x0005e80001807983 */ /* 0x010f280000300a00 */
[----:B------:R1:W-:Y:S04]  /*4e870*/  STL [R1+0x290], R3 ;  /* 0x0002900301007387 */ /* 0x0003e80000100800 */
[----:B------:R1:W-:Y:S02]  /*4e880*/  STL [R1+0x29c], R126 ;  /* 0x00029c7e01007387 */ /* 0x0003e40000100800 */
        /* <DEDUP_REMOVED lines=10> */
[----:B------:R1:W-:Y:S02]  /*4e930*/  STL [R1+0x2b4], R136 ;  /* 0x0002b48801007387 */ /* 0x0003e40000100800 */
[----:B-1----:R-:W-:Y:S02]  /*4e940*/  IMAD.MOV.U32 R3, RZ, RZ, R137 ;  /* 0x000000ffff037224 */ /* 0x002fe400078e0089 */
[----:B------:R-:W4:Y:S04]  /*4e950*/  LDL.LU.64 R136, [R1+0x608] ;  /* 0x0006080001887983 */ /* 0x000f280000300a00 */
[----:B------:R1:W-:Y:S04]  /*4e960*/  STL [R1+0x2b0], R3 ;  /* 0x0002b00301007387 */ /* 0x0003e80000100800 */
[----:B--2---:R2:W-:Y:S04]  /*4e970*/  STL [R1+0x2bc], R124 ;  /* 0x0002bc7c01007387 */ /* 0x0045e80000100800 */
[----:B------:R-:W4:Y:S01]  /*4e980*/  LDL.LU.64 R130, [R1+0x610] ;  /* 0x0006100001827983 */ /* 0x000f220000300a00 */
[----:B-1----:R-:W-:-:S05]  /*4e990*/  IMAD.MOV.U32 R3, RZ, RZ, R125 ;  /* 0x000000ffff037224 */ /* 0x002fca00078e007d */
[----:B------:R1:W-:Y:S04]  /*4e9a0*/  STL [R1+0x2b8], R3 ;  /* 0x0002b80301007387 */ /* 0x0003e80000100800 */
[----:B------:R1:W-:Y:S04]  /*4e9b0*/  STL [R1+0x2c4], R140 ;  /* 0x0002c48c01007387 */ /* 0x0003e80000100800 */
[----:B--2---:R-:W2:Y:S01]  /*4e9c0*/  LDL.LU.64 R124, [R1+0x618] ;  /* 0x00061800017c7983 */ /* 0x004ea20000300a00 */
[----:B-1----:R-:W-:-:S05]  /*4e9d0*/  IMAD.MOV.U32 R3, RZ, RZ, R141 ;  /* 0x000000ffff037224 */ /* 0x002fca00078e008d */
[----:B------:R1:W-:Y:S04]  /*4e9e0*/  STL [R1+0x2c0], R3 ;  /* 0x0002c00301007387 */ /* 0x0003e80000100800 */
[----:B------:R1:W-:Y:S04]  /*4e9f0*/  STL [R1+0x2cc], R132 ;  /* 0x0002cc8401007387 */ /* 0x0003e80000100800 */
[----:B------:R-:W2:Y:S01]  /*4ea00*/  LDL.LU.64 R140, [R1+0x620] ;  /* 0x00062000018c7983 */ /* 0x000ea20000300a00 */
[----:B-1----:R-:W-:-:S05]  /*4ea10*/  IMAD.MOV.U32 R3, RZ, RZ, R133 ;  /* 0x000000ffff037224 */ /* 0x002fca00078e0085 */
[----:B------:R1:W-:Y:S01]  /*4ea20*/  STL [R1+0x2c8], R3 ;  /* 0x0002c80301007387 */ /* 0x0003e20000100800 */
[----:B------:R-:W-:Y:S01]  /*4ea30*/  IMAD.MOV.U32 R132, RZ, RZ, R142 ;  /* 0x000000ffff847224 */ /* 0x000fe200078e008e */
[----:B------:R-:W-:Y:S02]  /*4ea40*/  MOV R133, R143 ;  /* 0x0000008f00857202 */ /* 0x000fe40000000f00 */
[----:B---3--:R-:W-:Y:S04]  /*4ea50*/  STL [R1+0x2d4], R122 ;  /* 0x0002d47a01007387 */ /* 0x008fe80000100800 */
[----:B------:R-:W3:Y:S01]  /*4ea60*/  LDL.LU.64 R142, [R1+0x628] ;  /* 0x00062800018e7983 */ /* 0x000ee20000300a00 */
[----:B-1----:R-:W-:-:S03]  /*4ea70*/  IMAD.MOV.U32 R3, RZ, RZ, R123 ;  /* 0x000000ffff037224 */ /* 0x002fc600078e007b */
[----:B------:R-:W-:Y:S04]  /*4ea80*/  STL [R1+0x2dc], R146 ;  /* 0x0002dc9201007387 */ /* 0x000fe80000100800 */
[----:B------:R1:W-:Y:S02]  /*4ea90*/  STL [R1+0x2d0], R3 ;  /* 0x0002d00301007387 */ /* 0x0003e40000100800 */
[----:B-1----:R-:W-:Y:S02]  /*4eaa0*/  IMAD.MOV.U32 R3, RZ, RZ, R147 ;  /* 0x000000ffff037224 */ /* 0x002fe400078e0093 */
[----:B----4-:R-:W-:Y:S04]  /*4eab0*/  STL [R1+0x2e4], R128 ;  /* 0x0002e48001007387 */ /* 0x010fe80000100800 */
[----:B------:R1:W-:Y:S04]  /*4eac0*/  STL [R1+0x2d8], R3 ;  /* 0x0002d80301007387 */ /* 0x0003e80000100800 */
[----:B------:R-:W4:Y:S01]  /*4ead0*/  LDL.LU.64 R146, [R1+0x638] ;  /* 0x0006380001927983 */ /* 0x000f220000300a00 */
[----:B-1----:R-:W-:-:S03]  /*4eae0*/  IMAD.MOV.U32 R3, RZ, RZ, R129 ;  /* 0x000000ffff037224 */ /* 0x002fc600078e0081 */
[----:B------:R-:W-:Y:S04]  /*4eaf0*/  STL [R1+0x2ec], R148 ;  /* 0x0002ec9401007387 */ /* 0x000fe80000100800 */
        /* <DEDUP_REMOVED lines=8> */
[----:B------:R1:W-:Y:S02]  /*4eb80*/  STL [R1+0x2f0], R3 ;  /* 0x0002f00301007387 */ /* 0x0003e40000100800 */
[----:B-1----:R-:W-:Y:S02]  /*4eb90*/  IMAD.MOV.U32 R3, RZ, RZ, R135 ;  /* 0x000000ffff037224 */ /* 0x002fe400078e0087 */
[----:B------:R-:W4:Y:S04]  /*4eba0*/  LDL.LU.64 R134, [R1+0x650] ;  /* 0x0006500001867983 */ /* 0x000f280000300a00 */
[----:B------:R1:W-:Y:S04]  /*4ebb0*/  STL [R1+0x2f8], R3 ;  /* 0x0002f80301007387 */ /* 0x0003e80000100800 */
[----:B------:R1:W-:Y:S04]  /*4ebc0*/  STL [R1+0x304], R136 ;  /* 0x0003048801007387 */ /* 0x0003e80000100800 */
[----:B------:R-:W4:Y:S01]  /*4ebd0*/  LDL.LU.64 R126, [R1+0x658] ;  /* 0x00065800017e7983 */ /* 0x000f220000300a00 */
[----:B-1----:R-:W-:-:S05]  /*4ebe0*/  IMAD.MOV.U32 R3, RZ, RZ, R137 ;  /* 0x000000ffff037224 */ /* 0x002fca00078e0089 */
[----:B------:R1:W-:Y:S01]  /*4ebf0*/  STL [R1+0x300], R3 ;  /* 0x0003000301007387 */ /* 0x0003e20000100800 */
[----:B------:R-:W-:Y:S02]  /*4ec00*/  IMAD.MOV.U32 R136, RZ, RZ, R138 ;  /* 0x000000ffff887224 */ /* 0x000fe400078e008a */
[----:B------:R-:W-:Y:S01]  /*4ec10*/  IMAD.MOV.U32 R137, RZ, RZ, R139 ;  /* 0x000000ffff897224 */ /* 0x000fe200078e008b */
[----:B------:R2:W-:Y:S04]  /*4ec20*/  STL [R1+0x30c], R130 ;  /* 0x00030c8201007387 */ /* 0x0005e80000100800 */
[----:B------:R-:W4:Y:S01]  /*4ec30*/  LDL.LU.64 R138, [R1+0x660] ;  /* 0x00066000018a7983 */ /* 0x000f220000300a00 */
[----:B-1----:R-:W-:-:S03]  /*4ec40*/  IMAD.MOV.U32 R3, RZ, RZ, R131 ;  /* 0x000000ffff037224 */ /* 0x002fc600078e0083 */
[----:B--2---:R-:W-:Y:S04]  /*4ec50*/  STL [R1+0x314], R124 ;  /* 0x0003147c01007387 */ /* 0x004fe80000100800 */
[----:B------:R1:W-:Y:S04]  /*4ec60*/  STL [R1+0x308], R3 ;  /* 0x0003080301007387 */ /* 0x0003e80000100800 */
[----:B------:R-:W2:Y:S01]  /*4ec70*/  LDL.LU.64 R130, [R1+0x668] ;  /* 0x0006680001827983 */ /* 0x000ea20000300a00 */
[----:B-1----:R-:W-:-:S03]  /*4ec80*/  IMAD.MOV.U32 R3, RZ, RZ, R125 ;  /* 0x000000ffff037224 */ /* 0x002fc600078e007d */
[----:B------:R-:W-:Y:S04]  /*4ec90*/  STL [R1+0x31c], R140 ;  /* 0x00031c8c01007387 */ /* 0x000fe80000100800 */
[----:B------:R1:W-:Y:S02]  /*4eca0*/  STL [R1+0x310], R3 ;  /* 0x0003100301007387 */ /* 0x0003e40000100800 */
[----:B-1----:R-:W-:Y:S02]  /*4ecb0*/  IMAD.MOV.U32 R3, RZ, RZ, R141 ;  /* 0x000000ffff037224 */ /* 0x002fe400078e008d */
[----:B---3--:R-:W-:Y:S04]  /*4ecc0*/  STL [R1+0x324], R142 ;  /* 0x0003248e01007387 */ /* 0x008fe80000100800 */
[----:B------:R1:W-:Y:S04]  /*4ecd0*/  STL [R1+0x318], R3 ;  /* 0x0003180301007387 */ /* 0x0003e80000100800 */
[----:B------:R-:W3:Y:S01]  /*4ece0*/  LDL.LU.64 R140, [R1+0x678] ;  /* 0x00067800018c7983 */ /* 0x000ee20000300a00 */
[----:B-1----:R-:W-:-:S03]  /*4ecf0*/  IMAD.MOV.U32 R3, RZ, RZ, R143 ;  /* 0x000000ffff037224 */ /* 0x002fc600078e008f */
[----:B------:R-:W-:Y:S04]  /*4ed00*/  STL [R1+0x32c], R144 ;  /* 0x00032c9001007387 */ /* 0x000fe80000100800 */
[----:B------:R1:W-:Y:S04]  /*4ed10*/  STL [R1+0x320], R3 ;  /* 0x0003200301007387 */ /* 0x0003e80000100800 */
[----:B------:R-:W3:Y:S01]  /*4ed20*/  LDL.LU.64 R142, [R1+0x680] ;  /* 0x00068000018e7983 */ /* 0x000ee20000300a00 */
[----:B-1----:R-:W-:-:S03]  /*4ed30*/  IMAD.MOV.U32 R3, RZ, RZ, R145 ;  /* 0x000000ffff037224 */ /* 0x002fc600078e0091 */
[----:B----4-:R-:W-:Y:S04]  /*4ed40*/  STL [R1+0x334], R146 ;  /* 0x0003349201007387 */ /* 0x010fe80000100800 */
[----:B------:R1:W-:Y:S04]  /*4ed50*/  STL [R1+0x328], R3 ;  /* 0x0003280301007387 */ /* 0x0003e80000100800 */
[----:B------:R-:W4:Y:S01]  /*4ed60*/  LDL.LU.64 R144, [R1+0x688] ;  /* 0x0006880001907983 */ /* 0x000f220000300a00 */
[----:B-1----:R-:W-:-:S03]  /*4ed70*/  MOV R3, R147 ;  /* 0x0000009300037202 */ /* 0x002fc60000000f00 */
[----:B------:R-:W-:Y:S04]  /*4ed80*/  STL [R1+0x33c], R128 ;  /* 0x00033c8001007387 */ /* 0x000fe80000100800 */
[----:B------:R1:W-:Y:S04]  /*4ed90*/  STL [R1+0x330], R3 ;  /* 0x0003300301007387 */ /* 0x0003e80000100800 */
[----:B------:R-:W4:Y:S01]  /*4eda0*/  LDL.LU.64 R146, [R1+0x690] ;  /* 0x0006900001927983 */ /* 0x000f220000300a00 */
[----:B-1----:R-:W-:-:S03]  /*4edb0*/  IMAD.MOV.U32 R3, RZ, RZ, R129 ;  /* 0x000000ffff037224 */ /* 0x002fc600078e0081 */
[----:B------:R1:W-:Y:S04]  /*4edc0*/  STL [R1+0x344], R148 ;  /* 0x0003449401007387 */ /* 0x0003e80000100800 */
[----:B------:R1:W-:Y:S04]  /*4edd0*/  STL [R1+0x338], R3 ;  /* 0x0003380301007387 */ /* 0x0003e80000100800 */
[----:B------:R-:W4:Y:S01]  /*4ede0*/  LDL.LU.64 R128, [R1+0x698] ;  /* 0x0006980001807983 */ /* 0x000f220000300a00 */
[----:B-1----:R-:W-:Y:S02]  /*4edf0*/  IMAD.MOV.U32 R148, RZ, RZ, R150 ;  /* 0x000000ffff947224 */ /* 0x002fe400078e0096 */
[----:B------:R-:W-:-:S02]  /*4ee00*/  IMAD.MOV.U32 R3, RZ, RZ, R149 ;  /* 0x000000ffff037224 */ /* 0x000fc400078e0095 */
[----:B------:R-:W-:Y:S02]  /*4ee10*/  IMAD.MOV.U32 R149, RZ, RZ, R151 ;  /* 0x000000ffff957224 */ /* 0x000fe400078e0097 */
[----:B------:R-:W4:Y:S04]  /*4ee20*/  LDL.LU.64 R150, [R1+0x6a0] ;  /* 0x0006a00001967983 */ /* 0x000f280000300a00 */
[----:B------:R1:W-:Y:S04]  /*4ee30*/  STL [R1+0x340], R3 ;  /* 0x0003400301007387 */ /* 0x0003e80000100800 */
[----:B------:R1:W-:Y:S02]  /*4ee40*/  STL [R1+0x34c], R134 ;  /* 0x00034c8601007387 */ /* 0x0003e40000100800 */
[----:B-1----:R-:W-:-:S02]  /*4ee50*/  IMAD.MOV.U32 R3, RZ, RZ, R135 ;  /* 0x000000ffff037224 */ /* 0x002fc400078e0087 */
[----:B------:R-:W4:Y:S04]  /*4ee60*/  LDL.LU.64 R134, [R1+0x6a8] ;  /* 0x0006a80001867983 */ /* 0x000f280000300a00 */
[----:B------:R1:W-:Y:S04]  /*4ee70*/  STL [R1+0x348], R3 ;  /* 0x0003480301007387 */ /* 0x0003e80000100800 */
[----:B------:R-:W-:Y:S01]  /*4ee80*/  STL [R1+0x354], R126 ;  /* 0x0003547e01007387 */ /* 0x000fe20000100800 */
[----:B-1----:R-:W-:-:S05]  /*4ee90*/  IMAD.MOV.U32 R3, RZ, RZ, R127 ;  /* 0x000000ffff037224 */ /* 0x002fca00078e007f */
[----:B------:R1:W-:Y:S04]  /*4eea0*/  STL [R1+0x350], R3 ;  /* 0x0003500301007387 */ /* 0x0003e80000100800 */
[----:B------:R1:W-:Y:S02]  /*4eeb0*/  STL [R1+0x35c], R138 ;  /* 0x00035c8a01007387 */ /* 0x0003e40000100800 */
[----:B-1----:R-:W-:Y:S02]  /*4eec0*/  IMAD.MOV.U32 R3, RZ, RZ, R139 ;  /* 0x000000ffff037224 */ /* 0x002fe400078e008b */
[----:B------:R-:W4:Y:S04]  /*4eed0*/  LDL.LU.64 R138, [R1+0x6b8] ;  /* 0x0006b800018a7983 */ /* 0x000f280000300a00 */
[----:B------:R1:W-:Y:S04]  /*4eee0*/  STL [R1+0x358], R3 ;  /* 0x0003580301007387 */ /* 0x0003e80000100800 */
[----:B--2---:R2:W-:Y:S01]  /*4eef0*/  STL [R1+0x364], R130 ;  /* 0x0003648201007387 */ /* 0x0045e20000100800 */
[----:B-1----:R-:W-:-:S03]  /*4ef00*/  IMAD.MOV.U32 R3, RZ, RZ, R131 ;  /* 0x000000ffff037224 */ /* 0x002fc600078e0083 */
[----:B--2---:R-:W2:Y:S04]  /*4ef10*/  LDL.LU.64 R130, [R1+0x6c0] ;  /* 0x0006c00001827983 */ /* 0x004ea80000300a00 */
[----:B------:R1:W-:Y:S04]  /*4ef20*/  STL [R1+0x360], R3 ;  /* 0x0003600301007387 */ /* 0x0003e80000100800 */
[----:B------:R1:W-:Y:S02]  /*4ef30*/  STL [R1+0x36c], R132 ;  /* 0x00036c8401007387 */ /* 0x0003e40000100800 */
[----:B-1----:R-:W-:-:S02]  /*4ef40*/  IMAD.MOV.U32 R3, RZ, RZ, R133 ;  /* 0x000000ffff037224 */ /* 0x002fc400078e0085 */
[----:B------:R-:W2:Y:S04]  /*4ef50*/  LDL.LU.64 R132, [R1+0x6c8] ;  /* 0x0006c80001847983 */ /* 0x000ea80000300a00 */
[----:B------:R1:W-:Y:S04]  /*4ef60*/  STL [R1+0x368], R3 ;  /* 0x0003680301007387 */ /* 0x0003e80000100800 */
[----:B---3--:R3:W-:Y:S01]  /*4ef70*/  STL [R1+0x374], R140 ;  /* 0x0003748c01007387 */ /* 0x0087e20000100800 */
[----:B-1----:R-:W-:-:S03]  /*4ef80*/  IMAD.MOV.U32 R3, RZ, RZ, R141 ;  /* 0x000000ffff037224 */ /* 0x002fc600078e008d */
[----:B---3--:R-:W3:Y:S04]  /*4ef90*/  LDL.LU.64 R140, [R1+0x6d0] ;  /* 0x0006d000018c7983 */ /* 0x008ee80000300a00 */
[----:B------:R1:W-:Y:S04]  /*4efa0*/  STL [R1+0x370], R3 ;  /* 0x0003700301007387 */ /* 0x0003e80000100800 */
[----:B------:R1:W-:Y:S02]  /*4efb0*/  STL [R1+0x37c], R142 ;  /* 0x00037c8e01007387 */ /* 0x0003e40000100800 */
[----:B-1----:R-:W-:-:S02]  /*4efc0*/  IMAD.MOV.U32 R3, RZ, RZ, R143 ;  /* 0x000000ffff037224 */ /* 0x002fc400078e008f */
[----:B------:R-:W3:Y:S04]  /*4efd0*/  LDL.LU.64 R142, [R1+0x6d8] ;  /* 0x0006d800018e7983 */ /* 0x000ee80000300a00 */
[----:B------:R1:W-:Y:S04]  /*4efe0*/  STL [R1+0x378], R3 ;  /* 0x0003780301007387 */ /* 0x0003e80000100800 */
[----:B----4-:R4:W-:Y:S01]  /*4eff0*/  STL [R1+0x384], R144 ;  /* 0x0003849001007387 */ /* 0x0109e20000100800 */
[----:B-1----:R-:W-:-:S03]  /*4f000*/  IMAD.MOV.U32 R3, RZ, RZ, R145 ;  /* 0x000000ffff037224 */ /* 0x002fc600078e0091 */
[----:B----4-:R-:W4:Y:S04]  /*4f010*/  LDL.LU.64 R144, [R1+0x6e0] ;  /* 0x0006e00001907983 */ /* 0x010f280000300a00 */
        /* <DEDUP_REMOVED lines=9> */
[----:B-1----:R-:W-:Y:S02]  /*4f0b0*/  MOV R3, R151 ;  /* 0x0000009700037202 */ /* 0x002fe40000000f00 */
[----:B------:R-:W4:Y:S04]  /*4f0c0*/  LDL.LU.64 R150, [R1+0x6f8] ;  /* 0x0006f80001967983 */ /* 0x000f280000300a00 */
[----:B------:R1:W-:Y:S04]  /*4f0d0*/  STL [R1+0x398], R3 ;  /* 0x0003980301007387 */ /* 0x0003e80000100800 */
[----:B------:R1:W-:Y:S02]  /*4f0e0*/  STL [R1+0x3a4], R134 ;  /* 0x0003a48601007387 */ /* 0x0003e40000100800 */
[----:B-1----:R-:W-:-:S02]  /*4f0f0*/  IMAD.MOV.U32 R3, RZ, RZ, R135 ;  /* 0x000000ffff037224 */ /* 0x002fc400078e0087 */
        /* <DEDUP_REMOVED lines=55> */
[----:B-1----:R-:W-:-:S03]  /*4f470*/  MOV R3, R131 ;  /* 0x0000008300037202 */ /* 0x002fc60000000f00 */
        /* <DEDUP_REMOVED lines=59> */
[----:B-1----:R-:W-:-:S03]  /*4f830*/  MOV R3, R145 ;  /* 0x0000009100037202 */ /* 0x002fc60000000f00 */
        /* <DEDUP_REMOVED lines=59> */
[----:B-1----:R-:W-:-:S02]  /*4fbf0*/  MOV R3, R135 ;  /* 0x0000008700037202 */ /* 0x002fc40000000f00 */
        /* <DEDUP_REMOVED lines=59> */
[----:B-1----:R-:W-:-:S02]  /*4ffb0*/  MOV R3, R133 ;  /* 0x0000008500037202 */ /* 0x002fc40000000f00 */
        /* <DEDUP_REMOVED lines=179> */
[----:B-1----:R-:W-:-:S03]  /*50af0*/  MOV R3, R141 ;  /* 0x0000008d00037202 */ /* 0x002fc60000000f00 */
        /* <DEDUP_REMOVED lines=179> */
[----:B-1----:R-:W-:-:S02]  /*51630*/  MOV R3, R143 ;  /* 0x0000008f00037202 */ /* 0x002fc40000000f00 */
        /* <DEDUP_REMOVED lines=760> */
[----:B------:R-:W4:Y:S04]  /*545c0*/  LDL.64 R148, [R1+0x1250] ;  /* 0x0012500001947983 */ /* 0x000f280000100a00 */
        /* <DEDUP_REMOVED lines=241> */
[----:B------:R-:W-:Y:S04]  /*554e0*/  STL [R1+0x1024], R132 ;  /* 0x0010248401007387 */ /* 0x000fe80000100800 */
[----:B------:R-:W2:Y:S01]  /*554f0*/  LDL.LU.64 R128, [R1+0x1438] ;  /* 0x0014380001807983 */ /* 0x000ea20000300a00 */
[----:B-1----:R-:W-:-:S05]  /*55500*/  IMAD.MOV.U32 R3, RZ, RZ, R133 ;  /* 0x000000ffff037224 */ /* 0x002fca00078e0085 */
        /* <DEDUP_REMOVED lines=45> */
[----:B------:R1:W-:Y:S02]  /*557e0*/  STL [R1+0x1078], R3 ;  /* 0x0010780301007387 */ /* 0x0003e40000100800 */
[----:B-1----:R-:W-:Y:S02]  /*557f0*/  IMAD.MOV.U32 R3, RZ, RZ, R141 ;  /* 0x000000ffff037224 */ /* 0x002fe400078e008d */
[----:B------:R-:W3:Y:S04]  /*55800*/  LDL.LU.64 R140, [R1+0x1498] ;  /* 0x00149800018c7983 */ /* 0x000ee80000300a00 */
        /* <DEDUP_REMOVED lines=19> */
[----:B------:R-:W-:Y:S04]  /*55940*/  STL [R1+0x10b4], R150 ;  /* 0x0010b49601007387 */ /* 0x000fe80000100800 */
[----:B------:R1:W-:Y:S04]  /*55950*/  STL [R1+0x10a8], R3 ;  /* 0x0010a80301007387 */ /* 0x0003e80000100800 */
[----:B------:R-:W4:Y:S01]  /*55960*/  LDL.LU.64 R132, [R1+0x14c0] ;  /* 0x0014c00001847983 */ /* 0x000f220000300a00 */
[----:B-1----:R-:W-:-:S03]  /*55970*/  IMAD.MOV.U32 R3, RZ, RZ, R151 ;  /* 0x000000ffff037224 */ /* 0x002fc600078e0097 */
[----:B------:R-:W-:Y:S04]  /*55980*/  STL [R1+0x10bc], R134 ;  /* 0x0010bc8601007387 */ /* 0x000fe80000100800 */
[----:B------:R1:W-:Y:S04]  /*55990*/  STL [R1+0x10b0], R3 ;  /* 0x0010b00301007387 */ /* 0x0003e80000100800 */
[----:B------:R-:W4:Y:S01]  /*559a0*/  LDL.LU.64 R150, [R1+0x14c8] ;  /* 0x0014c80001967983 */ /* 0x000f220000300a00 */
[----:B-1----:R-:W-:-:S03]  /*559b0*/  MOV R3, R135 ;  /* 0x0000008700037202 */ /* 0x002fc60000000f00 */
        /* <DEDUP_REMOVED lines=10> */
[----:B------:R-:W2:Y:S04]  /*55a60*/  LDL.LU.64 R138, [R1+0x14e0] ;  /* 0x0014e000018a7983 */ /* 0x000ea80000300a00 */
        /* <DEDUP_REMOVED lines=11> */
[----:B----4-:R4:W-:Y:S04]  /*55b20*/  STL [R1+0x10ec], R144 ;  /* 0x0010ec9001007387 */ /* 0x0109e80000100800 */
[----:B------:R-:W3:Y:S01]  /*55b30*/  LDL.LU.64 R130, [R1+0x1500] ;  /* 0x0015000001827983 */ /* 0x000ee20000300a00 */
[----:B-1----:R-:W-:-:S03]  /*55b40*/  IMAD.MOV.U32 R3, RZ, RZ, R145 ;  /* 0x000000ffff037224 */ /* 0x002fc600078e0091 */
[----:B------:R-:W-:Y:S04]  /*55b50*/  STL [R1+0x10f4], R146 ;  /* 0x0010f49201007387 */ /* 0x000fe80000100800 */
[----:B------:R1:W-:Y:S04]  /*55b60*/  STL [R1+0x10e8], R3 ;  /* 0x0010e80301007387 */ /* 0x0003e80000100800 */
[----:B----4-:R-:W4:Y:S01]  /*55b70*/  LDL.LU.64 R144, [R1+0x1508] ;  /* 0x0015080001907983 */ /* 0x010f220000300a00 */
[----:B-1----:R-:W-:-:S03]  /*55b80*/  IMAD.MOV.U32 R3, RZ, RZ, R147 ;  /* 0x000000ffff037224 */ /* 0x002fc600078e0093 */
[----:B------:R-:W-:Y:S04]  /*55b90*/  STL [R1+0x10fc], R148 ;  /* 0x0010fc9401007387 */ /* 0x000fe80000100800 */
[----:B------:R1:W-:Y:S04]  /*55ba0*/  STL [R1+0x10f0], R3 ;  /* 0x0010f00301007387 */ /* 0x0003e80000100800 */
[----:B------:R-:W4:Y:S01]  /*55bb0*/  LDL.LU.64 R146, [R1+0x1510] ;  /* 0x0015100001927983 */ /* 0x000f220000300a00 */
[----:B-1----:R-:W-:-:S03]  /*55bc0*/  IMAD.MOV.U32 R3, RZ, RZ, R149 ;  /* 0x000000ffff037224 */ /* 0x002fc600078e0095 */
        /* <DEDUP_REMOVED lines=20> */
[----:B------:R-:W-:Y:S04]  /*55d10*/  STL [R1+0x112c], R128 ;  /* 0x00112c8001007387 */ /* 0x000fe80000100800 */
[----:B------:R1:W-:Y:S04]  /*55d20*/  STL [R1+0x1120], R3 ;  /* 0x0011200301007387 */ /* 0x0003e80000100800 */
[----:B------:R-:W2:Y:S01]  /*55d30*/  LDL.LU.64 R138, [R1+0x1540] ;  /* 0x00154000018a7983 */ /* 0x000ea20000300a00 */
[----:B-1----:R-:W-:-:S03]  /*55d40*/  IMAD.MOV.U32 R3, RZ, RZ, R129 ;  /* 0x000000ffff037224 */ /* 0x002fc600078e0081 */
[----:B---3--:R-:W-:Y:S04]  /*55d50*/  STL [R1+0x1134], R140 ;  /* 0x0011348c01007387 */ /* 0x008fe80000100800 */
[----:B------:R1:W-:Y:S02]  /*55d60*/  STL [R1+0x1128], R3 ;  /* 0x0011280301007387 */ /* 0x0003e40000100800 */
[----:B-1----:R-:W-:Y:S02]  /*55d70*/  MOV R3, R141 ;  /* 0x0000008d00037202 */ /* 0x002fe40000000f00 */
[----:B------:R-:W3:Y:S04]  /*55d80*/  LDL.LU.64 R140, [R1+0x1548] ;  /* 0x00154800018c7983 */ /* 0x000ee80000300a00 */
[----:B------:R1:W-:Y:S04]  /*55d90*/  STL [R1+0x1130], R3 ;  /* 0x0011300301007387 */ /* 0x0003e80000100800 */
[----:B------:R1:W-:Y:S02]  /*55da0*/  STL [R1+0x113c], R142 ;  /* 0x00113c8e01007387 */ /* 0x0003e40000100800 */
[----:B-1----:R-:W-:-:S02]  /*55db0*/  IMAD.MOV.U32 R3, RZ, RZ, R143 ;  /* 0x000000ffff037224 */ /* 0x002fc400078e008f */
[----:B------:R-:W-:Y:S04]  /*55dc0*/  STL [R1+0x1144], R130 ;  /* 0x0011448201007387 */ /* 0x000fe80000100800 */
[----:B------:R1:W-:Y:S04]  /*55dd0*/  STL [R1+0x1138], R3 ;  /* 0x0011380301007387 */ /* 0x0003e80000100800 */
[----:B------:R-:W3:Y:S01]  /*55de0*/  LDL.LU.64 R142, [R1+0x1550] ;  /* 0x00155000018e7983 */ /* 0x000ee20000300a00 */
[----:B-1----:R-:W-:-:S03]  /*55df0*/  IMAD.MOV.U32 R3, RZ, RZ, R131 ;  /* 0x000000ffff037224 */ /* 0x002fc600078e0083 */
[----:B----4-:R-:W-:Y:S04]  /*55e00*/  STL [R1+0x114c], R144 ;  /* 0x00114c9001007387 */ /* 0x010fe80000100800 */
[----:B------:R1:W-:Y:S02]  /*55e10*/  STL [R1+0x1140], R3 ;  /* 0x0011400301007387 */ /* 0x0003e40000100800 */
[----:B-1----:R-:W-:Y:S02]  /*55e20*/  IMAD.MOV.U32 R3, RZ, RZ, R145 ;  /* 0x000000ffff037224 */ /* 0x002fe400078e0091 */
        /* <DEDUP_REMOVED lines=22> */
[----:B------:R-:W2:Y:S04]  /*55f90*/  LDL.LU.64 R124, [R1+0x1580] ;  /* 0x00158000017c7983 */ /* 0x000ea80000300a00 */
[----:B------:R-:W2:Y:S01]  /*55fa0*/  LDL.LU.64 R126, [R1+0x1588] ;  /* 0x00158800017e7983 */ /* 0x000ea20000300a00 */
[----:B-1----:R-:W-:-:S05]  /*55fb0*/  IMAD.MOV.U32 R3, RZ, RZ, R137 ;  /* 0x000000ffff037224 */ /* 0x002fca00078e0089 */
[----:B------:R1:W-:Y:S04]  /*55fc0*/  STL [R1+0x1178], R3 ;  /* 0x0011780301007387 */ /* 0x0003e80000100800 */
[----:B------:R-:W-:Y:S04]  /*55fd0*/  STL [R1+0x1184], R138 ;  /* 0x0011848a01007387 */ /* 0x000fe80000100800 */
[----:B------:R-:W2:Y:S01]  /*55fe0*/  LDL.LU.64 R128, [R1+0x1590] ;  /* 0x0015900001807983 */ /* 0x000ea20000300a00 */
[----:B-1----:R-:W-:-:S03]  /*55ff0*/  IMAD.MOV.U32 R3, RZ, RZ, R139 ;  /* 0x000000ffff037224 */ /* 0x002fc600078e008b */
[----:B------:R-:W2:Y:S04]  /*56000*/  LDL.LU.64 R130, [R1+0x1598] ;  /* 0x0015980001827983 */ /* 0x000ea80000300a00 */
[----:B------:R1:W-:Y:S04]  /*56010*/  STL [R1+0x1180], R3 ;  /* 0x0011800301007387 */ /* 0x0003e80000100800 */
[----:B---3--:R-:W-:Y:S04]  /*56020*/  STL [R1+0x118c], R140 ;  /* 0x00118c8c01007387 */ /* 0x008fe80000100800 */
[----:B------:R-:W3:Y:S01]  /*56030*/  LDL.LU.64 R132, [R1+0x15a0] ;  /* 0x0015a00001847983 */ /* 0x000ee20000300a00 */
[----:B-1----:R-:W-:-:S03]  /*56040*/  IMAD.MOV.U32 R3, RZ, RZ, R141 ;  /* 0x000000ffff037224 */ /* 0x002fc600078e008d */
[----:B------:R-:W3:Y:S04]  /*56050*/  LDL.LU.64 R134, [R1+0x15a8] ;  /* 0x0015a80001867983 */ /* 0x000ee80000300a00 */
[----:B------:R1:W-:Y:S04]  /*56060*/  STL [R1+0x1188], R3 ;  /* 0x0011880301007387 */ /* 0x0003e80000100800 */
[----:B------:R-:W-:Y:S04]  /*56070*/  STL [R1+0x1194], R142 ;  /* 0x0011948e01007387 */ /* 0x000fe80000100800 */
[----:B------:R-:W3:Y:S01]  /*56080*/  LDL.LU.64 R136, [R1+0x15b0] ;  /* 0x0015b00001887983 */ /* 0x000ee20000300a00 */
[----:B-1----:R-:W-:-:S03]  /*56090*/  IMAD.MOV.U32 R3, RZ, RZ, R143 ;  /* 0x000000ffff037224 */ /* 0x002fc600078e008f */
[----:B------:R-:W3:Y:S04]  /*560a0*/  LDL.LU.64 R138, [R1+0x15b8] ;  /* 0x0015b800018a7983 */ /* 0x000ee80000300a00 */
[----:B------:R1:W-:Y:S04]  /*560b0*/  STL [R1+0x1190], R3 ;  /* 0x0011900301007387 */ /* 0x0003e80000100800 */
[----:B----4-:R-:W-:Y:S01]  /*560c0*/  STL [R1+0x119c], R144 ;  /* 0x00119c9001007387 */ /* 0x010fe20000100800 */
[----:B-1----:R-:W-:-:S03]  /*560d0*/  IMAD.MOV.U32 R3, RZ, RZ, R145 ;  /* 0x000000ffff037224 */ /* 0x002fc600078e0091 */
[----:B------:R-:W4:Y:S04]  /*560e0*/  LDL.LU.64 R140, [R1+0x15c0] ;  /* 0x0015c000018c7983 */ /* 0x000f280000300a00 */
[----:B------:R-:W4:Y:S04]  /*560f0*/  LDL.LU.64 R142, [R1+0x15c8] ;  /* 0x0015c800018e7983 */ /* 0x000f280000300a00 */
[----:B------:R1:W-:Y:S02]  /*56100*/  STL [R1+0x1198], R3 ;  /* 0x0011980301007387 */ /* 0x0003e40000100800 */
[----:B-1----:R-:W-:-:S02]  /*56110*/  IMAD.MOV.U32 R3, RZ, RZ, R147 ;  /* 0x000000ffff037224 */ /* 0x002fc400078e0093 */
[----:B------:R1:W-:Y:S04]  /*56120*/  STL [R1+0x11a4], R146 ;  /* 0x0011a49201007387 */ /* 0x0003e80000100800 */
[----:B------:R-:W4:Y:S04]  /*56130*/  LDL.LU.64 R144, [R1+0x15d0] ;  /* 0x0015d00001907983 */ /* 0x000f280000300a00 */
[----:B------:R-:W-:Y:S04]  /*56140*/  STL [R1+0x11ac], R148 ;  /* 0x0011ac9401007387 */ /* 0x000fe80000100800 */
[----:B------:R1:W-:Y:S04]  /*56150*/  STL [R1+0x11a0], R3 ;  /* 0x0011a00301007387 */ /* 0x0003e80000100800 */
[----:B-1----:R-:W4:Y:S01]  /*56160*/  LDL.LU.64 R146, [R1+0x15d8] ;  /* 0x0015d80001927983 */ /* 0x002f220000300a00 */
[----:B------:R-:W-:-:S03]  /*56170*/  MOV R3, R149 ;  /* 0x0000009500037202 */ /* 0x000fc60000000f00 */
        /* <DEDUP_REMOVED lines=9> */
[----:B--2---:R-:W-:Y:S01]  /*56210*/  STL [R1+0x11c4], R124 ;  /* 0x0011c47c01007387 */ /* 0x004fe20000100800 */
[----:B-1----:R-:W-:-:S03]  /*56220*/  IMAD.MOV.U32 R3, RZ, RZ, R125 ;  /* 0x000000ffff037224 */ /* 0x002fc600078e007d */
[----:B------:R-:W-:Y:S04]  /*56230*/  STL [R1+0x11cc], R126 ;  /* 0x0011cc7e01007387 */ /* 0x000fe80000100800 */
[----:B------:R1:W-:Y:S04]  /*56240*/  STL [R1+0x11c0], R3 ;  /* 0x0011c00301007387 */ /* 0x0003e80000100800 */
[----:B------:R-:W-:Y:S01]  /*56250*/  STL [R1+0x11d4], R128 ;  /* 0x0011d48001007387 */ /* 0x000fe20000100800 */
[----:B-1----:R-:W-:-:S05]  /*56260*/  IMAD.MOV.U32 R3, RZ, RZ, R127 ;  /* 0x000000ffff037224 */ /* 0x002fca00078e007f */
[----:B------:R1:W-:Y:S04]  /*56270*/  STL [R1+0x11c8], R3 ;  /* 0x0011c80301007387 */ /* 0x0003e80000100800 */
[----:B------:R-:W-:Y:S01]  /*56280*/  STL [R1+0x11dc], R130 ;  /* 0x0011dc8201007387 */ /* 0x000fe20000100800 */
[----:B-1----:R-:W-:-:S05]  /*56290*/  IMAD.MOV.U32 R3, RZ, RZ, R129 ;  /* 0x000000ffff037224 */ /* 0x002fca00078e0081 */
[----:B------:R1:W-:Y:S02]  /*562a0*/  STL [R1+0x11d0], R3 ;  /* 0x0011d00301007387 */ /* 0x0003e40000100800 */
[----:B-1----:R-:W-:Y:S02]  /*562b0*/  IMAD.MOV.U32 R3, RZ, RZ, R131 ;  /* 0x000000ffff037224 */ /* 0x002fe400078e0083 */
[----:B---3--:R-:W-:Y:S04]  /*562c0*/  STL [R1+0x11e4], R132 ;  /* 0x0011e48401007387 */ /* 0x008fe80000100800 */
[----:B------:R1:W-:Y:S04]  /*562d0*/  STL [R1+0x11d8], R3 ;  /* 0x0011d80301007387 */ /* 0x0003e80000100800 */
[----:B------:R-:W-:Y:S01]  /*562e0*/  STL [R1+0x11ec], R134 ;  /* 0x0011ec8601007387 */ /* 0x000fe20000100800 */
[----:B-1----:R-:W-:-:S05]  /*562f0*/  IMAD.MOV.U32 R3, RZ, RZ, R133 ;  /* 0x000000ffff037224 */ /* 0x002fca00078e0085 */
[----:B------:R1:W-:Y:S04]  /*56300*/  STL [R1+0x11e0], R3 ;  /* 0x0011e00301007387 */ /* 0x0003e80000100800 */
[----:B------:R-:W-:Y:S01]  /*56310*/  STL [R1+0x11f4], R136 ;  /* 0x0011f48801007387 */ /* 0x000fe20000100800 */
[----:B-1----:R-:W-:-:S05]  /*56320*/  IMAD.MOV.U32 R3, RZ, RZ, R135 ;  /* 0x000000ffff037224 */ /* 0x002fca00078e0087 */
[----:B------:R1:W-:Y:S04]  /*56330*/  STL [R1+0x11e8], R3 ;  /* 0x0011e80301007387 */ /* 0x0003e80000100800 */
[----:B------:R-:W-:Y:S01]  /*56340*/  STL [R1+0x11fc], R138 ;  /* 0x0011fc8a01007387 */ /* 0x000fe20000100800 */
[----:B-1----:R-:W-:-:S05]  /*56350*/  IMAD.MOV.U32 R3, RZ, RZ, R137 ;  /* 0x000000ffff037224 */ /* 0x002fca00078e0089 */
[----:B------:R1:W-:Y:S04]  /*56360*/  STL [R1+0x11f0], R3 ;  /* 0x0011f00301007387 */ /* 0x0003e80000100800 */
[----:B----4-:R-:W-:Y:S01]  /*56370*/  STL [R1+0x1204], R140 ;  /* 0x0012048c01007387 */ /* 0x010fe20000100800 */
[----:B-1----:R-:W-:-:S05]  /*56380*/  IMAD.MOV.U32 R3, RZ, RZ, R139 ;  /* 0x000000ffff037224 */ /* 0x002fca00078e008b */
[----:B------:R1:W-:Y:S04]  /*56390*/  STL [R1+0x11f8], R3 ;  /* 0x0011f80301007387 */ /* 0x0003e80000100800 */
[----:B------:R-:W-:Y:S01]  /*563a0*/  STL [R1+0x120c], R142 ;  /* 0x00120c8e01007387 */ /* 0x000fe20000100800 */
[----:B-1----:R-:W-:-:S05]  /*563b0*/  IMAD.MOV.U32 R3, RZ, RZ, R141 ;  /* 0x000000ffff037224 */ /* 0x002fca00078e008d */
[----:B------:R1:W-:Y:S04]  /*563c0*/  STL [R1+0x1200], R3 ;  /* 0x0012000301007387 */ /* 0x0003e80000100800 */
[----:B------:R-:W-:Y:S01]  /*563d0*/  STL [R1+0x1214], R144 ;  /* 0x0012149001007387 */ /* 0x000fe20000100800 */
[----:B-1----:R-:W-:-:S05]  /*563e0*/  IMAD.MOV.U32 R3, RZ, RZ, R143 ;  /* 0x000000ffff037224 */ /* 0x002fca00078e008f */
[----:B------:R1:W-:Y:S01]  /*563f0*/  STL [R1+0x1208], R3 ;  /* 0x0012080301007387 */ /* 0x0003e20000100800 */
[----:B------:R-:W-:Y:S01]  /*56400*/  UIADD3 UR5, UR5, -0x180, URZ ;  /* 0xfffffe8005057890 */ /* 0x000fe2000fffe03f */
[----:B-1----:R-:W-:-:S05]  /*56410*/  IMAD.MOV.U32 R3, RZ, RZ, R145 ;  /* 0x000000ffff037224 */ /* 0x002fca00078e0091 */
[----:B------:R1:W-:Y:S01]  /*56420*/  STL [R1+0x1210], R3 ;  /* 0x0012100301007387 */ /* 0x0003e20000100800 */
[----:B------:R-:W-:-:S03]  /*56430*/  IMAD.U32 R5, RZ, RZ, UR5 ;  /* 0x00000005ff057e24 */ /* 0x000fc6000f8e00ff */
[----:B------:R-:W-:Y:S01]  /*56440*/  STL [R1+0x121c], R146 ;  /* 0x00121c9201007387 */ /* 0x000fe20000100800 */
[----:B-1----:R-:W-:Y:S01]  /*56450*/  IMAD.MOV.U32 R3, RZ, RZ, R147 ;  /* 0x000000ffff037224 */ /* 0x002fe200078e0093 */
[----:B------:R-:W-:-:S04]  /*56460*/  MOV R4, R149 ;  /* 0x0000009500047202 */ /* 0x000fc80000000f00 */
[----:B------:R-:W-:Y:S04]  /*56470*/  STL [R1+0x1218], R3 ;  /* 0x0012180301007387 */ /* 0x000fe80000100800 */
[----:B------:R-:W-:Y:S04]  /*56480*/  STL [R1+0x1224], R148 ;  /* 0x0012249401007387 */ /* 0x000fe80000100800 */
[----:B------:R1:W-:Y:S02]  /*56490*/  STL [R1+0x1220], R4 ;  /* 0x0012200401007387 */ /* 0x0003e40000100800 */
[----:B-1----:R-:W-:-:S02]  /*564a0*/  IMAD.MOV.U32 R4, RZ, RZ, R151 ;  /* 0x000000ffff047224 */ /* 0x002fc400078e0097 */
[----:B------:R1:W-:Y:S04]  /*564b0*/  STL [R1+0x122c], R150 ;  /* 0x00122c9601007387 */ /* 0x0003e80000100800 */
[----:B------:R2:W-:Y:S04]  /*564c0*/  STL [R1+0x1250], R5 ;  /* 0x0012500501007387 */ /* 0x0005e80000100800 */
[----:B------:R2:W-:Y:S04]  /*564d0*/  STL [R1+0x1228], R4 ;  /* 0x0012280401007387 */ /* 0x0005e80000100800 */
        /* <DEDUP_REMOVED lines=127> */
[----:B------:R2:W-:Y:S01]  /*56cd0*/  STL [R1+0x1fc], RZ ;  /* 0x0001fcff01007387 */ /* 0x0005e20000100800 */
[----:B------:R-:W-:-:S04]  /*56ce0*/  SHF.R.S32.HI R3, RZ, 0x1f, R0 ;  /* 0x0000001fff037819 */ /* 0x000fc80000011400 */
[----:B------:R-:W-:Y:S01]  /*56cf0*/  LEA.HI R3, R3, R0, RZ, 0x7 ;  /* 0x0000000003037211 */ /* 0x000fe200078f38ff */
[----:B------:R-:W-:-:S03]  /*56d00*/  UMOV UR10, 0x2 ;  /* 0x00000002000a7882 */ /* 0x000fc60000000000 */
[----:B------:R-:W-:Y:S01]  /*56d10*/  SHF.R.S32.HI R3, RZ, 0x7, R3 ;  /* 0x00000007ff037819 */ /* 0x000fe20000011403 */
[----:B------:R-:W-:Y:S01]  /*56d20*/  USHF.R.S32.HI UR8, URZ, 0x1f, UR7 ;  /* 0x0000001f3f087899 */ /* 0x000fe20008011407 */
[----:B------:R-:W-:Y:S01]  /*56d30*/  IMAD.U32 R0, RZ, RZ, UR10 ;  /* 0x0000000aff007e24 */ /* 0x000fe2000f8e00ff */
[----:B------:R-:W-:Y:S01]  /*56d40*/  USHF.R.S32.HI UR9, URZ, 0x1f, UR50 ;  /* 0x0000001f3f097899 */ /* 0x000fe20008011432 */
        /* <DEDUP_REMOVED lines=63> */
[----:B-1----:R-:W-:Y:S01]  /*57140*/  CS2R R150, SRZ ;  /* 0x0000000000967805 */ /* 0x002fe2000001ff00 */
[----:B------:R-:W-:Y:S01]  /*57150*/  VIADD R3, R3, 0xfffffffd ;  /* 0xfffffffd03037836 */ /* 0x000fe20000000000 */
[----:B------:R-:W-:-:S02]  /*57160*/  USHF.L.U32 UR5, UR7, 0x2, URZ ;  /* 0x0000000207057899 */ /* 0x000fc4000800063f */
[----:B------:R-:W-:Y:S01]  /*57170*/  USHF.L.U32 UR6, UR50, 0x2, URZ ;  /* 0x0000000232067899 */ /* 0x000fe2000800063f */
[----:B------:R-:W-:Y:S01]  /*57180*/  UMOV UR61, 0xffffffff ;  /* 0xffffffff003d7882 */ /* 0x000fe20000000000 */
[----:B------:R-:W-:Y:S02]  /*57190*/  USHF.L.U64.HI UR7, UR7, 0x2, UR8 ;  /* 0x0000000207077899 */ /* 0x000fe40008010208 */
[----:B------:R-:W-:Y:S01]  /*571a0*/  USHF.L.U64.HI UR50, UR50, 0x2, UR9 ;  /* 0x0000000232327899 */ /* 0x000fe20008010209 */
[----:B--2---:R-:W-:-:S11]  /*571b0*/  UMOV UR51, URZ ;  /* 0x0000003f00337c82 */ /* 0x004fd60008000000 */
.L_x_1:
[----:B------:R-:W-:Y:S01]  /*571c0*/  STL.64 [R1+0x1ab0], R250 ;  /* 0x001ab0fa01007387 */ /* 0x000fe20000100a00 */
[----:B------:R-:W-:Y:S01]  /*571d0*/  UIADD3 UR61, UR61, 0x1, URZ ;  /* 0x000000013d3d7890 */ /* 0x000fe2000fffe03f */
[----:B------:R-:W-:-:S04]  /*571e0*/  DEPBAR.LE SB0, 0x4 ;  /* 0x000081000000791a */ /* 0x000fc80000000000 */
        /* <DEDUP_REMOVED lines=49> */
[----:B-----5:R-:W-:Y:S04]  /*57500*/  STL.64 [R1+0x1920], R150 ;  /* 0x0019209601007387 */ /* 0x020fe80000100a00 */
        /* <DEDUP_REMOVED lines=13> */
[----:B-1----:R-:W2:Y:S04]  /*575e0*/  LDL.LU.64 R124, [R1] ;  /* 0x00000000017c7983 */ /* 0x002ea80000300a00 */
        /* <DEDUP_REMOVED lines=63> */
[----:B------:R-:W-:Y:S01]  /*579e0*/  UISETP.GT.AND UP0, UPT, UR61, 0x3, UPT ;  /* 0x000000033d00788c */ /* 0x000fe2000bf04270 */
[----:B------:R-:W-:Y:S03]  /*579f0*/  BAR.SYNC.DEFER_BLOCKING 0x0 ;  /* 0x0000000000007b1d */ /* 0x000fe60000010000 */
[----:B------:R-:W-:-:S04]  /*57a00*/  USEL UR61, UR61, URZ, !UP0 ;  /* 0x0000003f3d3d7287 */ /* 0x000fc8000c000000 */
[----:B------:R-:W-:Y:S02]  /*57a10*/  ULEA UR8, UR61, UR60, 0xf ;  /* 0x0000003c3d087291 */ /* 0x000fe4000f8e783f */
[----:B------:R-:W-:Y:S01]  /*57a20*/  ULEA UR9, UR61, UR60, 0x12 ;  /* 0x0000003c3d097291 */ /* 0x000fe2000f8e903f */
[----:B------:R-:W3:Y:S01]  /*57a30*/  LDL R3, [R1+0x1250] ;  /* 0x0012500001037983 */ /* 0x000ee20000100800 */
[----:B------:R-:W-:Y:S02]  /*57a40*/  UIADD3 UR8, UR8, 0x100000, URZ ;  /* 0x0010000008087890 */ /* 0x000fe4000fffe03f */
[----:B------:R-:W-:Y:S01]  /*57a50*/  USHF.R.U32.HI UR9, URZ, 0x4, UR9 ;  /* 0x000000043f097899 */ /* 0x000fe20008011609 */
[----:B-----5:R-:W-:Y:S01]  /*57a60*/  STL [R1+0x18a0], R2 ;  /* 0x0018a00201007387 */ /* 0x020fe20000100800 */
[----:B------:R-:W-:Y:S02]  /*57a70*/  USHF.R.U32.HI UR8, URZ, 0x4, UR8 ;  /* 0x000000043f087899 */ /* 0x000fe40008011608 */
[----:B------:R-:W-:-:S02]  /*57a80*/  USGXT.U32 UR46, UR9, 0xe ;  /* 0x0000000e092e789a */ /* 0x000fc40008000000 */
[----:B------:R-:W-:Y:S01]  /*57a90*/  USGXT.U32 UR44, UR8, 0xe ;  /* 0x0000000e082c789a */ /* 0x000fe20008000000 */
[----:B------:R-:W-:Y:S01]  /*57aa0*/  UMOV UR47, 0x40000040 ;  /* 0x40000040002f7882 */ /* 0x000fe20000000000 */
[----:B------:R-:W-:Y:S01]  /*57ab0*/  UMOV UR45, 0x40000040 ;  /* 0x40000040002d7882 */ /* 0x000fe20000000000 */
[----:B------:R-:W-:Y:S02]  /*57ac0*/  UIADD3 UR10, UP1, UR46, 0x2, URZ ;  /* 0x000000022e0a7890 */ /* 0x000fe4000ff3e03f */
[----:B------:R-:W-:Y:S01]  /*57ad0*/  UIADD3 UR12, UP0, UR44, 0x2, URZ ;  /* 0x000000022c0c7890 */ /* 0x000fe2000ff1e03f */
[----:B------:R-:W-:Y:S01]  /*57ae0*/  UMOV UR9, URZ ;  /* 0x0000003f00097c82 */ /* 0x000fe20008000000 */
[----:B------:R-:W-:Y:S01]  /*57af0*/  UMOV UR8, URZ ;  /* 0x0000003f00087c82 */ /* 0x000fe20008000000 */
[----:B------:R-:W-:Y:S02]  /*57b00*/  UIADD3.X UR11, UR9, 0x40000040, URZ, UP1, !UPT ;  /* 0x40000040090b7890 */ /* 0x000fe40008ffe43f */
[----:B------:R-:W-:-:S02]  /*57b10*/  UIADD3.X UR9, UR8, 0x40000040, URZ, UP0, !UPT ;  /* 0x4000004008097890 */ /* 0x000fc400087fe43f */
[----:B------:R-:W-:Y:S01]  /*57b20*/  UIADD3.64 UR42, UR10, 0x2, URZ ;  /* 0x000000020a2a7897 */ /* 0x000fe2000fffe03f */
[----:B------:R-:W-:Y:S01]  /*57b30*/  UMOV UR8, UR12 ;  /* 0x0000000c00087c82 */ /* 0x000fe20008000000 */
[----:B------:R-:W-:Y:S02]  /*57b40*/  UIADD3.64 UR38, UR10, 0x4, URZ ;  /* 0x000000040a267897 */ /* 0x000fe4000fffe03f */
[----:B------:R-:W-:Y:S02]  /*57b50*/  UIADD3.64 UR40, UR8, 0x2, URZ ;  /* 0x0000000208287897 */ /* 0x000fe4000fffe03f */
[----:B------:R-:W-:Y:S02]  /*57b60*/  UIADD3.64 UR36, UR8, 0x4, URZ ;  /* 0x0000000408247897 */ /* 0x000fe4000fffe03f */
[----:B------:R-:W-:Y:S02]  /*57b70*/  UIADD3.64 UR54, UR10, 0x7fe, URZ ;  /* 0x000007fe0a367897 */ /* 0x000fe4000fffe03f */
[----:B------:R-:W-:-:S02]  /*57b80*/  UIADD3.64 UR52, UR8, 0x1fe, URZ ;  /* 0x000001fe08347897 */ /* 0x000fc4000fffe03f */
[----:B------:R-:W-:Y:S02]  /*57b90*/  UIADD3.64 UR58, UR10, 0x800, URZ ;  /* 0x000008000a3a7897 */ /* 0x000fe4000fffe03f */
[----:B------:R-:W-:Y:S02]  /*57ba0*/  UIADD3.64 UR56, UR8, 0x200, URZ ;  /* 0x0000020008387897 */ /* 0x000fe4000fffe03f */
[----:B------:R-:W-:Y:S02]  /*57bb0*/  UIADD3.64 UR18, UR10, 0x802, URZ ;  /* 0x000008020a127897 */ /* 0x000fe4000fffe03f */
[----:B------:R-:W-:Y:S02]  /*57bc0*/  UIADD3.64 UR16, UR8, 0x202, URZ ;  /* 0x0000020208107897 */ /* 0x000fe4000fffe03f */
[----:B------:R-:W-:Y:S02]  /*57bd0*/  UIADD3.64 UR22, UR10, 0x1000, URZ ;  /* 0x000010000a167897 */ /* 0x000fe4000fffe03f */
[----:B------:R-:W-:-:S02]  /*57be0*/  UIADD3.64 UR20, UR8, 0x400, URZ ;  /* 0x0000040008147897 */ /* 0x000fc4000fffe03f */
[----:B------:R-:W-:Y:S01]  /*57bf0*/  UIADD3.64 UR34, UR10, 0x1002, URZ ;  /* 0x000010020a227897 */ /* 0x000fe2000fffe03f */
[----:B------:R-:W-:Y:S01]  /*57c00*/  UMOV UR12, UR16 ;  /* 0x00000010000c7c82 */ /* 0x000fe20008000000 */
[----:B------:R-:W-:Y:S01]  /*57c10*/  UMOV UR13, UR17 ;  /* 0x00000011000d7c82 */ /* 0x000fe20008000000 */
[----:B------:R-:W-:Y:S02]  /*57c20*/  UIADD3.64 UR32, UR8, 0x402, URZ ;  /* 0x0000040208207897 */ /* 0x000fe4000fffe03f */
[----:B------:R-:W-:Y:S02]  /*57c30*/  UIADD3.64 UR30, UR10, 0x1004, URZ ;  /* 0x000010040a1e7897 */ /* 0x000fe4000fffe03f */
[----:B------:R-:W-:Y:S02]  /*57c40*/  UIADD3.64 UR28, UR8, 0x404, URZ ;  /* 0x00000404081c7897 */ /* 0x000fe4000fffe03f */
[----:B------:R-:W-:Y:S02]  /*57c50*/  UIADD3.64 UR26, UR10, 0x17fe, URZ ;  /* 0x000017fe0a1a7897 */ /* 0x000fe4000fffe03f */
[----:B------:R-:W-:Y:S01]  /*57c60*/  UIADD3.64 UR24, UR8, 0x5fe, URZ ;  /* 0x000005fe08187897 */ /* 0x000fe2000fffe03f */
[----:B--2---:R-:W-:-:S06]  /*57c70*/  WARPGROUP.ARRIVE ;  /* 0x00000000000079c5 */ /* 0x004fcc0000000000 */
[----:B------:R-:W-:Y:S03]  /*57c80*/  HGMMA.64x256x8.F32.TF32 R124, gdesc[UR44], R124, gsb0 ;  /* 0x07e000002c7c79f0 */ /* 0x000fe6000800287c */
[----:B------:R-:W-:Y:S02]  /*57c90*/  WARPGROUP.DEPBAR.LE gsb0, 0x0 ;  /* 0x00008000000079c5 */ /* 0x000fe40000010000 */
[----:B------:R-:W-:-:S15]  /*57ca0*/  WARPGROUP.ARRIVE ;  /* 0x00000000000079c5 */ /* 0x000fde0000000000 */
[----:B------:R-:W-:-:S08]  /*57cb0*/  NOP ;  /* 0x0000000000007918 */ /* 0x000fd00000000000 */
        /* <DEDUP_REMOVED lines=20> */
[----:B------:R-:W-:Y:S01]  /*57e00*/  HGMMA.64x256x8.F32.TF32 R124, gdesc[UR16], R124, gsb0 ;  /* 0x07e00000107c79f0 */ /* 0x000fe2000800287c */
[----:B------:R-:W-:Y:S02]  /*57e10*/  UIADD3.64 UR18, UR10, 0x804, URZ ;  /* 0x000008040a127897 */ /* 0x000fe4000fffe03f */
[----:B------:R-:W-:-:S07]  /*57e20*/  UIADD3.64 UR16, UR8, 0x204, URZ ;  /* 0x0000020408107897 */ /* 0x000fce000fffe03f */
[----:B------:R-:W-:Y:S01]  /*57e30*/  UMOV UR14, UR16 ;  /* 0x00000010000e7c82 */ /* 0x000fe20008000000 */
[----:B------:R-:W-:Y:S01]  /*57e40*/  UMOV UR15, UR17 ;  /* 0x00000011000f7c82 */ /* 0x000fe20008000000 */
[----:B------:R-:W-:Y:S02]  /*57e50*/  WARPGROUP.DEPBAR.LE gsb0, 0x0 ;  /* 0x00008000000079c5 */ /* 0x000fe40000010000 */
[----:B------:R-:W-:-:S14]  /*57e60*/  WARPGROUP.ARRIVE ;  /* 0x00000000000079c5 */ /* 0x000fdc0000000000 */
[----:B------:R-:W-:Y:S01]  /*57e70*/  HGMMA.64x256x8.F32.TF32 R124, gdesc[UR16], R124, gsb0 ;  /* 0x07e00000107c79f0 */ /* 0x000fe2000800287c */
[----:B------:R-:W-:Y:S02]  /*57e80*/  UIADD3.64 UR18, UR10, 0xffe, URZ ;  /* 0x00000ffe0a127897 */ /* 0x000fe4000fffe03f */
[----:B------:R-:W-:Y:S01]  /*57e90*/  UIADD3.64 UR16, UR8, 0x3fe, URZ ;  /* 0x000003fe08107897 */ /* 0x000fe2000fffe03f */
[----:B------:R-:W-:Y:S02]  /*57ea0*/  WARPGROUP.DEPBAR.LE gsb0, 0x0 ;  /* 0x00008000000079c5 */ /* 0x000fe40000010000 */
[----:B------:R-:W-:-:S15]  /*57eb0*/  WARPGROUP.ARRIVE ;  /* 0x00000000000079c5 */ /* 0x000fde0000000000 */
[----:B------:R-:W-:-:S07]  /*57ec0*/  NOP ;  /* 0x0000000000007918 */ /* 0x000fce0000000000 */
[----:B------:R-:W-:Y:S01]  /*57ed0*/  HGMMA.64x256x8.F32.TF32 R124, gdesc[UR16], R124, gsb0 ;  /* 0x07e00000107c79f0 */ /* 0x000fe2000800287c */
[----:B------:R-:W-:Y:S01]  /*57ee0*/  UMOV UR18, UR20 ;  /* 0x0000001400127c82 */ /* 0x000fe20008000000 */
[----:B------:R-:W-:Y:S01]  /*57ef0*/  UMOV UR19, UR21 ;  /* 0x0000001500137c82 */ /* 0x000fe20008000000 */
[----:B------:R-:W-:Y:S02]  /*57f00*/  WARPGROUP.DEPBAR.LE gsb0, 0x0 ;  /* 0x00008000000079c5 */ /* 0x000fe40000010000 */
[----:B------:R-:W-:-:S15]  /*57f10*/  WARPGROUP.ARRIVE ;  /* 0x00000000000079c5 */ /* 0x000fde0000000000 */
[----:B------:R-:W-:-:S08]  /*57f20*/  NOP ;  /* 0x0000000000007918 */ /* 0x000fd00000000000 */
        /* <DEDUP_REMOVED lines=34> */
[----:B------:R-:W-:Y:S03]  /*58150*/  HGMMA.64x256x8.F32.TF32 R124, gdesc[UR16], R124, gsb0 ;  /* 0x07e00000107c79f0 */ /* 0x000fe6000800287c */
[----:B------:R-:W-:Y:S02]  /*58160*/  WARPGROUP.DEPBAR.LE gsb0, 0x0 ;  /* 0x00008000000079c5 */ /* 0x000fe40000010000 */
[----:B------:R-:W-:-:S15]  /*58170*/  WARPGROUP.ARRIVE ;  /* 0x00000000000079c5 */ /* 0x000fde0000000000 */
[----:B------:R-:W-:-:S08]  /*58180*/  NOP ;  /* 0x0000000000007918 */ /* 0x000fd00000000000 */
[----:B------:R-:W-:Y:S03]  /*58190*/  HGMMA.64x256x8.F32.TF32 R124, gdesc[UR12], R124, gsb0 ;  /* 0x07e000000c7c79f0 */ /* 0x000fe6000800287c */
[----:B------:R-:W-:Y:S02]  /*581a0*/  WARPGROUP.DEPBAR.LE gsb0, 0x0 ;  /* 0x00008000000079c5 */ /* 0x000fe40000010000 */
[----:B------:R-:W-:Y:S04]  /*581b0*/  STL.64 [R1], R124 ;  /* 0x0000007c01007387 */ /* 0x000fe80000100a00 */
        /* <DEDUP_REMOVED lines=63> */
[----:B-1----:R-:W2:Y:S04]  /*585b0*/  LDL.LU.64 R250, [R1+0x1ab0] ;  /* 0x001ab00001fa7983 */ /* 0x002ea80000300a00 */
[----:B------:R-:W4:Y:S04]  /*585c0*/  LDL.LU.64 R248, [R1+0x1aa8] ;  /* 0x001aa80001f87983 */ /* 0x000f280000300a00 */
[----:B------:R-:W2:Y:S04]  /*585d0*/  LDL.LU.64 R246, [R1+0x1aa0] ;  /* 0x001aa00001f67983 */ /* 0x000ea80000300a00 */
[----:B------:R-:W4:Y:S04]  /*585e0*/  LDL.LU.64 R244, [R1+0x1a98] ;  /* 0x001a980001f47983 */ /* 0x000f280000300a00 */
[----:B------:R-:W2:Y:S04]  /*585f0*/  LDL.LU.64 R242, [R1+0x1a90] ;  /* 0x001a900001f27983 */ /* 0x000ea80000300a00 */
[----:B------:R-:W4:Y:S04]  /*58600*/  LDL.LU.64 R240, [R1+0x1a88] ;  /* 0x001a880001f07983 */ /* 0x000f280000300a00 */
[----:B------:R-:W2:Y:S04]  /*58610*/  LDL.LU.64 R238, [R1+0x1a80] ;  /* 0x001a800001ee7983 */ /* 0x000ea80000300a00 */
[----:B------:R-:W4:Y:S04]  /*58620*/  LDL.LU.64 R236, [R1+0x1a78] ;  /* 0x001a780001ec7983 */ /* 0x000f280000300a00 */
[----:B------:R-:W2:Y:S04]  /*58630*/  LDL.LU.64 R234, [R1+0x1a70] ;  /* 0x001a700001ea7983 */ /* 0x000ea80000300a00 */
        /* <DEDUP_REMOVED lines=14> */
[----:B------:R-:W2:Y:S04]  /*58720*/  LDL.LU.64 R204, [R1+0x19f8] ;  /* 0x0019f80001cc7983 */ /* 0x000ea80000300a00 */
        /* <DEDUP_REMOVED lines=40> */
[----:B------:R-:W-:Y:S01]  /*589b0*/  UIADD3.64 UR46, UR10, 0x1ffe, URZ ;  /* 0x00001ffe0a2e7897 */ /* 0x000fe2000fffe03f */
[----:B---3--:R-:W-:Y:S01]  /*589c0*/  R2UR UR14, R3 ;  /* 0x00000000030e72ca */ /* 0x008fe200000e0000 */
[----:B------:R-:W-:Y:S01]  /*589d0*/  UIADD3.64 UR42, UR10, 0x2002, URZ ;  /* 0x000020020a2a7897 */ /* 0x000fe2000fffe03f */
[----:B------:R-:W-:Y:S01]  /*589e0*/  R2UR UR15, R0 ;  /* 0x00000000000f72ca */ /* 0x000fe200000e0000 */
[----:B------:R-:W-:Y:S01]  /*589f0*/  UIADD3.64 UR38, UR10, 0x2004, URZ ;  /* 0x000020040a267897 */ /* 0x000fe2000fffe03f */
[----:B------:R-:W1:Y:S01]  /*58a00*/  LDC R3, c[0x0][0x230] ;  /* 0x00008c00ff037b82 */ /* 0x000e620000000800 */
[----:B------:R-:W-:Y:S01]  /*58a10*/  UIADD3.64 UR54, UR10, 0x27fe, URZ ;  /* 0x000027fe0a367897 */ /* 0x000fe2000fffe03f */
[----:B------:R-:W-:Y:S01]  /*58a20*/  LOP3.LUT R0, R7, 0x2, RZ, 0xfc, !PT ;  /* 0x0000000207007812 */ /* 0x000fe200078efcff */
[----:B------:R-:W-:Y:S01]  /*58a30*/  UIADD3.64 UR58, UR10, 0x2800, URZ ;  /* 0x000028000a3a7897 */ /* 0x000fe2000fffe03f */
[----:B------:R-:W-:Y:S01]  /*58a40*/  IADD3 R10, P3, R10, UR5, RZ ;  /* 0x000000050a0a7c10 */ /* 0x000fe2000ff7e0ff */
[----:B------:R-:W-:Y:S01]  /*58a50*/  UIADD3.64 UR18, UR10, 0x3802, URZ ;  /* 0x000038020a127897 */ /* 0x000fe2000fffe03f */
[----:B------:R-:W-:Y:S01]  /*58a60*/  IADD3 R12, P4, R12, UR5, RZ ;  /* 0x000000050c0c7c10 */ /* 0x000fe2000ff9e0ff */
[----:B------:R3:W-:Y:S01]  /*58a70*/  STL [R1+0x18a4], R6 ;  /* 0x0018a40601007387 */ /* 0x0007e20000100800 */
[----:B------:R-:W-:Y:S01]  /*58a80*/  IADD3.X R9, R9, UR7, RZ, P3, !PT ;  /* 0x0000000709097c10 */ /* 0x000fe20009ffe4ff */
[----:B------:R-:W-:Y:S01]  /*58a90*/  IMAD.MOV.U32 R4, RZ, RZ, R10 ;  /* 0x000000ffff047224 */ /* 0x000fe200078e000a */
[----:B------:R-:W-:-:S03]  /*58aa0*/  IADD3.X R11, R11, UR7, RZ, P4, !PT ;  /* 0x000000070b0b7c10 */ /* 0x000fc6000a7fe4ff */
[----:B------:R-:W-:Y:S02]  /*58ab0*/  IMAD.MOV.U32 R5, RZ, RZ, R9 ;  /* 0x000000ffff057224 */ /* 0x000fe400078e0009 */
[----:B-1----:R-:W-:-:S05]  /*58ac0*/  VIADD R3, R3, 0x7f ;  /* 0x0000007f03037836 */ /* 0x002fca0000000000 */
[----:B------:R-:W-:-:S04]  /*58ad0*/  SHF.R.S32.HI R2, RZ, 0x1f, R3 ;  /* 0x0000001fff027819 */ /* 0x000fc80000011403 */
[----:B------:R-:W-:Y:S02]  /*58ae0*/  LEA.HI R2, R2, R3, RZ, 0x7 ;  /* 0x0000000302027211 */ /* 0x000fe400078f38ff */
[----:B------:R-:W-:Y:S02]  /*58af0*/  LOP3.LUT R3, R7, 0x20, RZ, 0xfc, !PT ;  /* 0x0000002007037812 */ /* 0x000fe400078efcff */
[----:B------:R-:W-:-:S05]  /*58b00*/  SHF.R.S32.HI R2, RZ, 0x7, R2 ;  /* 0x00000007ff027819 */ /* 0x000fca0000011402 */
[----:B------:R-:W-:-:S05]  /*58b10*/  VIADD R2, R2, 0xfffffffd ;  /* 0xfffffffd02027836 */ /* 0x000fca0000000000 */
[----:B------:R-:W-:Y:S02]  /*58b20*/  ISETP.LE.AND P0, PT, R2, UR51, PT ;  /* 0x0000003302007c0c */ /* 0x000fe4000bf03270 */
[----:B------:R-:W-:Y:S02]  /*58b30*/  LOP3.LUT R2, R7, 0x42, RZ, 0xfc, !PT ;  /* 0x0000004207027812 */ /* 0x000fe400078efcff */
[----:B----4-:R-:W-:Y:S02]  /*58b40*/  IADD3 R172, P4, R172, UR5, RZ ;  /* 0x00000005acac7c10 */ /* 0x010fe4000ff9e0ff */
[----:B--2---:R-:W-:Y:S02]  /*58b50*/  IADD3 R170, P3, R170, UR5, RZ ;  /* 0x00000005aaaa7c10 */ /* 0x004fe4000ff7e0ff */
[----:B------:R-:W-:Y:S02]  /*58b60*/  IADD3.X R171, R171, UR7, RZ, P4, !PT ;  /* 0x00000007abab7c10 */ /* 0x000fe4000a7fe4ff */
[----:B------:R-:W-:Y:S01]  /*58b70*/  IADD3.X R169, R169, UR7, RZ, P3, !PT ;  /* 0x00000007a9a97c10 */ /* 0x000fe20009ffe4ff */
[----:B------:R-:W-:-:S06]  /*58b80*/  WARPGROUP.ARRIVE ;  /* 0x00000000000079c5 */ /* 0x000fcc0000000000 */
[----:B------:R-:W-:Y:S01]  /*58b90*/  HGMMA.64x256x8.F32.TF32 R24, gdesc[UR44], R24, gsb0 ;  /* 0x07e000002c1879f0 */ /* 0x000fe20008002818 */
[----:B------:R-:W-:Y:S01]  /*58ba0*/  UIADD3.64 UR46, UR10, 0x2000, URZ ;  /* 0x000020000a2e7897 */ /* 0x000fe2000fffe03f */
[----:B------:R-:W-:Y:S01]  /*58bb0*/  UMOV UR44, UR8 ;  /* 0x00000008002c7c82 */ /* 0x000fe20008000000 */
[----:B------:R-:W-:Y:S01]  /*58bc0*/  UMOV UR45, UR9 ;  /* 0x00000009002d7c82 */ /* 0x000fe20008000000 */
[----:B------:R-:W-:Y:S02]  /*58bd0*/  UIMAD UR9, UR51, -0x80, UR14 ;  /* 0xffffff80330978a4 */ /* 0x000fe4000f8e020e */
[----:B------:R-:W-:Y:S02]  /*58be0*/  UIADD3 UR8, UR15, 0x1, URZ ;  /* 0x000000010f087890 */ /* 0x000fe4000fffe03f */
[----:B------:R-:W-:Y:S02]  /*58bf0*/  UIADD3.64 UR14, UR10, 0x3804, URZ ;  /* 0x000038040a0e7897 */ /* 0x000fe4000fffe03f */
[----:B------:R-:W-:Y:S01]  /*58c00*/  ISETP.GE.AND P1, PT, R7, UR9, PT ;  /* 0x0000000907007c0c */ /* 0x000fe2000bf26270 */
[----:B------:R-:W-:Y:S01]  /*58c10*/  UISETP.GT.AND UP0, UPT, UR8, 0x3, UPT ;  /* 0x000000030800788c */ /* 0x000fe2000bf04270 */
[----:B------:R-:W-:-:S02]  /*58c20*/  ISETP.GE.AND P2, PT, R0, UR9, PT ;  /* 0x0000000900007c0c */ /* 0x000fc4000bf46270 */
[----:B------:R-:W-:Y:S01]  /*58c30*/  SEL R0, RZ, 0x4, P1 ;  /* 0x00000004ff007807 */ /* 0x000fe20000800000 */
[----:B------:R-:W-:-:S03]  /*58c40*/  USEL UR8, UR8, URZ, !UP0 ;  /* 0x0000003f08087287 */ /* 0x000fc6000c000000 */
[----:B------:R-:W-:-:S04]  /*58c50*/  SEL R0, R0, RZ, !P0 ;  /* 0x000000ff00007207 */ /* 0x000fc80004000000 */
[----:B------:R-:W-:Y:S02]  /*58c60*/  ISETP.NE.U32.AND P1, PT, R0, RZ, PT ;  /* 0x000000ff0000720c */ /* 0x000fe40003f25070 */
[----:B------:R-:W-:-:S04]  /*58c70*/  SEL R0, RZ, 0x4, P2 ;  /* 0x00000004ff007807 */ /* 0x000fc80001000000 */
[----:B------:R-:W-:-:S04]  /*58c80*/  SEL R0, R0, RZ, !P0 ;  /* 0x000000ff00007207 */ /* 0x000fc80004000000 */
[----:B------:R-:W-:Y:S01]  /*58c90*/  ISETP.NE.U32.AND P2, PT, R0, RZ, PT ;  /* 0x000000ff0000720c */ /* 0x000fe20003f45070 */
[----:B------:R-:W-:Y:S02]  /*58ca0*/  WARPGROUP.DEPBAR.LE gsb0, 0x0 ;  /* 0x00008000000079c5 */ /* 0x000fe40000010000 */
[----:B------:R-:W-:-:S06]  /*58cb0*/  WARPGROUP.ARRIVE ;  /* 0x00000000000079c5 */ /* 0x000fcc0000000000 */
        /* <DEDUP_REMOVED lines=9> */
[----:B------:R-:W-:Y:S01]  /*58d50*/  UIADD3.64 UR38, UR10, 0x2802, URZ ;  /* 0x000028020a267897 */ /* 0x000fe2000fffe03f */
[----:B------:R-:W-:Y:S01]  /*58d60*/  UMOV UR36, UR22 ;  /* 0x0000001600247c82 */ /* 0x000fe20008000000 */
[----:B------:R-:W-:Y:S01]  /*58d70*/  UMOV UR37, UR23 ;  /* 0x0000001700257c82 */ /* 0x000fe20008000000 */
[----:B------:R-:W-:Y:S01]  /*58d80*/  UIADD3.64 UR22, UR10, 0x3800, URZ ;  /* 0x000038000a167897 */ /* 0x000fe2000fffe03f */
[----:B------:R-:W-:Y:S02]  /*58d90*/  WARPGROUP.DEPBAR.LE gsb0, 0x0 ;  /* 0x00008000000079c5 */ /* 0x000fe40000010000 */
[----:B------:R-:W-:-:S15]  /*58da0*/  WARPGROUP.ARRIVE ;  /* 0x00000000000079c5 */ /* 0x000fde0000000000 */
[----:B------:R-:W-:-:S06]  /*58db0*/  NOP ;  /* 0x0000000000007918 */ /* 0x000fcc0000000000 */
        /* <DEDUP_REMOVED lines=53> */
[----:B------:R-:W-:-:S06]  /*59110*/  ULEA UR16, UR8, UR60, 0xf ;  /* 0x0000003c08107291 */ /* 0x000fcc000f8e783f */
[----:B------:R-:W-:-:S05]  /*59120*/  IMAD.U32 R0, RZ, RZ, UR16 ;  /* 0x00000010ff007e24 */ /* 0x000fca000f8e00ff */
[----:B------:R-:W-:Y:S02]  /*59130*/  IADD3 R0, R6, 0x100000, R0 ;  /* 0x0010000006007810 */ /* 0x000fe40007ffe000 */
[----:B---3--:R-:W-:Y:S01]  /*59140*/  LOP3.LUT R6, R7, 0x40, RZ, 0xfc, !PT ;  /* 0x0000004007067812 */ /* 0x008fe200078efcff */
[----:B------:R-:W-:Y:S02]  /*59150*/  WARPGROUP.DEPBAR.LE gsb0, 0x0 ;  /* 0x00008000000079c5 */ /* 0x000fe40000010000 */
[----:B------:R-:W-:-:S11]  /*59160*/  WARPGROUP.ARRIVE ;  /* 0x00000000000079c5 */ /* 0x000fd60000000000 */
[----:B------:R-:W-:Y:S03]  /*59170*/  HGMMA.64x256x8.F32.TF32 R24, gdesc[UR12], R24, gsb0 ;  /* 0x07e000000c1879f0 */ /* 0x000fe60008002818 */
[----:B------:R-:W-:Y:S02]  /*59180*/  WARPGROUP.DEPBAR.LE gsb0, 0x0 ;  /* 0x00008000000079c5 */ /* 0x000fe40000010000 */
[----:B------:R-:W-:Y:S06]  /*59190*/  BAR.SYNC.DEFER_BLOCKING 0x0 ;  /* 0x0000000000007b1d */ /* 0x000fec0000010000 */
[----:B------:R1:W-:Y:S04]  /*591a0*/  STL [R1+0x18b4], R148 ;  /* 0x0018b49401007387 */ /* 0x0003e80000100800 */
[----:B------:R2:W-:Y:S04]  /*591b0*/  STL [R1+0x18b0], R149 ;  /* 0x0018b09501007387 */ /* 0x0005e80000100800 */
[----:B------:R-:W-:Y:S04]  /*591c0*/  STL [R1+0x18ac], R150 ;  /* 0x0018ac9601007387 */ /* 0x000fe80000100800 */
[----:B------:R3:W-:Y:S04]  /*591d0*/  STL [R1+0x18a8], R151 ;  /* 0x0018a89701007387 */ /* 0x0007e80000100800 */
[----:B------:R-:W-:Y:S01]  /*591e0*/  @!PT LDS RZ, [RZ] ;  /* 0x00000000fffff984 */ /* 0x000fe20000000800 */
[----:B------:R-:W-:Y:S01]  /*591f0*/  @!PT LDS RZ, [RZ] ;  /* 0x00000000fffff984 */ /* 0x000fe20000000800 */
[----:B------:R-:W-:Y:S01]  /*59200*/  @!PT LDS RZ, [RZ] ;  /* 0x00000000fffff984 */ /* 0x000fe20000000800 */
[----:B------:R4:W-:Y:S01]  /*59210*/  LDGSTS.E [R0], desc[UR48][R4.64], P1 ;  /* 0x0000000004007fae */ /* 0x0009e20008921870 */
[----:B------:R-:W-:-:S02]  /*59220*/  ISETP.GE.AND P1, PT, R3, UR9, PT ;  /* 0x0000000903007c0c */ /* 0x000fc4000bf26270 */
[----:B------:R-:W-:Y:S01]  /*59230*/  LOP3.LUT R3, R7, 0x22, RZ, 0xfc, !PT ;  /* 0x0000002207037812 */ /* 0x000fe200078efcff */
[----:B----4-:R-:W-:Y:S02]  /*59240*/  IMAD.MOV.U32 R4, RZ, RZ, R12 ;  /* 0x000000ffff047224 */ /* 0x010fe400078e000c */
[----:B------:R-:W-:-:S05]  /*59250*/  IMAD.MOV.U32 R5, RZ, RZ, R11 ;  /* 0x000000ffff057224 */ /* 0x000fca00078e000b */
[----:B------:R4:W-:Y:S01]  /*59260*/  LDGSTS.E [R0+0x8], desc[UR48][R4.64], P2 ;  /* 0x0000800004007fae */ /* 0x0009e20009121870 */
[----:B------:R-:W-:Y:S02]  /*59270*/  ISETP.GE.AND P2, PT, R3, UR9, PT ;  /* 0x0000000903007c0c */ /* 0x000fe4000bf46270 */
[----:B------:R-:W-:-:S04]  /*59280*/  SEL R3, RZ, 0x4, P1 ;  /* 0x00000004ff037807 */ /* 0x000fc80000800000 */
[----:B------:R-:W-:-:S04]  /*59290*/  SEL R3, R3, RZ, !P0 ;  /* 0x000000ff03037207 */ /* 0x000fc80004000000 */
[----:B------:R-:W-:Y:S01]  /*592a0*/  ISETP.NE.U32.AND P1, PT, R3, RZ, PT ;  /* 0x000000ff0300720c */ /* 0x000fe20003f25070 */
[----:B----4-:R-:W-:Y:S01]  /*592b0*/  IMAD.MOV.U32 R4, RZ, RZ, R170 ;  /* 0x000000ffff047224 */ /* 0x010fe200078e00aa */
[----:B------:R-:W-:Y:S01]  /*592c0*/  SEL R3, RZ, 0x4, P2 ;  /* 0x00000004ff037807 */ /* 0x000fe20001000000 */
[----:B------:R-:W-:-:S03]  /*592d0*/  IMAD.MOV.U32 R5, RZ, RZ, R169 ;  /* 0x000000ffff057224 */ /* 0x000fc600078e00a9 */
[----:B------:R-:W-:-:S04]  /*592e0*/  SEL R3, R3, RZ, !P0 ;  /* 0x000000ff03037207 */ /* 0x000fc80004000000 */
[----:B------:R-:W-:-:S03]  /*592f0*/  ISETP.NE.U32.AND P2, PT, R3, RZ, PT ;  /* 0x000000ff0300720c */ /* 0x000fc60003f45070 */
[----:B------:R4:W-:Y:S01]  /*59300*/  LDGSTS.E [R0+0x2000], desc[UR48][R4.64], P1 ;  /* 0x0200000004007fae */ /* 0x0009e20008921870 */
[----:B------:R-:W-:-:S04]  /*59310*/  ISETP.GE.AND P1, PT, R6, UR9, PT ;  /* 0x0000000906007c0c */ /* 0x000fc8000bf26270 */
[----:B------:R-:W-:Y:S02]  /*59320*/  SEL R3, RZ, 0x4, P1 ;  /* 0x00000004ff037807 */ /* 0x000fe40000800000 */
[----:B------:R-:W-:Y:S02]  /*59330*/  ISETP.GE.AND P1, PT, R2, UR9, PT ;  /* 0x0000000902007c0c */ /* 0x000fe4000bf26270 */
[----:B------:R-:W2:Y:S01]  /*59340*/  LDL R2, [R1+0x189c] ;  /* 0x00189c0001027983 */ /* 0x000ea20000100800 */
[----:B------:R-:W-:Y:S01]  /*59350*/  SEL R3, R3, RZ, !P0 ;  /* 0x000000ff03037207 */ /* 0x000fe20004000000 */
[----:B----4-:R-:W-:Y:S01]  /*59360*/  IMAD.MOV.U32 R4, RZ, RZ, R172 ;  /* 0x000000ffff047224 */ /* 0x010fe200078e00ac */
[----:B------:R-:W-:Y:S02]  /*59370*/  MOV R5, R171 ;  /* 0x000000ab00057202 */ /* 0x000fe40000000f00 */
[----:B------:R-:W-:-:S03]  /*59380*/  IADD3 R202, P3, R202, UR5, RZ ;  /* 0x00000005caca7c10 */ /* 0x000fc6000ff7e0ff */
[----:B------:R4:W-:Y:S01]  /*59390*/  LDGSTS.E [R0+0x2008], desc[UR48][R4.64], P2 ;  /* 0x0200800004007fae */ /* 0x0009e20009121870 */
[----:B------:R-:W-:Y:S02]  /*593a0*/  ISETP.NE.U32.AND P2, PT, R3, RZ, PT ;  /* 0x000000ff0300720c */ /* 0x000fe40003f45070 */
[----:B------:R-:W-:Y:S02]  /*593b0*/  SEL R3, RZ, 0x4, P1 ;  /* 0x00000004ff037807 */ /* 0x000fe40000800000 */
[----:B------:R-:W-:Y:S02]  /*593c0*/  IADD3.X R201, R201, UR7, RZ, P3, !PT ;  /* 0x00000007c9c97c10 */ /* 0x000fe40009ffe4ff */
[----:B------:R-:W-:Y:S02]  /*593d0*/  SEL R3, R3, RZ, !P0 ;  /* 0x000000ff03037207 */ /* 0x000fe40004000000 */
[----:B------:R-:W-:Y:S02]  /*593e0*/  IADD3 R204, P4, R204, UR5, RZ ;  /* 0x00000005cccc7c10 */ /* 0x000fe4000ff9e0ff */
[----:B------:R-:W-:Y:S01]  /*593f0*/  ISETP.NE.U32.AND P1, PT, R3, RZ, PT ;  /* 0x000000ff0300720c */ /* 0x000fe20003f25070 */
[----:B----4-:R-:W-:Y:S01]  /*59400*/  IMAD.MOV.U32 R4, RZ, RZ, R202 ;  /* 0x000000ffff047224 */ /* 0x010fe200078e00ca */
[----:B------:R-:W-:Y:S01]  /*59410*/  IADD3.X R203, R203, UR7, RZ, P4, !PT ;  /* 0x00000007cbcb7c10 */ /* 0x000fe2000a7fe4ff */
[----:B------:R-:W-:Y:S01]  /*59420*/  IMAD.MOV.U32 R5, RZ, RZ, R201 ;  /* 0x000000ffff057224 */ /* 0x000fe200078e00c9 */
[----:B-1----:R-:W-:-:S04]  /*59430*/  LOP3.LUT R148, R7, 0x60, RZ, 0xfc, !PT ;  /* 0x0000006007947812 */ /* 0x002fc800078efcff */
[----:B------:R1:W-:Y:S01]  /*59440*/  LDGSTS.E [R0+0x4000], desc[UR48][R4.64], P2 ;  /* 0x0400000004007fae */ /* 0x0003e20009121870 */
[----:B------:R-:W-:Y:S01]  /*59450*/  LOP3.LUT R6, R7, 0x62, RZ, 0xfc, !PT ;  /* 0x0000006207067812 */ /* 0x000fe200078efcff */
[----:B-1----:R-:W-:Y:S02]  /*59460*/  IMAD.MOV.U32 R4, RZ, RZ, R204 ;  /* 0x000000ffff047224 */ /* 0x002fe400078e00cc */
[----:B------:R-:W-:-:S05]  /*59470*/  IMAD.MOV.U32 R5, RZ, RZ, R203 ;  /* 0x000000ffff057224 */ /* 0x000fca00078e00cb */
[----:B------:R1:W-:Y:S01]  /*59480*/  LDGSTS.E [R0+0x4008], desc[UR48][R4.64], P1 ;  /* 0x0400800004007fae */ /* 0x0003e20008921870 */
[----:B------:R-:W-:-:S04]  /*59490*/  ISETP.GE.AND P1, PT, R148, UR9, PT ;  /* 0x0000000994007c0c */ /* 0x000fc8000bf26270 */
[----:B------:R-:W-:Y:S02]  /*594a0*/  SEL R3, RZ, 0x4, P1 ;  /* 0x00000004ff037807 */ /* 0x000fe40000800000 */
[----:B------:R-:W-:Y:S02]  /*594b0*/  ISETP.GE.AND P1, PT, R6, UR9, PT ;  /* 0x0000000906007c0c */ /* 0x000fe4000bf26270 */
[----:B------:R-:W-:Y:S02]  /*594c0*/  SEL R3, R3, RZ, !P0 ;  /* 0x000000ff03037207 */ /* 0x000fe40004000000 */
[----:B------:R-:W-:Y:S02]  /*594d0*/  IADD3 R234, P3, R234, UR5, RZ ;  /* 0x00000005eaea7c10 */ /* 0x000fe4000ff7e0ff */
[----:B------:R-:W-:Y:S02]  /*594e0*/  ISETP.NE.U32.AND P2, PT, R3, RZ, PT ;  /* 0x000000ff0300720c */ /* 0x000fe40003f45070 */
[----:B------:R-:W-:-:S02]  /*594f0*/  SEL R3, RZ, 0x4, P1 ;  /* 0x00000004ff037807 */ /* 0x000fc40000800000 */
[----:B------:R-:W-:Y:S02]  /*59500*/  IADD3.X R233, R233, UR7, RZ, P3, !PT ;  /* 0x00000007e9e97c10 */ /* 0x000fe40009ffe4ff */
[----:B------:R-:W-:Y:S02]  /*59510*/  SEL R3, R3, RZ, !P0 ;  /* 0x000000ff03037207 */ /* 0x000fe40004000000 */
[----:B------:R-:W-:Y:S02]  /*59520*/  IADD3 R236, P4, R236, UR5, RZ ;  /* 0x00000005ecec7c10 */ /* 0x000fe4000ff9e0ff */
[----:B------:R-:W-:Y:S01]  /*59530*/  ISETP.NE.U32.AND P1, PT, R3, RZ, PT ;  /* 0x000000ff0300720c */ /* 0x000fe20003f25070 */
[----:B-1----:R-:W-:Y:S01]  /*59540*/  IMAD.MOV.U32 R4, RZ, RZ, R234 ;  /* 0x000000ffff047224 */ /* 0x002fe200078e00ea */
[----:B------:R-:W-:Y:S01]  /*59550*/  IADD3.X R235, R235, UR7, RZ, P4, !PT ;  /* 0x00000007ebeb7c10 */ /* 0x000fe2000a7fe4ff */
[----:B------:R-:W-:-:S05]  /*59560*/  IMAD.MOV.U32 R5, RZ, RZ, R233 ;  /* 0x000000ffff057224 */ /* 0x000fca00078e00e9 */
[----:B------:R1:W-:Y:S02]  /*59570*/  LDGSTS.E [R0+0x6000], desc[UR48][R4.64], P2 ;  /* 0x0600000004007fae */ /* 0x0003e40009121870 */
[----:B-1----:R-:W-:Y:S02]  /*59580*/  IMAD.MOV.U32 R4, RZ, RZ, R236 ;  /* 0x000000ffff047224 */ /* 0x002fe400078e00ec */
[----:B------:R-:W-:-:S05]  /*59590*/  IMAD.MOV.U32 R5, RZ, RZ, R235 ;  /* 0x000000ffff057224 */ /* 0x000fca00078e00eb */
[----:B------:R1:W-:Y:S02]  /*595a0*/  LDGSTS.E [R0+0x6008], desc[UR48][R4.64], P1 ;  /* 0x0600800004007fae */ /* 0x0003e40008921870 */
[----:B-1----:R-:W-:-:S04]  /*595b0*/  LOP3.LUT R0, R7, 0x4, RZ, 0xfc, !PT ;  /* 0x0000000407007812 */ /* 0x002fc800078efcff */
[----:B------:R-:W-:-:S04]  /*595c0*/  ISETP.GE.AND P1, PT, R0, UR9, PT ;  /* 0x0000000900007c0c */ /* 0x000fc8000bf26270 */
[----:B------:R-:W-:Y:S02]  /*595d0*/  SEL R0, RZ, 0x4, P1 ;  /* 0x00000004ff007807 */ /* 0x000fe40000800000 */
[----:B------:R-:W-:Y:S02]  /*595e0*/  IADD3 R14, P1, R14, UR5, RZ ;  /* 0x000000050e0e7c10 */ /* 0x000fe4000ff3e0ff */
[----:B------:R-:W-:Y:S02]  /*595f0*/  SEL R0, R0, RZ, !P0 ;  /* 0x000000ff00007207 */ /* 0x000fe40004000000 */
[----:B------:R-:W-:Y:S02]  /*59600*/  LOP3.LUT R3, R7, 0x6, RZ, 0xfc, !PT ;  /* 0x0000000607037812 */ /* 0x000fe400078efcff */
[----:B------:R-:W-:Y:S02]  /*59610*/  ISETP.NE.U32.AND P2, PT, R0, RZ, PT ;  /* 0x000000ff0000720c */ /* 0x000fe40003f45070 */
[----:B------:R-:W-:Y:S01]  /*59620*/  IADD3.X R13, R13, UR7, RZ, P1, !PT ;  /* 0x000000070d0d7c10 */ /* 0x000fe20008ffe4ff */
[----:B------:R-:W-:Y:S01]  /*59630*/  IMAD.U32 R0, RZ, RZ, UR16 ;  /* 0x00000010ff007e24 */ /* 0x000fe2000f8e00ff */
[----:B------:R-:W-:Y:S01]  /*59640*/  ISETP.GE.AND P1, PT, R3, UR9, PT ;  /* 0x0000000903007c0c */ /* 0x000fe2000bf26270 */
[----:B------:R-:W-:-:S03]  /*59650*/  IMAD.MOV.U32 R4, RZ, RZ, R14 ;  /* 0x000000ffff047224 */ /* 0x000fc600078e000e */
[----:B------:R-:W-:Y:S01]  /*59660*/  SEL R3, RZ, 0x4, P1 ;  /* 0x00000004ff037807 */ /* 0x000fe20000800000 */
[----:B------:R-:W-:-:S03]  /*59670*/  IMAD.MOV.U32 R5, RZ, RZ, R13 ;  /* 0x000000ffff057224 */ /* 0x000fc600078e000d */
[----:B------:R-:W-:Y:S02]  /*59680*/  SEL R3, R3, RZ, !P0 ;  /* 0x000000ff03037207 */ /* 0x000fe40004000000 */
[----:B------:R-:W-:-:S04]  /*59690*/  IADD3 R16, P1, R16, UR5, RZ ;  /* 0x0000000510107c10 */ /* 0x000fc8000ff3e0ff */
[----:B------:R-:W-:Y:S02]  /*596a0*/  IADD3.X R15, R15, UR7, RZ, P1, !PT ;  /* 0x000000070f0f7c10 */ /* 0x000fe40008ffe4ff */
[----:B------:R-:W-:Y:S02]  /*596b0*/  IADD3 R174, P3, R174, UR5, RZ ;  /* 0x00000005aeae7c10 */ /* 0x000fe4000ff7e0ff */
[----:B------:R-:W-:Y:S02]  /*596c0*/  IADD3 R176, P4, R176, UR5, RZ ;  /* 0x00000005b0b07c10 */ /* 0x000fe4000ff9e0ff */
[----:B------:R-:W-:Y:S02]  /*596d0*/  IADD3.X R173, R173, UR7, RZ, P3, !PT ;  /* 0x00000007adad7c10 */ /* 0x000fe40009ffe4ff */
[----:B------:R-:W-:Y:S02]  /*596e0*/  IADD3.X R175, R175, UR7, RZ, P4, !PT ;  /* 0x00000007afaf7c10 */ /* 0x000fe4000a7fe4ff */
[----:B------:R-:W-:-:S02]  /*596f0*/  LOP3.LUT R6, R7, 0x44, RZ, 0xfc, !PT ;  /* 0x0000004407067812 */ /* 0x000fc400078efcff */
[----:B--2---:R-:W-:-:S05]  /*59700*/  IADD3 R0, R2, 0x100000, R0 ;  /* 0x0010000002007810 */ /* 0x004fca0007ffe000 */
[----:B------:R1:W-:Y:S01]  /*59710*/  LDGSTS.E [R0], desc[UR48][R4.64], P2 ;  /* 0x0000000004007fae */ /* 0x0003e20009121870 */
[----:B------:R-:W-:Y:S02]  /*59720*/  ISETP.NE.U32.AND P2, PT, R3, RZ, PT ;  /* 0x000000ff0300720c */ /* 0x000fe40003f45070 */
[----:B------:R-:W-:-:S04]  /*59730*/  LOP3.LUT R3, R7, 0x24, RZ, 0xfc, !PT ;  /* 0x0000002407037812 */ /* 0x000fc800078efcff */
[----:B------:R-:W-:Y:S02]  /*59740*/  ISETP.GE.AND P1, PT, R3, UR9, PT ;  /* 0x0000000903007c0c */ /* 0x000fe4000bf26270 */
[----:B------:R-:W-:Y:S02]  /*59750*/  LOP3.LUT R2, R7, 0x26, RZ, 0xfc, !PT ;  /* 0x0000002607027812 */ /* 0x000fe400078efcff */
[----:B------:R-:W-:Y:S01]  /*59760*/  SEL R3, RZ, 0x4, P1 ;  /* 0x00000004ff037807 */ /* 0x000fe20000800000 */
[----:B-1----:R-:W-:Y:S02]  /*59770*/  IMAD.MOV.U32 R4, RZ, RZ, R16 ;  /* 0x000000ffff047224 */ /* 0x002fe400078e0010 */
[----:B------:R-:W-:Y:S01]  /*59780*/  IMAD.MOV.U32 R5, RZ, RZ, R15 ;  /* 0x000000ffff057224 */ /* 0x000fe200078e000f */
[----:B------:R-:W-:Y:S02]  /*59790*/  SEL R3, R3, RZ, !P0 ;  /* 0x000000ff03037207 */ /* 0x000fe40004000000 */
[----:B------:R-:W-:-:S02]  /*597a0*/  ISETP.GE.AND P1, PT, R2, UR9, PT ;  /* 0x0000000902007c0c */ /* 0x000fc4000bf26270 */
[----:B------:R1:W-:Y:S01]  /*597b0*/  LDGSTS.E [R0+0x8], desc[UR48][R4.64], P2 ;  /* 0x0000800004007fae */ /* 0x0003e20009121870 */
[----:B------:R-:W-:Y:S02]  /*597c0*/  ISETP.NE.U32.AND P2, PT, R3, RZ, PT ;  /* 0x000000ff0300720c */ /* 0x000fe40003f45070 */
[----:B------:R-:W-:-:S04]  /*597d0*/  SEL R3, RZ, 0x4, P1 ;  /* 0x00000004ff037807 */ /* 0x000fc80000800000 */
[----:B------:R-:W-:-:S04]  /*597e0*/  SEL R3, R3, RZ, !P0 ;  /* 0x000000ff03037207 */ /* 0x000fc80004000000 */
[----:B------:R-:W-:Y:S01]  /*597f0*/  ISETP.NE.U32.AND P1, PT, R3, RZ, PT ;  /* 0x000000ff0300720c */ /* 0x000fe20003f25070 */
[----:B-1----:R-:W-:Y:S01]  /*59800*/  IMAD.MOV.U32 R4, RZ, RZ, R174 ;  /* 0x000000ffff047224 */ /* 0x002fe200078e00ae */
[----:B------:R-:W-:-:S05]  /*59810*/  MOV R5, R173 ;  /* 0x000000ad00057202 */ /* 0x000fca0000000f00 */
        /* <DEDUP_REMOVED lines=8> */
[----:B------:R-:W2:Y:S01]  /*598a0*/  LDL R2, [R1+0x1898] ;  /* 0x0018980001027983 */ /* 0x000ea20000100800 */
        /* <DEDUP_REMOVED lines=10> */
[----:B------:R-:W-:Y:S01]  /*59950*/  IMAD.MOV.U32 R5, RZ, RZ, R205 ;  /* 0x000000ffff057224 */ /* 0x000fe200078e00cd */
[----:B------:R-:W-:-:S04]  /*59960*/  LOP3.LUT R148, R7, 0x64, RZ, 0xfc, !PT ;  /* 0x0000006407947812 */ /* 0x000fc800078efcff */
        /* <DEDUP_REMOVED lines=24> */
[----:B------:R-:W-:Y:S02]  /*59af0*/  ISETP.GE.AND P1, PT, R0, UR9, PT ;  /* 0x0000000900007c0c */ /* 0x000fe4000bf26270 */
[----:B------:R-:W-:Y:S02]  /*59b00*/  LOP3.LUT R0, R7, 0xa, RZ, 0xfc, !PT ;  /* 0x0000000a07007812 */ /* 0x000fe400078efcff */
[----:B------:R-:W-:Y:S02]  /*59b10*/  SEL R3, RZ, 0x4, P1 ;  /* 0x00000004ff037807 */ /* 0x000fe40000800000 */
[----:B------:R-:W-:Y:S02]  /*59b20*/  ISETP.GE.AND P2, PT, R0, UR9, PT ;  /* 0x0000000900007c0c */ /* 0x000fe4000bf46270 */
[----:B------:R-:W-:Y:S02]  /*59b30*/  SEL R3, R3, RZ, !P0 ;  /* 0x000000ff03037207 */ /* 0x000fe40004000000 */
[----:B------:R-:W-:-:S02]  /*59b40*/  SEL R0, RZ, 0x4, P2 ;  /* 0x00000004ff007807 */ /* 0x000fc40001000000 */
[----:B------:R-:W-:Y:S02]  /*59b50*/  IADD3 R18, P3, R18, UR5, RZ ;  /* 0x0000000512127c10 */ /* 0x000fe4000ff7e0ff */
[----:B------:R-:W-:Y:S02]  /*59b60*/  SEL R0, R0, RZ, !P0 ;  /* 0x000000ff00007207 */ /* 0x000fe40004000000 */
[----:B------:R-:W-:Y:S02]  /*59b70*/  ISETP.NE.U32.AND P1, PT, R3, RZ, PT ;  /* 0x000000ff0300720c */ /* 0x000fe40003f25070 */
[----:B------:R-:W-:Y:S01]  /*59b80*/  ISETP.NE.U32.AND P2, PT, R0, RZ, PT ;  /* 0x000000ff0000720c */ /* 0x000fe20003f45070 */
[----:B------:R-:W-:Y:S01]  /*59b90*/  IMAD.U32 R0, RZ, RZ, UR16 ;  /* 0x00000010ff007e24 */ /* 0x000fe2000f8e00ff */
[----:B------:R-:W-:Y:S01]  /*59ba0*/  IADD3.X R17, R17, UR7, RZ, P3, !PT ;  /* 0x0000000711117c10 */ /* 0x000fe20009ffe4ff */
[----:B------:R-:W-:Y:S01]  /*59bb0*/  IMAD.MOV.U32 R4, RZ, RZ, R18 ;  /* 0x000000ffff047224 */ /* 0x000fe200078e0012 */
[----:B------:R-:W-:-:S03]  /*59bc0*/  LOP3.LUT R6, R7, 0x28, RZ, 0xfc, !PT ;  /* 0x0000002807067812 */ /* 0x000fc600078efcff */
[----:B------:R-:W-:Y:S01]  /*59bd0*/  IMAD.MOV.U32 R5, RZ, RZ, R17 ;  /* 0x000000ffff057224 */ /* 0x000fe200078e0011 */
[----:B------:R-:W-:-:S04]  /*59be0*/  IADD3 R20, P4, R20, UR5, RZ ;  /* 0x0000000514147c10 */ /* 0x000fc8000ff9e0ff */
[----:B------:R-:W-:Y:S02]  /*59bf0*/  IADD3.X R19, R19, UR7, RZ, P4, !PT ;  /* 0x0000000713137c10 */ /* 0x000fe4000a7fe4ff */
[----:B------:R-:W-:Y:S02]  /*59c00*/  IADD3 R178, P3, R178, UR5, RZ ;  /* 0x00000005b2b27c10 */ /* 0x000fe4000ff7e0ff */
[----:B------:R-:W-:Y:S02]  /*59c10*/  IADD3 R180, P4, R180, UR5, RZ ;  /* 0x00000005b4b47c10 */ /* 0x000fe4000ff9e0ff */
[----:B------:R-:W-:Y:S02]  /*59c20*/  IADD3.X R177, R177, UR7, RZ, P3, !PT ;  /* 0x00000007b1b17c10 */ /* 0x000fe40009ffe4ff */
[----:B------:R-:W-:Y:S02]  /*59c30*/  IADD3.X R179, R179, UR7, RZ, P4, !PT ;  /* 0x00000007b3b37c10 */ /* 0x000fe4000a7fe4ff */
[----:B--2---:R-:W-:-:S05]  /*59c40*/  IADD3 R0, R2, 0x100000, R0 ;  /* 0x0010000002007810 */ /* 0x004fca0007ffe000 */
[----:B------:R1:W-:Y:S01]  /*59c50*/  LDGSTS.E [R0], desc[UR48][R4.64], P1 ;  /* 0x0000000004007fae */ /* 0x0003e20008921870 */
[----:B------:R-:W-:Y:S02]  /*59c60*/  ISETP.GE.AND P1, PT, R6, UR9, PT ;  /* 0x0000000906007c0c */ /* 0x000fe4000bf26270 */
[----:B------:R-:W-:Y:S02]  /*59c70*/  LOP3.LUT R2, R7, 0x2a, RZ, 0xfc, !PT ;  /* 0x0000002a07027812 */ /* 0x000fe400078efcff */
[----:B------:R-:W-:Y:S02]  /*59c80*/  SEL R3, RZ, 0x4, P1 ;  /* 0x00000004ff037807 */ /* 0x000fe40000800000 */
[----:B------:R-:W-:Y:S02]  /*59c90*/  ISETP.GE.AND P1, PT, R2, UR9, PT ;  /* 0x0000000902007c0c */ /* 0x000fe4000bf26270 */
[----:B------:R-:W-:Y:S01]  /*59ca0*/  SEL R3, R3, RZ, !P0 ;  /* 0x000000ff03037207 */ /* 0x000fe20004000000 */
[----:B-1----:R-:W-:Y:S01]  /*59cb0*/  IMAD.MOV.U32 R4, RZ, RZ, R20 ;  /* 0x000000ffff047224 */ /* 0x002fe200078e0014 */
[----:B------:R-:W-:-:S05]  /*59cc0*/  MOV R5, R19 ;  /* 0x0000001300057202 */ /* 0x000fca0000000f00 */
[----:B------:R1:W-:Y:S01]  /*59cd0*/  LDGSTS.E [R0+0x8], desc[UR48][R4.64], P2 ;  /* 0x0000800004007fae */ /* 0x0003e20009121870 */
[----:B------:R-:W-:Y:S02]  /*59ce0*/  ISETP.NE.U32.AND P2, PT, R3, RZ, PT ;  /* 0x000000ff0300720c */ /* 0x000fe40003f45070 */
[----:B------:R-:W-:-:S04]  /*59cf0*/  SEL R3, RZ, 0x4, P1 ;  /* 0x00000004ff037807 */ /* 0x000fc80000800000 */
[----:B------:R-:W-:-:S04]  /*59d00*/  SEL R3, R3, RZ, !P0 ;  /* 0x000000ff03037207 */ /* 0x000fc80004000000 */
[----:B------:R-:W-:Y:S01]  /*59d10*/  ISETP.NE.U32.AND P1, PT, R3, RZ, PT ;  /* 0x000000ff0300720c */ /* 0x000fe20003f25070 */
[----:B-1----:R-:W-:Y:S02]  /*59d20*/  IMAD.MOV.U32 R4, RZ, RZ, R178 ;  /* 0x000000ffff047224 */ /* 0x002fe400078e00b2 */
        /* <DEDUP_REMOVED lines=53> */
[----:B------:R-:W-:Y:S02]  /*5a080*/  ISETP.NE.U32.AND P1, PT, R3, RZ, PT ;  /* 0x000000ff0300720c */ /* 0x000fe40003f25070 */
[----:B------:R-:W-:Y:S02]  /*5a090*/  SEL R0, R0, RZ, !P0 ;  /* 0x000000ff00007207 */ /* 0x000fe40004000000 */
[----:B------:R-:W-:Y:S02]  /*5a0a0*/  IADD3 R22, P3, R22, UR5, RZ ;  /* 0x0000000516167c10 */ /* 0x000fe4000ff7e0ff */
[----:B------:R-:W-:Y:S01]  /*5a0b0*/  ISETP.NE.U32.AND P2, PT, R0, RZ, PT ;  /* 0x000000ff0000720c */ /* 0x000fe20003f45070 */
[----:B------:R-:W-:Y:S01]  /*5a0c0*/  IMAD.U32 R0, RZ, RZ, UR16 ;  /* 0x00000010ff007e24 */ /* 0x000fe2000f8e00ff */
[----:B------:R-:W-:Y:S01]  /*5a0d0*/  IADD3.X R21, R21, UR7, RZ, P3, !PT ;  /* 0x0000000715157c10 */ /* 0x000fe20009ffe4ff */
[----:B------:R-:W-:Y:S01]  /*5a0e0*/  IMAD.MOV.U32 R4, RZ, RZ, R22 ;  /* 0x000000ffff047224 */ /* 0x000fe200078e0016 */
[----:B------:R-:W-:-:S02]  /*5a0f0*/  LOP3.LUT R6, R7, 0x2c, RZ, 0xfc, !PT ;  /* 0x0000002c07067812 */ /* 0x000fc400078efcff */
[----:B------:R-:W-:Y:S02]  /*5a100*/  MOV R5, R21 ;  /* 0x0000001500057202 */ /* 0x000fe40000000f00 */
        /* <DEDUP_REMOVED lines=13> */
[----:B-1----:R-:W-:-:S02]  /*5a1e0*/  IMAD.MOV.U32 R4, RZ, RZ, R152 ;  /* 0x000000ffff047224 */ /* 0x002fc400078e0098 */
[----:B------:R-:W-:-:S05]  /*5a1f0*/  IMAD.MOV.U32 R5, RZ, RZ, R23 ;  /* 0x000000ffff057224 */ /* 0x000fca00078e0017 */
        /* <DEDUP_REMOVED lines=62> */
[----:B------:R-:W-:Y:S02]  /*5a5e0*/  ISETP.NE.U32.AND P2, PT, R0, RZ, PT ;  /* 0x000000ff0000720c */ /* 0x000fe40003f45070 */
[----:B------:R-:W-:Y:S02]  /*5a5f0*/  IADD3.X R153, R153, UR7, RZ, P3, !PT ;  /* 0x0000000799997c10 */ /* 0x000fe40009ffe4ff */
[----:B------:R-:W-:Y:S01]  /*5a600*/  MOV R0, UR16 ;  /* 0x0000001000007c02 */ /* 0x000fe20008000f00 */
[----:B------:R-:W-:-:S02]  /*5a610*/  IMAD.MOV.U32 R4, RZ, RZ, R154 ;  /* 0x000000ffff047224 */ /* 0x000fc400078e009a */
[----:B------:R-:W-:Y:S01]  /*5a620*/  IMAD.MOV.U32 R5, RZ, RZ, R153 ;  /* 0x000000ffff057224 */ /* 0x000fe200078e0099 */
[----:B------:R-:W-:Y:S02]  /*5a630*/  LOP3.LUT R6, R7, 0x30, RZ, 0xfc, !PT ;  /* 0x0000003007067812 */ /* 0x000fe400078efcff */
        /* <DEDUP_REMOVED lines=33> */
[----:B------:R-:W-:Y:S01]  /*5a850*/  IADD3 R218, P3, R218, UR5, RZ ;  /* 0x00000005dada7c10 */ /* 0x000fe2000ff7e0ff */
[----:B------:R-:W4:Y:S01]  /*5a860*/  LDL.LU R149, [R1+0x200] ;  /* 0x0002000001957983 */ /* 0x000f220000300800 */
        /* <DEDUP_REMOVED lines=30> */
[----:B-1----:R-:W-:Y:S01]  /*5aa50*/  MOV R4, R252 ;  /* 0x000000fc00047202 */ /* 0x002fe20000000f00 */
        /* <DEDUP_REMOVED lines=49> */
[----:B------:R-:W2:Y:S04]  /*5ad70*/  LDL.LU R2, [R1+0x204] ;  /* 0x0002040001027983 */ /* 0x000ea80000300800 */
[----:B------:R-:W4:Y:S04]  /*5ad80*/  LDL.LU R148, [R1+0x208] ;  /* 0x0002080001947983 */ /* 0x000f280000300800 */
[----:B------:R-:W4:Y:S01]  /*5ad90*/  LDL.LU R6, [R1+0x20c] ;  /* 0x00020c0001067983 */ /* 0x000f220000300800 */
[----:B------:R-:W-:-:S02]  /*5ada0*/  SEL R3, R3, RZ, !P0 ;  /* 0x000000ff03037207 */ /* 0x000fc40004000000 */
[----:B------:R-:W-:Y:S02]  /*5adb0*/  IADD3 R222, P3, R222, UR5, RZ ;  /* 0x00000005dede7c10 */ /* 0x000fe4000ff7e0ff */
[----:B------:R-:W-:Y:S02]  /*5adc0*/  ISETP.NE.U32.AND P2, PT, R3, RZ, PT ;  /* 0x000000ff0300720c */ /* 0x000fe40003f45070 */
[----:B------:R-:W-:Y:S02]  /*5add0*/  SEL R3, RZ, 0x4, P1 ;  /* 0x00000004ff037807 */ /* 0x000fe40000800000 */
[----:B------:R-:W-:Y:S02]  /*5ade0*/  IADD3.X R221, R221, UR7, RZ, P3, !PT ;  /* 0x00000007dddd7c10 */ /* 0x000fe40009ffe4ff */
[----:B------:R-:W-:Y:S02]  /*5adf0*/  SEL R3, R3, RZ, !P0 ;  /* 0x000000ff03037207 */ /* 0x000fe40004000000 */
[----:B------:R-:W-:-:S02]  /*5ae00*/  IADD3 R224, P4, R224, UR5, RZ ;  /* 0x00000005e0e07c10 */ /* 0x000fc4000ff9e0ff */
[----:B------:R-:W-:Y:S01]  /*5ae10*/  ISETP.NE.U32.AND P1, PT, R3, RZ, PT ;  /* 0x000000ff0300720c */ /* 0x000fe20003f25070 */
[----:B-1----:R-:W-:Y:S01]  /*5ae20*/  IMAD.MOV.U32 R4, RZ, RZ, R222 ;  /* 0x000000ffff047224 */ /* 0x002fe200078e00de */
[----:B------:R-:W-:Y:S01]  /*5ae30*/  IADD3.X R223, R223, UR7, RZ, P4, !PT ;  /* 0x00000007dfdf7c10 */ /* 0x000fe2000a7fe4ff */
[----:B------:R-:W-:-:S05]  /*5ae40*/  IMAD.MOV.U32 R5, RZ, RZ, R221 ;  /* 0x000000ffff057224 */ /* 0x000fca00078e00dd */
[----:B------:R1:W-:Y:S02]  /*5ae50*/  LDGSTS.E [R0+0x4000], desc[UR48][R4.64], P2 ;  /* 0x0400000004007fae */ /* 0x0003e40009121870 */
[----:B-1----:R-:W-:Y:S02]  /*5ae60*/  IMAD.MOV.U32 R4, RZ, RZ, R224 ;  /* 0x000000ffff047224 */ /* 0x002fe400078e00e0 */
[----:B------:R-:W-:-:S05]  /*5ae70*/  IMAD.MOV.U32 R5, RZ, RZ, R223 ;  /* 0x000000ffff057224 */ /* 0x000fca00078e00df */
[----:B------:R1:W-:Y:S01]  /*5ae80*/  LDGSTS.E [R0+0x4008], desc[UR48][R4.64], P1 ;  /* 0x0400800004007fae */ /* 0x0003e20008921870 */
[----:B---3--:R-:W-:Y:S02]  /*5ae90*/  LOP3.LUT R151, R7, 0x74, RZ, 0xfc, !PT ;  /* 0x0000007407977812 */ /* 0x008fe400078efcff */
[----:B--2---:R-:W-:-:S04]  /*5aea0*/  IADD3 R2, P3, R2, UR5, RZ ;  /* 0x0000000502027c10 */ /* 0x004fc8000ff7e0ff */
[----:B----4-:R-:W-:Y:S01]  /*5aeb0*/  IADD3.X R149, R149, UR7, RZ, P3, !PT ;  /* 0x0000000795957c10 */ /* 0x010fe20009ffe4ff */
[----:B------:R2:W-:Y:S01]  /*5aec0*/  STL [R1+0x204], R2 ;  /* 0x0002040201007387 */ /* 0x0005e20000100800 */
[----:B------:R-:W-:-:S03]  /*5aed0*/  IADD3 R6, P4, R6, UR5, RZ ;  /* 0x0000000506067c10 */ /* 0x000fc6000ff9e0ff */
[----:B------:R-:W-:Y:S01]  /*5aee0*/  STL [R1+0x200], R149 ;  /* 0x0002009501007387 */ /* 0x000fe20000100800 */
[----:B-1----:R-:W-:-:S03]  /*5aef0*/  MOV R4, R2 ;  /* 0x0000000200047202 */ /* 0x002fc60000000f00 */
[----:B------:R1:W-:Y:S04]  /*5af00*/  STL [R1+0x20c], R6 ;  /* 0x00020c0601007387 */ /* 0x0003e80000100800 */
[----:B--2---:R-:W2:Y:S01]  /*5af10*/  LDL R2, [R1+0x1888] ;  /* 0x0018880001027983 */ /* 0x004ea20000100800 */
[----:B------:R-:W-:Y:S02]  /*5af20*/  ISETP.GE.AND P1, PT, R151, UR9, PT ;  /* 0x0000000997007c0c */ /* 0x000fe4000bf26270 */
[----:B------:R-:W-:Y:S02]  /*5af30*/  LOP3.LUT R150, R7, 0x76, RZ, 0xfc, !PT ;  /* 0x0000007607967812 */ /* 0x000fe400078efcff */
[----:B------:R-:W-:Y:S02]  /*5af40*/  SEL R3, RZ, 0x4, P1 ;  /* 0x00000004ff037807 */ /* 0x000fe40000800000 */
[----:B------:R-:W-:-:S02]  /*5af50*/  ISETP.GE.AND P1, PT, R150, UR9, PT ;  /* 0x0000000996007c0c */ /* 0x000fc4000bf26270 */
[----:B------:R-:W-:-:S04]  /*5af60*/  SEL R3, R3, RZ, !P0 ;  /* 0x000000ff03037207 */ /* 0x000fc80004000000 */
[----:B------:R-:W-:Y:S02]  /*5af70*/  ISETP.NE.U32.AND P2, PT, R3, RZ, PT ;  /* 0x000000ff0300720c */ /* 0x000fe40003f45070 */
[----:B------:R-:W-:-:S04]  /*5af80*/  SEL R3, RZ, 0x4, P1 ;  /* 0x00000004ff037807 */ /* 0x000fc80000800000 */
[----:B------:R-:W-:Y:S01]  /*5af90*/  SEL R3, R3, RZ, !P0 ;  /* 0x000000ff03037207 */ /* 0x000fe20004000000 */
[----:B------:R-:W-:-:S03]  /*5afa0*/  IMAD.MOV.U32 R5, RZ, RZ, R149 ;  /* 0x000000ffff057224 */ /* 0x000fc600078e0095 */
[----:B------:R-:W-:Y:S02]  /*5afb0*/  ISETP.NE.U32.AND P1, PT, R3, RZ, PT ;  /* 0x000000ff0300720c */ /* 0x000fe40003f25070 */
[----:B------:R-:W-:Y:S01]  /*5afc0*/  IADD3.X R148, R148, UR7, RZ, P4, !PT ;  /* 0x0000000794947c10 */ /* 0x000fe2000a7fe4ff */
[----:B------:R3:W-:Y:S02]  /*5afd0*/  LDGSTS.E [R0+0x6000], desc[UR48][R4.64], P2 ;  /* 0x0600000004007fae */ /* 0x0007e40009121870 */
[----:B---3--:R-:W-:Y:S02]  /*5afe0*/  IMAD.MOV.U32 R4, RZ, RZ, R6 ;  /* 0x000000ffff047224 */ /* 0x008fe400078e0006 */
[----:B------:R-:W-:-:S06]  /*5aff0*/  IMAD.MOV.U32 R5, RZ, RZ, R148 ;  /* 0x000000ffff057224 */ /* 0x000fcc00078e0094 */
[----:B------:R3:W-:Y:S02]  /*5b000*/  LDGSTS.E [R0+0x6008], desc[UR48][R4.64], P1 ;  /* 0x0600800004007fae */ /* 0x0007e40008921870 */
[----:B---3--:R-:W-:-:S04]  /*5b010*/  LOP3.LUT R0, R7, 0x18, RZ, 0xfc, !PT ;  /* 0x0000001807007812 */ /* 0x008fc800078efcff */
        /* <DEDUP_REMOVED lines=13> */
[----:B-1----:R-:W-:-:S03]  /*5b0f0*/  LOP3.LUT R6, R7, 0x38, RZ, 0xfc, !PT ;  /* 0x0000003807067812 */ /* 0x002fc600078efcff */
[----:B------:R-:W-:Y:S01]  /*5b100*/  IMAD.MOV.U32 R5, RZ, RZ, R161 ;  /* 0x000000ffff057224 */ /* 0x000fe200078e00a1 */
[----:B------:R-:W-:-:S04]  /*5b110*/  IADD3 R164, P4, R164, UR5, RZ ;  /* 0x00000005a4a47c10 */ /* 0x000fc8000ff9e0ff */
[----:B------:R-:W-:Y:S02]  /*5b120*/  IADD3.X R163, R163, UR7, RZ, P4, !PT ;  /* 0x00000007a3a37c10 */ /* 0x000fe4000a7fe4ff */
[----:B------:R-:W-:Y:S02]  /*5b130*/  IADD3 R194, P3, R194, UR5, RZ ;  /* 0x00000005c2c27c10 */ /* 0x000fe4000ff7e0ff */
[----:B------:R-:W-:Y:S02]  /*5b140*/  IADD3 R196, P4, R196, UR5, RZ ;  /* 0x00000005c4c47c10 */ /* 0x000fe4000ff9e0ff */
[----:B------:R-:W-:Y:S02]  /*5b150*/  IADD3.X R193, R193, UR7, RZ, P3, !PT ;  /* 0x00000007c1c17c10 */ /* 0x000fe40009ffe4ff */
[----:B------:R-:W-:Y:S01]  /*5b160*/  IADD3.X R195, R195, UR7, RZ, P4, !PT ;  /* 0x00000007c3c37c10 */ /* 0x000fe2000a7fe4ff */
[----:B------:R1:W-:Y:S04]  /*5b170*/  STL [R1+0x208], R148 ;  /* 0x0002089401007387 */ /* 0x0003e80000100800 */
[----:B------:R-:W3:Y:S01]  /*5b180*/  LDL.LU R149, [R1+0x210] ;  /* 0x0002100001957983 */ /* 0x000ee20000300800 */
[----:B--2---:R-:W-:-:S05]  /*5b190*/  IADD3 R0, R2, 0x100000, R0 ;  /* 0x0010000002007810 */ /* 0x004fca0007ffe000 */
[----:B------:R2:W-:Y:S01]  /*5b1a0*/  LDGSTS.E [R0], desc[UR48][R4.64], P1 ;  /* 0x0000000004007fae */ /* 0x0005e20008921870 */
[----:B------:R-:W-:Y:S02]  /*5b1b0*/  ISETP.GE.AND P1, PT, R6, UR9, PT ;  /* 0x0000000906007c0c */ /* 0x000fe4000bf26270 */
[----:B------:R-:W-:Y:S02]  /*5b1c0*/  LOP3.LUT R2, R7, 0x3a, RZ, 0xfc, !PT ;  /* 0x0000003a07027812 */ /* 0x000fe400078efcff */
[----:B------:R-:W-:Y:S02]  /*5b1d0*/  SEL R3, RZ, 0x4, P1 ;  /* 0x00000004ff037807 */ /* 0x000fe40000800000 */
[----:B------:R-:W-:Y:S02]  /*5b1e0*/  ISETP.GE.AND P1, PT, R2, UR9, PT ;  /* 0x0000000902007c0c */ /* 0x000fe4000bf26270 */
[----:B------:R-:W-:Y:S01]  /*5b1f0*/  SEL R3, R3, RZ, !P0 ;  /* 0x000000ff03037207 */ /* 0x000fe20004000000 */
[----:B--2---:R-:W-:-:S02]  /*5b200*/  IMAD.MOV.U32 R4, RZ, RZ, R164 ;  /* 0x000000ffff047224 */ /* 0x004fc400078e00a4 */
[----:B------:R-:W-:-:S05]  /*5b210*/  IMAD.MOV.U32 R5, RZ, RZ, R163 ;  /* 0x000000ffff057224 */ /* 0x000fca00078e00a3 */
[----:B------:R2:W-:Y:S01]  /*5b220*/  LDGSTS.E [R0+0x8], desc[UR48][R4.64], P2 ;  /* 0x0000800004007fae */ /* 0x0005e20009121870 */
[----:B------:R-:W-:Y:S02]  /*5b230*/  ISETP.NE.U32.AND P2, PT, R3, RZ, PT ;  /* 0x000000ff0300720c */ /* 0x000fe40003f45070 */
[----:B------:R-:W-:-:S04]  /*5b240*/  SEL R3, RZ, 0x4, P1 ;  /* 0x00000004ff037807 */ /* 0x000fc80000800000 */
[----:B------:R-:W-:-:S04]  /*5b250*/  SEL R3, R3, RZ, !P0 ;  /* 0x000000ff03037207 */ /* 0x000fc80004000000 */
[----:B------:R-:W-:Y:S01]  /*5b260*/  ISETP.NE.U32.AND P1, PT, R3, RZ, PT ;  /* 0x000000ff0300720c */ /* 0x000fe20003f25070 */
[----:B--2---:R-:W-:Y:S02]  /*5b270*/  IMAD.MOV.U32 R4, RZ, RZ, R194 ;  /* 0x000000ffff047224 */ /* 0x004fe400078e00c2 */
[----:B------:R-:W-:Y:S01]  /*5b280*/  IMAD.MOV.U32 R5, RZ, RZ, R193 ;  /* 0x000000ffff057224 */ /* 0x000fe200078e00c1 */
[----:B------:R-:W-:-:S04]  /*5b290*/  LOP3.LUT R6, R7, 0x58, RZ, 0xfc, !PT ;  /* 0x0000005807067812 */ /* 0x000fc800078efcff */
[----:B------:R2:W-:Y:S01]  /*5b2a0*/  LDGSTS.E [R0+0x2000], desc[UR48][R4.64], P2 ;  /* 0x0200000004007fae */ /* 0x0005e20009121870 */
[----:B------:R-:W-:Y:S01]  /*5b2b0*/  LOP3.LUT R2, R7, 0x5a, RZ, 0xfc, !PT ;  /* 0x0000005a07027812 */ /* 0x000fe200078efcff */
[----:B--2---:R-:W-:Y:S02]  /*5b2c0*/  IMAD.MOV.U32 R4, RZ, RZ, R196 ;  /* 0x000000ffff047224 */ /* 0x004fe400078e00c4 */
[----:B------:R-:W-:-:S05]  /*5b2d0*/  IMAD.MOV.U32 R5, RZ, RZ, R195 ;  /* 0x000000ffff057224 */ /* 0x000fca00078e00c3 */
[----:B------:R2:W-:Y:S01]  /*5b2e0*/  LDGSTS.E [R0+0x2008], desc[UR48][R4.64], P1 ;  /* 0x0200800004007fae */ /* 0x0005e20008921870 */
[----:B------:R-:W-:-:S04]  /*5b2f0*/  ISETP.GE.AND P1, PT, R6, UR9, PT ;  /* 0x0000000906007c0c */ /* 0x000fc8000bf26270 */
[----:B------:R-:W-:Y:S02]  /*5b300*/  SEL R3, RZ, 0x4, P1 ;  /* 0x00000004ff037807 */ /* 0x000fe40000800000 */
[----:B------:R-:W-:Y:S02]  /*5b310*/  ISETP.GE.AND P1, PT, R2, UR9, PT ;  /* 0x0000000902007c0c */ /* 0x000fe4000bf26270 */
[----:B------:R-:W4:Y:S04]  /*5b320*/  LDL.LU R2, [R1+0x214] ;  /* 0x0002140001027983 */ /* 0x000f280000300800 */
[----:B-1----:R-:W3:Y:S04]  /*5b330*/  LDL.LU R148, [R1+0x218] ;  /* 0x0002180001947983 */ /* 0x002ee80000300800 */
[----:B------:R-:W3:Y:S01]  /*5b340*/  LDL.LU R6, [R1+0x21c] ;  /* 0x00021c0001067983 */ /* 0x000ee20000300800 */
        /* <DEDUP_REMOVED lines=8> */
[----:B--2---:R-:W-:Y:S01]  /*5b3d0*/  IMAD.MOV.U32 R4, RZ, RZ, R226 ;  /* 0x000000ffff047224 */ /* 0x004fe200078e00e2 */
[----:B------:R-:W-:Y:S01]  /*5b3e0*/  IADD3.X R227, R227, UR7, RZ, P4, !PT ;  /* 0x00000007e3e37c10 */ /* 0x000fe2000a7fe4ff */
[----:B------:R-:W-:-:S05]  /*5b3f0*/  IMAD.MOV.U32 R5, RZ, RZ, R225 ;  /* 0x000000ffff057224 */ /* 0x000fca00078e00e1 */
[----:B------:R1:W-:Y:S02]  /*5b400*/  LDGSTS.E [R0+0x4000], desc[UR48][R4.64], P2 ;  /* 0x0400000004007fae */ /* 0x0003e40009121870 */
[----:B-1----:R-:W-:Y:S01]  /*5b410*/  MOV R4, R228 ;  /* 0x000000e400047202 */ /* 0x002fe20000000f00 */
[----:B------:R-:W-:-:S05]  /*5b420*/  IMAD.MOV.U32 R5, RZ, RZ, R227 ;  /* 0x000000ffff057224 */ /* 0x000fca00078e00e3 */
[----:B------:R1:W-:Y:S01]  /*5b430*/  LDGSTS.E [R0+0x4008], desc[UR48][R4.64], P1 ;  /* 0x0400800004007fae */ /* 0x0003e20008921870 */
[----:B------:R-:W-:-:S04]  /*5b440*/  LOP3.LUT R151, R7, 0x78, RZ, 0xfc, !PT ;  /* 0x0000007807977812 */ /* 0x000fc800078efcff */
[----:B------:R-:W-:Y:S02]  /*5b450*/  ISETP.GE.AND P1, PT, R151, UR9, PT ;  /* 0x0000000997007c0c */ /* 0x000fe4000bf26270 */
[----:B------:R-:W-:Y:S02]  /*5b460*/  LOP3.LUT R150, R7, 0x7a, RZ, 0xfc, !PT ;  /* 0x0000007a07967812 */ /* 0x000fe400078efcff */
[----:B------:R-:W-:Y:S02]  /*5b470*/  SEL R3, RZ, 0x4, P1 ;  /* 0x00000004ff037807 */ /* 0x000fe40000800000 */
[----:B------:R-:W-:Y:S02]  /*5b480*/  ISETP.GE.AND P1, PT, R150, UR9, PT ;  /* 0x0000000996007c0c */ /* 0x000fe4000bf26270 */
[----:B------:R-:W-:-:S04]  /*5b490*/  SEL R3, R3, RZ, !P0 ;  /* 0x000000ff03037207 */ /* 0x000fc80004000000 */
[----:B------:R-:W-:Y:S02]  /*5b4a0*/  ISETP.NE.U32.AND P2, PT, R3, RZ, PT ;  /* 0x000000ff0300720c */ /* 0x000fe40003f45070 */
[----:B------:R-:W-:-:S04]  /*5b4b0*/  SEL R3, RZ, 0x4, P1 ;  /* 0x00000004ff037807 */ /* 0x000fc80000800000 */
[----:B------:R-:W-:-:S04]  /*5b4c0*/  SEL R3, R3, RZ, !P0 ;  /* 0x000000ff03037207 */ /* 0x000fc80004000000 */
[----:B------:R-:W-:Y:S02]  /*5b4d0*/  ISETP.NE.U32.AND P1, PT, R3, RZ, PT ;  /* 0x000000ff0300720c */ /* 0x000fe40003f25070 */
[----:B----4-:R-:W-:-:S04]  /*5b4e0*/  IADD3 R2, P3, R2, UR5, RZ ;  /* 0x0000000502027c10 */ /* 0x010fc8000ff7e0ff */
[----:B---3--:R-:W-:Y:S01]  /*5b4f0*/  IADD3.X R149, R149, UR7, RZ, P3, !PT ;  /* 0x0000000795957c10 */ /* 0x008fe20009ffe4ff */
[----:B------:R2:W-:Y:S01]  /*5b500*/  STL [R1+0x214], R2 ;  /* 0x0002140201007387 */ /* 0x0005e20000100800 */
[----:B------:R-:W-:-:S03]  /*5b510*/  IADD3 R6, P4, R6, UR5, RZ ;  /* 0x0000000506067c10 */ /* 0x000fc6000ff9e0ff */
[----:B------:R3:W-:Y:S01]  /*5b520*/  STL [R1+0x210], R149 ;  /* 0x0002109501007387 */ /* 0x0007e20000100800 */
[----:B-1----:R-:W-:-:S03]  /*5b530*/  IMAD.MOV.U32 R4, RZ, RZ, R2 ;  /* 0x000000ffff047224 */ /* 0x002fc600078e0002 */
[----:B------:R-:W-:Y:S04]  /*5b540*/  STL [R1+0x21c], R6 ;  /* 0x00021c0601007387 */ /* 0x000fe80000100800 */
[----:B--2---:R-:W2:Y:S01]  /*5b550*/  LDL R2, [R1+0x1884] ;  /* 0x0018840001027983 */ /* 0x004ea20000100800 */
[----:B------:R-:W-:Y:S01]  /*5b560*/  IMAD.MOV.U32 R5, RZ, RZ, R149 ;  /* 0x000000ffff057224 */ /* 0x000fe200078e0095 */
[----:B------:R-:W-:-:S04]  /*5b570*/  IADD3.X R148, R148, UR7, RZ, P4, !PT ;  /* 0x0000000794947c10 */ /* 0x000fc8000a7fe4ff */
[----:B------:R1:W-:Y:S02]  /*5b580*/  LDGSTS.E [R0+0x6000], desc[UR48][R4.64], P2 ;  /* 0x0600000004007fae */ /* 0x0003e40009121870 */
[----:B-1----:R-:W-:Y:S02]  /*5b590*/  IMAD.MOV.U32 R4, RZ, RZ, R6 ;  /* 0x000000ffff047224 */ /* 0x002fe400078e0006 */
[----:B------:R-:W-:-:S05]  /*5b5a0*/  IMAD.MOV.U32 R5, RZ, RZ, R148 ;  /* 0x000000ffff057224 */ /* 0x000fca00078e0094 */
[----:B------:R1:W-:Y:S04]  /*5b5b0*/  LDGSTS.E [R0+0x6008], desc[UR48][R4.64], P1 ;  /* 0x0600800004007fae */ /* 0x0003e80008921870 */
[----:B------:R4:W-:Y:S04]  /*5b5c0*/  STL [R1+0x218], R148 ;  /* 0x0002189401007387 */ /* 0x0009e80000100800 */
[----:B---3--:R-:W3:Y:S01]  /*5b5d0*/  LDL.LU R149, [R1+0x220] ;  /* 0x0002200001957983 */ /* 0x008ee20000300800 */
[----:B-1----:R-:W-:-:S04]  /*5b5e0*/  LOP3.LUT R0, R7, 0x1c, RZ, 0xfc, !PT ;  /* 0x0000001c07007812 */ /* 0x002fc800078efcff */
[----:B------:R-:W-:Y:S02]  /*5b5f0*/  ISETP.GE.AND P1, PT, R0, UR9, PT ;  /* 0x0000000900007c0c */ /* 0x000fe4000bf26270 */
[----:B------:R-:W-:Y:S02]  /*5b600*/  LOP3.LUT R0, R7, 0x1e, RZ, 0xfc, !PT ;  /* 0x0000001e07007812 */ /* 0x000fe400078efcff */
[----:B------:R-:W3:Y:S04]  /*5b610*/  LDL.LU R7, [R1+0x224] ;  /* 0x0002240001077983 */ /* 0x000ee80000300800 */
[----:B------:R-:W3:Y:S04]  /*5b620*/  LDL.LU R150, [R1+0x228] ;  /* 0x0002280001967983 */ /* 0x000ee80000300800 */
[----:B----4-:R-:W4:Y:S01]  /*5b630*/  LDL.LU R148, [R1+0x22c] ;  /* 0x00022c0001947983 */ /* 0x010f220000300800 */
[----:B------:R-:W-:-:S04]  /*5b640*/  ISETP.GE.AND P2, PT, R0, UR9, PT ;  /* 0x0000000900007c0c */ /* 0x000fc8000bf46270 */
[----:B------:R-:W-:-:S04]  /*5b650*/  SEL R0, RZ, 0x4, P2 ;  /* 0x00000004ff007807 */ /* 0x000fc80001000000 */
[----:B------:R-:W-:-:S04]  /*5b660*/  SEL R0, R0, RZ, !P0 ;  /* 0x000000ff00007207 */ /* 0x000fc80004000000 */
[----:B------:R-:W-:Y:S01]  /*5b670*/  ISETP.NE.U32.AND P2, PT, R0, RZ, PT ;  /* 0x000000ff0000720c */ /* 0x000fe20003f45070 */
[----:B------:R-:W-:Y:S01]  /*5b680*/  IMAD.U32 R0, RZ, RZ, UR16 ;  /* 0x00000010ff007e24 */ /* 0x000fe2000f8e00ff */
[----:B------:R-:W-:-:S04]  /*5b690*/  SEL R3, RZ, 0x4, P1 ;  /* 0x00000004ff037807 */ /* 0x000fc80000800000 */
[----:B------:R-:W-:Y:S02]  /*5b6a0*/  SEL R3, R3, RZ, !P0 ;  /* 0x000000ff03037207 */ /* 0x000fe40004000000 */
[----:B------:R-:W-:Y:S02]  /*5b6b0*/  IADD3 R166, P3, R166, UR5, RZ ;  /* 0x00000005a6a67c10 */ /* 0x000fe4000ff7e0ff */
[----:B------:R-:W-:Y:S02]  /*5b6c0*/  ISETP.NE.U32.AND P1, PT, R3, RZ, PT ;  /* 0x000000ff0300720c */ /* 0x000fe40003f25070 */
[----:B------:R-:W-:Y:S01]  /*5b6d0*/  IADD3.X R165, R165, UR7, RZ, P3, !PT ;  /* 0x00000007a5a57c10 */ /* 0x000fe20009ffe4ff */
[----:B------:R-:W-:-:S04]  /*5b6e0*/  IMAD.MOV.U32 R4, RZ, RZ, R166 ;  /* 0x000000ffff047224 */ /* 0x000fc800078e00a6 */
[----:B------:R-:W-:Y:S01]  /*5b6f0*/  IMAD.MOV.U32 R5, RZ, RZ, R165 ;  /* 0x000000ffff057224 */ /* 0x000fe200078e00a5 */
[----:B------:R-:W-:-:S04]  /*5b700*/  IADD3 R168, P4, R168, UR5, RZ ;  /* 0x00000005a8a87c10 */ /* 0x000fc8000ff9e0ff */
[----:B------:R-:W-:Y:S02]  /*5b710*/  IADD3.X R167, R167, UR7, RZ, P4, !PT ;  /* 0x00000007a7a77c10 */ /* 0x000fe4000a7fe4ff */
[----:B------:R-:W-:Y:S02]  /*5b720*/  IADD3 R198, P3, R198, UR5, RZ ;  /* 0x00000005c6c67c10 */ /* 0x000fe4000ff7e0ff */
[----:B------:R-:W-:Y:S02]  /*5b730*/  IADD3 R200, P4, R200, UR5, RZ ;  /* 0x00000005c8c87c10 */ /* 0x000fe4000ff9e0ff */
[----:B------:R-:W-:Y:S02]  /*5b740*/  IADD3.X R197, R197, UR7, RZ, P3, !PT ;  /* 0x00000007c5c57c10 */ /* 0x000fe40009ffe4ff */
[----:B------:R-:W-:Y:S02]  /*5b750*/  IADD3.X R199, R199, UR7, RZ, P4, !PT ;  /* 0x00000007c7c77c10 */ /* 0x000fe4000a7fe4ff */
[----:B------:R-:W-:-:S02]  /*5b760*/  IADD3 R230, P3, R230, UR5, RZ ;  /* 0x00000005e6e67c10 */ /* 0x000fc4000ff7e0ff */
[----:B------:R-:W-:Y:S02]  /*5b770*/  IADD3 R232, P4, R232, UR5, RZ ;  /* 0x00000005e8e87c10 */ /* 0x000fe4000ff9e0ff */
[----:B------:R-:W-:Y:S02]  /*5b780*/  IADD3.X R229, R229, UR7, RZ, P3, !PT ;  /* 0x00000007e5e57c10 */ /* 0x000fe40009ffe4ff */
[----:B------:R-:W-:Y:S02]  /*5b790*/  IADD3.X R231, R231, UR7, RZ, P4, !PT ;  /* 0x00000007e7e77c10 */ /* 0x000fe4000a7fe4ff */
[----:B--2---:R-:W-:Y:S02]  /*5b7a0*/  IADD3 R0, R2, 0x100000, R0 ;  /* 0x0010000002007810 */ /* 0x004fe40007ffe000 */
[----:B------:R-:W1:Y:S03]  /*5b7b0*/  S2R R2, SR_TID.X ;  /* 0x0000000000027919 */ /* 0x000e660000002100 */
[----:B------:R2:W-:Y:S01]  /*5b7c0*/  LDGSTS.E [R0], desc[UR48][R4.64], P1 ;  /* 0x0000000004007fae */ /* 0x0005e20008921870 */
[----:B-1----:R-:W-:-:S02]  /*5b7d0*/  SHF.R.U32.HI R6, RZ, 0x6, R2 ;  /* 0x00000006ff067819 */ /* 0x002fc40000011602 */
[----:B------:R-:W-:Y:S02]  /*5b7e0*/  SHF.R.U32.HI R2, RZ, 0x6, R2 ;  /* 0x00000006ff027819 */ /* 0x000fe40000011602 */
[----:B------:R-:W-:Y:S02]  /*5b7f0*/  SGXT.U32 R6, R6, 0x1 ;  /* 0x000000010606781a */ /* 0x000fe40000000000 */
[----:B------:R-:W-:Y:S02]  /*5b800*/  SGXT.U32 R2, R2, 0x1 ;  /* 0x000000010202781a */ /* 0x000fe40000000000 */
[----:B------:R-:W-:Y:S02]  /*5b810*/  LOP3.LUT R6, R6, 0x3c, RZ, 0xfc, !PT ;  /* 0x0000003c06067812 */ /* 0x000fe400078efcff */
[----:B------:R-:W-:Y:S02]  /*5b820*/  LOP3.LUT R2, R2, 0x3e, RZ, 0xfc, !PT ;  /* 0x0000003e02027812 */ /* 0x000fe400078efcff */
[----:B------:R-:W-:-:S04]  /*5b830*/  ISETP.GE.AND P1, PT, R6, UR9, PT ;  /* 0x0000000906007c0c */ /* 0x000fc8000bf26270 */
[----:B------:R-:W-:Y:S02]  /*5b840*/  SEL R3, RZ, 0x4, P1 ;  /* 0x00000004ff037807 */ /* 0x000fe40000800000 */
[----:B------:R-:W-:Y:S02]  /*5b850*/  ISETP.GE.AND P1, PT, R2, UR9, PT ;  /* 0x0000000902007c0c */ /* 0x000fe4000bf26270 */
[----:B------:R-:W1:Y:S01]  /*5b860*/  S2R R2, SR_TID.X ;  /* 0x0000000000027919 */ /* 0x000e620000002100 */
[----:B--2---:R-:W-:Y:S02]  /*5b870*/  IMAD.MOV.U32 R4, RZ, RZ, R168 ;  /* 0x000000ffff047224 */ /* 0x004fe400078e00a8 */
[----:B------:R-:W-:Y:S01]  /*5b880*/  IMAD.MOV.U32 R5, RZ, RZ, R167 ;  /* 0x000000ffff057224 */ /* 0x000fe200078e00a7 */
[----:B------:R-:W-:-:S04]  /*5b890*/  SEL R3, R3, RZ, !P0 ;  /* 0x000000ff03037207 */ /* 0x000fc80004000000 */
[----:B------:R2:W-:Y:S01]  /*5b8a0*/  LDGSTS.E [R0+0x8], desc[UR48][R4.64], P2 ;  /* 0x0000800004007fae */ /* 0x0005e20009121870 */
[----:B------:R-:W-:Y:S02]  /*5b8b0*/  ISETP.NE.U32.AND P2, PT, R3, RZ, PT ;  /* 0x000000ff0300720c */ /* 0x000fe40003f45070 */
[----:B------:R-:W-:-:S04]  /*5b8c0*/  SEL R3, RZ, 0x4, P1 ;  /* 0x00000004ff037807 */ /* 0x000fc80000800000 */
[----:B------:R-:W-:-:S04]  /*5b8d0*/  SEL R3, R3, RZ, !P0 ;  /* 0x000000ff03037207 */ /* 0x000fc80004000000 */
[----:B------:R-:W-:Y:S01]  /*5b8e0*/  ISETP.NE.U32.AND P1, PT, R3, RZ, PT ;  /* 0x000000ff0300720c */ /* 0x000fe20003f25070 */
[----:B--2---:R-:W-:Y:S02]  /*5b8f0*/  IMAD.MOV.U32 R4, RZ, RZ, R198 ;  /* 0x000000ffff047224 */ /* 0x004fe400078e00c6 */
[----:B------:R-:W-:-:S05]  /*5b900*/  IMAD.MOV.U32 R5, RZ, RZ, R197 ;  /* 0x000000ffff057224 */ /* 0x000fca00078e00c5 */
[----:B------:R2:W-:Y:S01]  /*5b910*/  LDGSTS.E [R0+0x2000], desc[UR48][R4.64], P2 ;  /* 0x0200000004007fae */ /* 0x0005e20009121870 */
[--C-:B-1----:R-:W-:Y:S02]  /*5b920*/  SHF.R.U32.HI R6, RZ, 0x6, R2.reuse ;  /* 0x00000006ff067819 */ /* 0x102fe40000011602 */
[----:B------:R-:W-:Y:S02]  /*5b930*/  SHF.R.U32.HI R2, RZ, 0x6, R2 ;  /* 0x00000006ff027819 */ /* 0x000fe40000011602 */
[----:B------:R-:W-:Y:S01]  /*5b940*/  SGXT.U32 R6, R6, 0x1 ;  /* 0x000000010606781a */ /* 0x000fe20000000000 */
[----:B--2---:R-:W-:Y:S02]  /*5b950*/  IMAD.MOV.U32 R4, RZ, RZ, R200 ;  /* 0x000000ffff047224 */ /* 0x004fe400078e00c8 */
[----:B------:R-:W-:Y:S01]  /*5b960*/  IMAD.MOV.U32 R5, RZ, RZ, R199 ;  /* 0x000000ffff057224 */ /* 0x000fe200078e00c7 */
[----:B------:R-:W-:Y:S02]  /*5b970*/  LOP3.LUT R6, R6, 0x5c, RZ, 0xfc, !PT ;  /* 0x0000005c06067812 */ /* 0x000fe400078efcff */
[----:B------:R-:W-:-:S02]  /*5b980*/  SGXT.U32 R2, R2, 0x1 ;  /* 0x000000010202781a */ /* 0x000fc40000000000 */
[----:B------:R1:W-:Y:S01]  /*5b990*/  LDGSTS.E [R0+0x2008], desc[UR48][R4.64], P1 ;  /* 0x0200800004007fae */ /* 0x0003e20008921870 */
[----:B------:R-:W-:Y:S02]  /*5b9a0*/  ISETP.GE.AND P1, PT, R6, UR9, PT ;  /* 0x0000000906007c0c */ /* 0x000fe4000bf26270 */
[----:B------:R-:W-:Y:S02]  /*5b9b0*/  LOP3.LUT R2, R2, 0x5e, RZ, 0xfc, !PT ;  /* 0x0000005e02027812 */ /* 0x000fe400078efcff */
[----:B------:R-:W-:Y:S02]  /*5b9c0*/  SEL R3, RZ, 0x4, P1 ;  /* 0x00000004ff037807 */ /* 0x000fe40000800000 */
[----:B------:R-:W-:Y:S02]  /*5b9d0*/  ISETP.GE.AND P1, PT, R2, UR9, PT ;  /* 0x0000000902007c0c */ /* 0x000fe4000bf26270 */
[----:B------:R-:W2:Y:S01]  /*5b9e0*/  S2R R2, SR_TID.X ;  /* 0x0000000000027919 */ /* 0x000ea20000002100 */
[----:B------:R-:W-:-:S04]  /*5b9f0*/  SEL R3, R3, RZ, !P0 ;  /* 0x000000ff03037207 */ /* 0x000fc80004000000 */
[----:B------:R-:W-:Y:S02]  /*5ba00*/  ISETP.NE.U32.AND P2, PT, R3, RZ, PT ;  /* 0x000000ff0300720c */ /* 0x000fe40003f45070 */
[----:B------:R-:W-:-:S04]  /*5ba10*/  SEL R3, RZ, 0x4, P1 ;  /* 0x00000004ff037807 */ /* 0x000fc80000800000 */
[----:B------:R-:W-:Y:S01]  /*5ba20*/  SEL R3, R3, RZ, !P0 ;  /* 0x000000ff03037207 */ /* 0x000fe20004000000 */
[----:B-1----:R-:W-:Y:S01]  /*5ba30*/  IMAD.MOV.U32 R5, RZ, RZ, R229 ;  /* 0x000000ffff057224 */ /* 0x002fe200078e00e5 */
[----:B------:R-:W-:Y:S02]  /*5ba40*/  MOV R4, R230 ;  /* 0x000000e600047202 */ /* 0x000fe40000000f00 */
[----:B------:R-:W-:-:S03]  /*5ba50*/  ISETP.NE.U32.AND P1, PT, R3, RZ, PT ;  /* 0x000000ff0300720c */ /* 0x000fc60003f25070 */
[----:B------:R1:W-:Y:S01]  /*5ba60*/  LDGSTS.E [R0+0x4000], desc[UR48][R4.64], P2 ;  /* 0x0400000004007fae */ /* 0x0003e20009121870 */
[----:B--2---:R-:W-:Y:S01]  /*5ba70*/  SHF.R.U32.HI R6, RZ, 0x6, R2 ;  /* 0x00000006ff067819 */ /* 0x004fe20000011602 */
[----:B-1----:R-:W-:-:S03]  /*5ba80*/  IMAD.MOV.U32 R4, RZ, RZ, R232 ;  /* 0x000000ffff047224 */ /* 0x002fc600078e00e8 */
[----:B------:R-:W-:Y:S01]  /*5ba90*/  SGXT.U32 R6, R6, 0x1 ;  /* 0x000000010606781a */ /* 0x000fe20000000000 */
[----:B------:R-:W-:Y:S01]  /*5baa0*/  IMAD.MOV.U32 R5, RZ, RZ, R231 ;  /* 0x000000ffff057224 */ /* 0x000fe200078e00e7 */
[----:B------:R-:W-:Y:S02]  /*5bab0*/  SHF.R.U32.HI R2, RZ, 0x6, R2 ;  /* 0x00000006ff027819 */ /* 0x000fe40000011602 */
[----:B------:R-:W-:Y:S02]  /*5bac0*/  LOP3.LUT R6, R6, 0x7c, RZ, 0xfc, !PT ;  /* 0x0000007c06067812 */ /* 0x000fe400078efcff */
[----:B------:R1:W-:Y:S01]  /*5bad0*/  LDGSTS.E [R0+0x4008], desc[UR48][R4.64], P1 ;  /* 0x0400800004007fae */ /* 0x0003e20008921870 */
[----:B------:R-:W-:Y:S02]  /*5bae0*/  SGXT.U32 R2, R2, 0x1 ;  /* 0x000000010202781a */ /* 0x000fe40000000000 */
[----:B------:R-:W-:Y:S02]  /*5baf0*/  ISETP.GE.AND P1, PT, R6, UR9, PT ;  /* 0x0000000906007c0c */ /* 0x000fe4000bf26270 */
[----:B------:R-:W-:-:S02]  /*5bb00*/  LOP3.LUT R2, R2, 0x7e, RZ, 0xfc, !PT ;  /* 0x0000007e02027812 */ /* 0x000fc400078efcff */
[----:B------:R-:W-:Y:S02]  /*5bb10*/  SEL R3, RZ, 0x4, P1 ;  /* 0x00000004ff037807 */ /* 0x000fe40000800000 */
[----:B------:R-:W-:Y:S02]  /*5bb20*/  ISETP.GE.AND P1, PT, R2, UR9, PT ;  /* 0x0000000902007c0c */ /* 0x000fe4000bf26270 */
[----:B------:R-:W-:Y:S01]  /*5bb30*/  SEL R3, R3, RZ, !P0 ;  /* 0x000000ff03037207 */ /* 0x000fe20004000000 */
[----:B------:R-:W2:Y:S01]  /*5bb40*/  LDL.LU R2, [R1+0x234] ;  /* 0x0002340001027983 */ /* 0x000ea20000300800 */
[----:B---3--:R-:W-:Y:S02]  /*5bb50*/  IADD3 R7, P3, R7, UR5, RZ ;  /* 0x0000000507077c10 */ /* 0x008fe4000ff7e0ff */
[----:B------:R-:W-:Y:S01]  /*5bb60*/  ISETP.NE.U32.AND P2, PT, R3, RZ, PT ;  /* 0x000000ff0300720c */ /* 0x000fe20003f45070 */
[----:B------:R-:W3:Y:S01]  /*5bb70*/  LDL.LU R6, [R1+0x274] ;  /* 0x0002740001067983 */ /* 0x000ee20000300800 */
[----:B------:R-:W-:-:S02]  /*5bb80*/  SEL R3, RZ, 0x4, P1 ;  /* 0x00000004ff037807 */ /* 0x000fc40000800000 */
[----:B----4-:R-:W-:Y:S02]  /*5bb90*/  IADD3 R148, P4, R148, UR5, RZ ;  /* 0x0000000594947c10 */ /* 0x010fe4000ff9e0ff */
[----:B------:R-:W-:Y:S02]  /*5bba0*/  IADD3.X R149, R149, UR7, RZ, P3, !PT ;  /* 0x0000000795957c10 */ /* 0x000fe40009ffe4ff */
[----:B------:R-:W-:Y:S01]  /*5bbb0*/  SEL R3, R3, RZ, !P0 ;  /* 0x000000ff03037207 */ /* 0x000fe20004000000 */
[----:B------:R-:W-:Y:S01]  /*5bbc0*/  STL [R1+0x224], R7 ;  /* 0x0002240701007387 */ /* 0x000fe20000100800 */
[----:B------:R-:W-:Y:S02]  /*5bbd0*/  IADD3.X R150, R150, UR7, RZ, P4, !PT ;  /* 0x0000000796967c10 */ /* 0x000fe4000a7fe4ff */
[----:B------:R-:W-:Y:S01]  /*5bbe0*/  ISETP.NE.U32.AND P1, PT, R3, RZ, PT ;  /* 0x000000ff0300720c */ /* 0x000fe20003f25070 */
[----:B------:R4:W-:Y:S01]  /*5bbf0*/  STL [R1+0x220], R149 ;  /* 0x0002209501007387 */ /* 0x0009e20000100800 */
[----:B-1----:R-:W-:-:S03]  /*5bc00*/  IMAD.MOV.U32 R5, RZ, RZ, R149 ;  /* 0x000000ffff057224 */ /* 0x002fc600078e0095 */
[----:B------:R-:W-:Y:S04]  /*5bc10*/  STL [R1+0x22c], R148 ;  /* 0x00022c9401007387 */ /* 0x000fe80000100800 */
[----:B------:R-:W3:Y:S04]  /*5bc20*/  LDL.LU R3, [R1+0x230] ;  /* 0x0002300001037983 */ /* 0x000ee80000300800 */
[----:B------:R1:W-:Y:S04]  /*5bc30*/  STL [R1+0x228], R150 ;  /* 0x0002289601007387 */ /* 0x0003e80000100800 */
[----:B----4-:R-:W4:Y:S01]  /*5bc40*/  LDL.LU R149, [R1+0x270] ;  /* 0x0002700001957983 */ /* 0x010f220000300800 */
[----:B------:R-:W1:Y:S01]  /*5bc50*/  S2R R151, SR_TID.X ;  /* 0x0000000000977919 */ /* 0x000e620000002100 */
[----:B------:R-:W-:-:S05]  /*5bc60*/  IMAD.MOV.U32 R4, RZ, RZ, R7 ;  /* 0x000000ffff047224 */ /* 0x000fca00078e0007 */
[----:B------:R1:W-:Y:S02]  /*5bc70*/  LDGSTS.E [R0+0x6000], desc[UR48][R4.64], P2 ;  /* 0x0600000004007fae */ /* 0x0003e40009121870 */
[----:B-1----:R-:W-:Y:S02]  /*5bc80*/  IMAD.MOV.U32 R4, RZ, RZ, R148 ;  /* 0x000000ffff047224 */ /* 0x002fe400078e0094 */
[----:B------:R-:W-:Y:S02]  /*5bc90*/  IMAD.MOV.U32 R5, RZ, RZ, R150 ;  /* 0x000000ffff057224 */ /* 0x000fe400078e0096 */
[----:B------:R-:W4:Y:S04]  /*5bca0*/  LDL.LU R150, [R1+0x2b0] ;  /* 0x0002b00001967983 */ /* 0x000f280000300800 */
[----:B------:R1:W-:Y:S04]  /*5bcb0*/  LDGSTS.E [R0+0x6008], desc[UR48][R4.64], P1 ;  /* 0x0600800004007fae */ /* 0x0003e80008921870 */
[----:B------:R-:W0:Y:S01]  /*5bcc0*/  LDGDEPBAR ;  /* 0x00000000000079af */ /* 0x000e220000000000 */
[----:B------:R-:W-:-:S04]  /*5bcd0*/  LOP3.LUT R7, R151, 0x7f, RZ, 0xc0, !PT ;  /* 0x0000007f97077812 */ /* 0x000fc800078ec0ff */
[----:B------:R-:W-:Y:S02]  /*5bce0*/  ISETP.GE.AND P1, PT, R7, UR9, PT ;  /* 0x0000000907007c0c */ /* 0x000fe4000bf26270 */
[----:B------:R-:W4:Y:S04]  /*5bcf0*/  LDL.LU R7, [R1+0x2b4] ;  /* 0x0002b40001077983 */ /* 0x000f280000300800 */
[----:B------:R-:W4:Y:S04]  /*5bd00*/  LDL.LU R151, [R1+0x2f0] ;  /* 0x0002f00001977983 */ /* 0x000f280000300800 */
[----:B------:R-:W4:Y:S01]  /*5bd10*/  LDL.LU R148, [R1+0x2f4] ;  /* 0x0002f40001947983 */ /* 0x000f220000300800 */
[----:B-1----:R-:W-:-:S04]  /*5bd20*/  SEL R0, RZ, 0x4, P1 ;  /* 0x00000004ff007807 */ /* 0x002fc80000800000 */
[----:B------:R-:W-:Y:S01]  /*5bd30*/  SEL R0, R0, RZ, !P0 ;  /* 0x000000ff00007207 */ /* 0x000fe20004000000 */
[----:B------:R-:W-:-:S03]  /*5bd40*/  ULEA UR9, UR8, UR60, 0x12 ;  /* 0x0000003c08097291 */ /* 0x000fc6000f8e903f */
[----:B------:R-:W-:-:S03]  /*5bd50*/  ISETP.NE.U32.AND P0, PT, R0, RZ, PT ;  /* 0x000000ff0000720c */ /* 0x000fc60003f05070 */
[----:B------:R-:W-:Y:S01]  /*5bd60*/  VIADD R0, R8, UR9 ;  /* 0x0000000908007c36 */ /* 0x000fe20008000000 */
[----:B--2---:R-:W-:Y:S02]  /*5bd70*/  IADD3 R2, P1, R2, UR6, RZ ;  /* 0x0000000602027c10 */ /* 0x004fe4000ff3e0ff */
[----:B---3--:R-:W-:-:S03]  /*5bd80*/  IADD3 R6, P2, R6, UR6, RZ ;  /* 0x0000000606067c10 */ /* 0x008fc6000ff5e0ff */
[----:B------:R1:W-:Y:S01]  /*5bd90*/  STL [R1+0x234], R2 ;  /* 0x0002340201007387 */ /* 0x0003e20000100800 */
[----:B------:R-:W-:Y:S01]  /*5bda0*/  IMAD.MOV.U32 R4, RZ, RZ, R2 ;  /* 0x000000ffff047224 */ /* 0x000fe200078e0002 */
[----:B------:R-:W-:-:S05]  /*5bdb0*/  IADD3.X R3, R3, UR50, RZ, P1, !PT ;  /* 0x0000003203037c10 */ /* 0x000fca0008ffe4ff */
[----:B------:R2:W-:Y:S01]  /*5bdc0*/  STL [R1+0x230], R3 ;  /* 0x0002300301007387 */ /* 0x0005e20000100800 */
[----:B----4-:R-:W-:Y:S01]  /*5bdd0*/  IADD3.X R149, R149, UR50, RZ, P2, !PT ;  /* 0x0000003295957c10 */ /* 0x010fe200097fe4ff */
[----:B------:R-:W-:Y:S02]  /*5bde0*/  IMAD.MOV.U32 R5, RZ, RZ, R3 ;  /* 0x000000ffff057224 */ /* 0x000fe400078e0003 */
[----:B------:R3:W-:Y:S04]  /*5bdf0*/  STL [R1+0x274], R6 ;  /* 0x0002740601007387 */ /* 0x0007e80000100800 */
[----:B------:R4:W-:Y:S04]  /*5be00*/  STL [R1+0x270], R149 ;  /* 0x0002709501007387 */ /* 0x0009e80000100800 */
[----:B-1----:R-:W4:Y:S04]  /*5be10*/  LDL.LU R2, [R1+0x334] ;  /* 0x0003340001027983 */ /* 0x002f280000300800 */
[----:B------:R1:W-:Y:S04]  /*5be20*/  LDGSTS.E [R0], desc[UR48][R4.64], P0 ;  /* 0x0000000004007fae */ /* 0x0003e80008121870 */
[----:B--2---:R-:W2:Y:S01]  /*5be30*/  LDL.LU R3, [R1+0x374] ;  /* 0x0003740001037983 */ /* 0x004ea20000300800 */
[----:B-1----:R-:W-:-:S03]  /*5be40*/  IMAD.MOV.U32 R4, RZ, RZ, R6 ;  /* 0x000000ffff047224 */ /* 0x002fc600078e0006 */
[----:B---3--:R-:W3:Y:S01]  /*5be50*/  LDL.LU R6, [R1+0x330] ;  /* 0x0003300001067983 */ /* 0x008ee20000300800 */
[----:B------:R-:W-:-:S03]  /*5be60*/  IMAD.MOV.U32 R5, RZ, RZ, R149 ;  /* 0x000000ffff057224 */ /* 0x000fc600078e0095 */
[----:B----4-:R-:W4:Y:S04]  /*5be70*/  LDL.LU R149, [R1+0x370] ;  /* 0x0003700001957983 */ /* 0x010f280000300800 */
[----:B------:R1:W-:Y:S01]  /*5be80*/  LDGSTS.E [R0+0x400], desc[UR48][R4.64], P0 ;  /* 0x0040000004007fae */ /* 0x0003e20008121870 */
[----:B------:R-:W-:-:S04]  /*5be90*/  IADD3 R7, P1, R7, UR6, RZ ;  /* 0x0000000607077c10 */ /* 0x000fc8000ff3e0ff */
[----:B------:R-:W-:Y:S02]  /*5bea0*/  IADD3.X R150, R150, UR50, RZ, P1, !PT ;  /* 0x0000003296967c10 */ /* 0x000fe40008ffe4ff */
[----:B------:R-:W-:Y:S01]  /*5beb0*/  IADD3 R148, P2, R148, UR6, RZ ;  /* 0x0000000694947c10 */ /* 0x000fe2000ff5e0ff */
[----:B------:R1:W-:Y:S02]  /*5bec0*/  STL [R1+0x2b4], R7 ;  /* 0x0002b40701007387 */ /* 0x0003e40000100800 */
[----:B-1----:R-:W-:Y:S01]  /*5bed0*/  IMAD.MOV.U32 R4, RZ, RZ, R7 ;  /* 0x000000ffff047224 */ /* 0x002fe200078e0007 */
[----:B------:R-:W-:Y:S01]  /*5bee0*/  IADD3.X R151, R151, UR50, RZ, P2, !PT ;  /* 0x0000003297977c10 */ /* 0x000fe200097fe4ff */
[----:B------:R-:W-:Y:S01]  /*5bef0*/  IMAD.MOV.U32 R5, RZ, RZ, R150 ;  /* 0x000000ffff057224 */ /* 0x000fe200078e0096 */
[----:B------:R1:W-:Y:S04]  /*5bf00*/  STL [R1+0x2b0], R150 ;  /* 0x0002b09601007387 */ /* 0x0003e80000100800 */
[----:B------:R1:W-:Y:S04]  /*5bf10*/  STL [R1+0x2f4], R148 ;  /* 0x0002f49401007387 */ /* 0x0003e80000100800 */
[----:B------:R-:W4:Y:S04]  /*5bf20*/  LDL.LU R7, [R1+0x3b4] ;  /* 0x0003b40001077983 */ /* 0x000f280000300800 */
[----:B------:R1:W-:Y:S04]  /*5bf30*/  STL [R1+0x2f0], R151 ;  /* 0x0002f09701007387 */ /* 0x0003e80000100800 */
[----:B------:R1:W-:Y:S04]  /*5bf40*/  LDGSTS.E [R0+0x800], desc[UR48][R4.64], P0 ;  /* 0x0080000004007fae */ /* 0x0003e80008121870 */
[----:B-1----:R-:W4:Y:S01]  /*5bf50*/  LDL.LU R150, [R1+0x3f4] ;  /* 0x0003f40001967983 */ /* 0x002f220000300800 */
[----:B------:R-:W-:-:S03]  /*5bf60*/  MOV R4, R148 ;  /* 0x0000009400047202 */ /* 0x000fc60000000f00 */
[----:B------:R-:W4:Y:S01]  /*5bf70*/  LDL.LU R148, [R1+0x3b0] ;  /* 0x0003b00001947983 */ /* 0x000f220000300800 */
[----:B------:R-:W-:-:S03]  /*5bf80*/  IMAD.MOV.U32 R5, RZ, RZ, R151 ;  /* 0x000000ffff057224 */ /* 0x000fc600078e0097 */
[----:B------:R-:W4:Y:S04]  /*5bf90*/  LDL.LU R151, [R1+0x3f0] ;  /* 0x0003f00001977983 */ /* 0x000f280000300800 */
[----:B------:R1:W-:Y:S01]  /*5bfa0*/  LDGSTS.E [R0+0xc00], desc[UR48][R4.64], P0 ;  /* 0x00c0000004007fae */ /* 0x0003e20008121870 */
[----:B------:R-:W-:Y:S02]  /*5bfb0*/  IADD3 R2, P1, R2, UR6, RZ ;  /* 0x0000000602027c10 */ /* 0x000fe4000ff3e0ff */
[----:B--2---:R-:W-:-:S03]  /*5bfc0*/  IADD3 R3, P2, R3, UR6, RZ ;  /* 0x0000000603037c10 */ /* 0x004fc6000ff5e0ff */
[----:B------:R2:W-:Y:S01]  /*5bfd0*/  STL [R1+0x334], R2 ;  /* 0x0003340201007387 */ /* 0x0005e20000100800 */
[----:B-1----:R-:W-:Y:S01]  /*5bfe0*/  IMAD.MOV.U32 R4, RZ, RZ, R2 ;  /* 0x000000ffff047224 */ /* 0x002fe200078e0002 */
[----:B---3--:R-:W-:Y:S02]  /*5bff0*/  IADD3.X R6, R6, UR50, RZ, P1, !PT ;  /* 0x0000003206067c10 */ /* 0x008fe40008ffe4ff */
[----:B----4-:R-:W-:-:S03]  /*5c000*/  IADD3.X R149, R149, UR50, RZ, P2, !PT ;  /* 0x0000003295957c10 */ /* 0x010fc600097fe4ff */
[----:B------:R-:W-:Y:S01]  /*5c010*/  IMAD.MOV.U32 R5, RZ, RZ, R6 ;  /* 0x000000ffff057224 */ /* 0x000fe200078e0006 */
[----:B------:R1:W-:Y:S04]  /*5c020*/  STL [R1+0x330], R6 ;  /* 0x0003300601007387 */ /* 0x0003e80000100800 */
[----:B------:R3:W-:Y:S04]  /*5c030*/  STL [R1+0x374], R3 ;  /* 0x0003740301007387 */ /* 0x0007e80000100800 */
[----:B--2---:R-:W2:Y:S04]  /*5c040*/  LDL.LU R2, [R1+0x434] ;  /* 0x0004340001027983 */ /* 0x004ea80000300800 */
[----:B------:R4:W-:Y:S04]  /*5c050*/  STL [R1+0x370], R149 ;  /* 0x0003709501007387 */ /* 0x0009e80000100800 */
[----:B------:R3:W-:Y:S04]  /*5c060*/  LDGSTS.E [R0+0x1000], desc[UR48][R4.64], P0 ;  /* 0x0100000004007fae */ /* 0x0007e80008121870 */
[----:B-1----:R-:W2:Y:S01]  /*5c070*/  LDL.LU R6, [R1+0x474] ;  /* 0x0004740001067983 */ /* 0x002ea20000300800 */
[----:B---3--:R-:W-:-:S03]  /*5c080*/  IMAD.MOV.U32 R4, RZ, RZ, R3 ;  /* 0x000000ffff047224 */ /* 0x008fc600078e0003 */
[----:B------:R-:W3:Y:S01]  /*5c090*/  LDL.LU R3, [R1+0x430] ;  /* 0x0004300001037983 */ /* 0x000ee20000300800 */
[----:B------:R-:W-:-:S03]  /*5c0a0*/  IMAD.MOV.U32 R5, RZ, RZ, R149 ;  /* 0x000000ffff057224 */ /* 0x000fc600078e0095 */
[----:B----4-:R-:W4:Y:S01]  /*5c0b0*/  LDL.LU R149, [R1+0x470] ;  /* 0x0004700001957983 */ /* 0x010f220000300800 */
[----:B------:R-:W-:-:S03]  /*5c0c0*/  IADD3 R7, P1, R7, UR6, RZ ;  /* 0x0000000607077c10 */ /* 0x000fc6000ff3e0ff */
[----:B------:R1:W-:Y:S01]  /*5c0d0*/  LDGSTS.E [R0+0x1400], desc[UR48][R4.64], P0 ;  /* 0x0140000004007fae */ /* 0x0003e20008121870 */
[----:B------:R-:W-:-:S03]  /*5c0e0*/  IADD3 R150, P2, R150, UR6, RZ ;  /* 0x0000000696967c10 */ /* 0x000fc6000ff5e0ff */
[----:B------:R1:W-:Y:S01]  /*5c0f0*/  STL [R1+0x3b4], R7 ;  /* 0x0003b40701007387 */ /* 0x0003e20000100800 */
[----:B------:R-:W-:Y:S01]  /*5c100*/  IADD3.X R148, R148, UR50, RZ, P1, !PT ;  /* 0x0000003294947c10 */ /* 0x000fe20008ffe4ff */
[----:B-1----:R-:W-:Y:S01]  /*5c110*/  IMAD.MOV.U32 R4, RZ, RZ, R7 ;  /* 0x000000ffff047224 */ /* 0x002fe200078e0007 */
[----:B------:R-:W-:-:S03]  /*5c120*/  IADD3.X R151, R151, UR50, RZ, P2, !PT ;  /* 0x0000003297977c10 */ /* 0x000fc600097fe4ff */
[----:B------:R-:W-:Y:S01]  /*5c130*/  IMAD.MOV.U32 R5, RZ, RZ, R148 ;  /* 0x000000ffff057224 */ /* 0x000fe200078e0094 */
[----:B------:R1:W-:Y:S04]  /*5c140*/  STL [R1+0x3b0], R148 ;  /* 0x0003b09401007387 */ /* 0x0003e80000100800 */
[----:B------:R1:W-:Y:S04]  /*5c150*/  STL [R1+0x3f4], R150 ;  /* 0x0003f49601007387 */ /* 0x0003e80000100800 */
[----:B------:R-:W4:Y:S04]  /*5c160*/  LDL.LU R7, [R1+0x4b4] ;  /* 0x0004b40001077983 */ /* 0x000f280000300800 */
[----:B------:R1:W-:Y:S04]  /*5c170*/  STL [R1+0x3f0], R151 ;  /* 0x0003f09701007387 */ /* 0x0003e80000100800 */
[----:B------:R1:W-:Y:S04]  /*5c180*/  LDGSTS.E [R0+0x1800], desc[UR48][R4.64], P0 ;  /* 0x0180000004007fae */ /* 0x0003e80008121870 */
[----:B-1----:R-:W4:Y:S01]  /*5c190*/  LDL.LU R148, [R1+0x4f4] ;  /* 0x0004f40001947983 */ /* 0x002f220000300800 */
[----:B------:R-:W-:-:S03]  /*5c1a0*/  IMAD.MOV.U32 R4, RZ, RZ, R150 ;  /* 0x000000ffff047224 */ /* 0x000fc600078e0096 */
[----:B------:R-:W4:Y:S01]  /*5c1b0*/  LDL.LU R150, [R1+0x4b0] ;  /* 0x0004b00001967983 */ /* 0x000f220000300800 */
[----:B------:R-:W-:-:S03]  /*5c1c0*/  IMAD.MOV.U32 R5, RZ, RZ, R151 ;  /* 0x000000ffff057224 */ /* 0x000fc600078e0097 */
[----:B------:R-:W4:Y:S04]  /*5c1d0*/  LDL.LU R151, [R1+0x4f0] ;  /* 0x0004f00001977983 */ /* 0x000f280000300800 */
[----:B------:R1:W-:Y:S01]  /*5c1e0*/  LDGSTS.E [R0+0x1c00], desc[UR48][R4.64], P0 ;  /* 0x01c0000004007fae */ /* 0x0003e20008121870 */
[----:B--2---:R-:W-:-:S05]  /*5c1f0*/  IADD3 R2, P1, R2, UR6, RZ ;  /* 0x0000000602027c10 */ /* 0x004fca000ff3e0ff */
[----:B------:R2:W-:Y:S01]  /*5c200*/  STL [R1+0x434], R2 ;  /* 0x0004340201007387 */ /* 0x0005e20000100800 */
[----:B-1----:R-:W-:Y:S01]  /*5c210*/  IMAD.MOV.U32 R4, RZ, RZ, R2 ;  /* 0x000000ffff047224 */ /* 0x002fe200078e0002 */
[----:B------:R-:W-:Y:S02]  /*5c220*/  IADD3 R6, P2, R6, UR6, RZ ;  /* 0x0000000606067c10 */ /* 0x000fe4000ff5e0ff */
        /* <DEDUP_REMOVED lines=20> */
[----:B------:R1:W-:Y:S01]  /*5c370*/  STL [R1+0x4b0], R150 ;  /* 0x0004b09601007387 */ /* 0x0003e20000100800 */
[----:B------:R-:W-:-:S03]  /*5c380*/  MOV R5, R150 ;  /* 0x0000009600057202 */ /* 0x000fc60000000f00 */
        /* <DEDUP_REMOVED lines=67> */
[----:B------:R-:W-:Y:S02]  /*5c7c0*/  IADD3.X R150, R150, UR50, RZ, P1, !PT ;  /* 0x0000003296967c10 */ /* 0x000fe40008ffe4ff */
[----:B-1----:R-:W-:Y:S02]  /*5c7d0*/  MOV R4, R7 ;  /* 0x0000000700047202 */ /* 0x002fe40000000f00 */
        /* <DEDUP_REMOVED lines=64> */
[----:B------:R-:W-:-:S03]  /*5cbe0*/  MOV R5, R149 ;  /* 0x0000009500057202 */ /* 0x000fc60000000f00 */
        /* <DEDUP_REMOVED lines=69> */
[----:B---3--:R-:W-:-:S03]  /*5d040*/  MOV R4, R6 ;  /* 0x0000000600047202 */ /* 0x008fc60000000f00 */
        /* <DEDUP_REMOVED lines=64> */
[----:B------:R1:W-:Y:S01]  /*5d450*/  STL [R1+0xc30], R3 ;  /* 0x000c300301007387 */ /* 0x0003e20000100800 */
[----:B------:R-:W-:-:S03]  /*5d460*/  MOV R5, R3 ;  /* 0x0000000300057202 */ /* 0x000fc60000000f00 */
        /* <DEDUP_REMOVED lines=64> */
[----:B--2---:R-:W-:-:S04]  /*5d870*/  IADD3 R2, P1, R2, UR6, RZ ;  /* 0x0000000602027c10 */ /* 0x004fc8000ff3e0ff */
[----:B-1----:R-:W-:Y:S01]  /*5d880*/  MOV R4, R2 ;  /* 0x0000000200047202 */ /* 0x002fe20000000f00 */
[----:B------:R1:W-:Y:S01]  /*5d890*/  STL [R1+0xe34], R2 ;  /* 0x000e340201007387 */ /* 0x0003e20000100800 */
[----:B------:R-:W-:Y:S02]  /*5d8a0*/  IADD3 R6, P2, R6, UR6, RZ ;  /* 0x0000000606067c10 */ /* 0x000fe4000ff5e0ff */
[----:B---3--:R-:W-:Y:S02]  /*5d8b0*/  IADD3.X R3, R3, UR50, RZ, P1, !PT ;  /* 0x0000003203037c10 */ /* 0x008fe40008ffe4ff */
[----:B----4-:R-:W-:-:S03]  /*5d8c0*/  IADD3.X R149, R149, UR50, RZ, P2, !PT ;  /* 0x0000003295957c10 */ /* 0x010fc600097fe4ff */
[----:B------:R-:W-:Y:S01]  /*5d8d0*/  IMAD.MOV.U32 R5, RZ, RZ, R3 ;  /* 0x000000ffff057224 */ /* 0x000fe200078e0003 */
[----:B------:R2:W-:Y:S04]  /*5d8e0*/  STL [R1+0xe30], R3 ;  /* 0x000e300301007387 */ /* 0x0005e80000100800 */
[----:B------:R3:W-:Y:S04]  /*5d8f0*/  STL [R1+0xe74], R6 ;  /* 0x000e740601007387 */ /* 0x0007e80000100800 */
[----:B-1----:R-:W4:Y:S04]  /*5d900*/  LDL.LU R2, [R1+0xf34] ;  /* 0x000f340001027983 */ /* 0x002f280000300800 */
[----:B------:R1:W-:Y:S04]  /*5d910*/  STL [R1+0xe70], R149 ;  /* 0x000e709501007387 */ /* 0x0003e80000100800 */
[----:B------:R3:W-:Y:S04]  /*5d920*/  LDGSTS.E [R0+0x24000], desc[UR48][R4.64], P0 ;  /* 0x2400000004007fae */ /* 0x0007e80008121870 */
[----:B--2---:R-:W2:Y:S01]  /*5d930*/  LDL.LU R3, [R1+0xf74] ;  /* 0x000f740001037983 */ /* 0x004ea20000300800 */
[----:B---3--:R-:W-:-:S03]  /*5d940*/  IMAD.MOV.U32 R4, RZ, RZ, R6 ;  /* 0x000000ffff047224 */ /* 0x008fc600078e0006 */
[----:B------:R-:W3:Y:S01]  /*5d950*/  LDL.LU R6, [R1+0xf30] ;  /* 0x000f300001067983 */ /* 0x000ee20000300800 */
[----:B------:R-:W-:-:S03]  /*5d960*/  IMAD.MOV.U32 R5, RZ, RZ, R149 ;  /* 0x000000ffff057224 */ /* 0x000fc600078e0095 */
[----:B-1----:R-:W3:Y:S01]  /*5d970*/  LDL.LU R149, [R1+0xf70] ;  /* 0x000f700001957983 */ /* 0x002ee20000300800 */
        /* <DEDUP_REMOVED lines=10> */
[----:B------:R-:W3:Y:S04]  /*5da20*/  LDL.LU R7, [R1+0xfb4] ;  /* 0x000fb40001077983 */ /* 0x000ee80000300800 */
[----:B------:R1:W-:Y:S04]  /*5da30*/  STL [R1+0xef0], R151 ;  /* 0x000ef09701007387 */ /* 0x0003e80000100800 */
[----:B------:R1:W-:Y:S04]  /*5da40*/  LDGSTS.E [R0+0x24800], desc[UR48][R4.64], P0 ;  /* 0x2480000004007fae */ /* 0x0003e80008121870 */
[----:B-1----:R-:W3:Y:S01]  /*5da50*/  LDL.LU R150, [R1+0xff4] ;  /* 0x000ff40001967983 */ /* 0x002ee20000300800 */
[----:B------:R-:W-:-:S03]  /*5da60*/  IMAD.MOV.U32 R4, RZ, RZ, R148 ;  /* 0x000000ffff047224 */ /* 0x000fc600078e0094 */
[----:B------:R-:W3:Y:S01]  /*5da70*/  LDL.LU R148, [R1+0xfb0] ;  /* 0x000fb00001947983 */ /* 0x000ee20000300800 */
[----:B------:R-:W-:-:S03]  /*5da80*/  IMAD.MOV.U32 R5, RZ, RZ, R151 ;  /* 0x000000ffff057224 */ /* 0x000fc600078e0097 */
[----:B------:R-:W3:Y:S04]  /*5da90*/  LDL.LU R151, [R1+0xff0] ;  /* 0x000ff00001977983 */ /* 0x000ee80000300800 */
[----:B------:R1:W-:Y:S01]  /*5daa0*/  LDGSTS.E [R0+0x24c00], desc[UR48][R4.64], P0 ;  /* 0x24c0000004007fae */ /* 0x0003e20008121870 */
[----:B----4-:R-:W-:-:S05]  /*5dab0*/  IADD3 R2, P1, R2, UR6, RZ ;  /* 0x0000000602027c10 */ /* 0x010fca000ff3e0ff */
[----:B------:R4:W-:Y:S01]  /*5dac0*/  STL [R1+0xf34], R2 ;  /* 0x000f340201007387 */ /* 0x0009e20000100800 */
[----:B-1----:R-:W-:Y:S01]  /*5dad0*/  IMAD.MOV.U32 R4, RZ, RZ, R2 ;  /* 0x000000ffff047224 */ /* 0x002fe200078e0002 */
[----:B--2---:R-:W-:Y:S02]  /*5dae0*/  IADD3 R3, P2, R3, UR6, RZ ;  /* 0x0000000603037c10 */ /* 0x004fe4000ff5e0ff */
[----:B---3--:R-:W-:Y:S02]  /*5daf0*/  IADD3.X R6, R6, UR50, RZ, P1, !PT ;  /* 0x0000003206067c10 */ /* 0x008fe40008ffe4ff */
[----:B------:R-:W-:-:S03]  /*5db00*/  IADD3.X R149, R149, UR50, RZ, P2, !PT ;  /* 0x0000003295957c10 */ /* 0x000fc600097fe4ff */
[----:B------:R-:W-:Y:S01]  /*5db10*/  IMAD.MOV.U32 R5, RZ, RZ, R6 ;  /* 0x000000ffff057224 */ /* 0x000fe200078e0006 */
[----:B------:R1:W-:Y:S04]  /*5db20*/  STL [R1+0xf30], R6 ;  /* 0x000f300601007387 */ /* 0x0003e80000100800 */
[----:B------:R2:W-:Y:S04]  /*5db30*/  STL [R1+0xf74], R3 ;  /* 0x000f740301007387 */ /* 0x0005e80000100800 */
[----:B----4-:R-:W3:Y:S04]  /*5db40*/  LDL.LU R2, [R1+0x1034] ;  /* 0x0010340001027983 */ /* 0x010ee80000300800 */
[----:B------:R4:W-:Y:S04]  /*5db50*/  STL [R1+0xf70], R149 ;  /* 0x000f709501007387 */ /* 0x0009e80000100800 */
[----:B------:R2:W-:Y:S04]  /*5db60*/  LDGSTS.E [R0+0x25000], desc[UR48][R4.64], P0 ;  /* 0x2500000004007fae */ /* 0x0005e80008121870 */
[----:B-1----:R-:W3:Y:S01]  /*5db70*/  LDL.LU R6, [R1+0x1074] ;  /* 0x0010740001067983 */ /* 0x002ee20000300800 */
[----:B--2---:R-:W-:-:S03]  /*5db80*/  IMAD.MOV.U32 R4, RZ, RZ, R3 ;  /* 0x000000ffff047224 */ /* 0x004fc600078e0003 */
[----:B------:R-:W2:Y:S01]  /*5db90*/  LDL.LU R3, [R1+0x1030] ;  /* 0x0010300001037983 */ /* 0x000ea20000300800 */
        /* <DEDUP_REMOVED lines=18> */
[----:B------:R-:W-:-:S03]  /*5dcc0*/  MOV R5, R151 ;  /* 0x0000009700057202 */ /* 0x000fc60000000f00 */
[----:B------:R-:W4:Y:S04]  /*5dcd0*/  LDL.LU R151, [R1+0x10f0] ;  /* 0x0010f00001977983 */ /* 0x000f280000300800 */
[----:B------:R1:W-:Y:S01]  /*5dce0*/  LDGSTS.E [R0+0x25c00], desc[UR48][R4.64], P0 ;  /* 0x25c0000004007fae */ /* 0x0003e20008121870 */
[----:B---3--:R-:W-:-:S05]  /*5dcf0*/  IADD3 R2, P1, R2, UR6, RZ ;  /* 0x0000000602027c10 */ /* 0x008fca000ff3e0ff */
[----:B------:R3:W-:Y:S01]  /*5dd00*/  STL [R1+0x1034], R2 ;  /* 0x0010340201007387 */ /* 0x0007e20000100800 */
[----:B-1----:R-:W-:Y:S01]  /*5dd10*/  IMAD.MOV.U32 R4, RZ, RZ, R2 ;  /* 0x000000ffff047224 */ /* 0x002fe200078e0002 */
[----:B------:R-:W-:Y:S02]  /*5dd20*/  IADD3 R6, P2, R6, UR6, RZ ;  /* 0x0000000606067c10 */ /* 0x000fe4000ff5e0ff */
[----:B--2---:R-:W-:Y:S02]  /*5dd30*/  IADD3.X R3, R3, UR50, RZ, P1, !PT ;  /* 0x0000003203037c10 */ /* 0x004fe40008ffe4ff */
[----:B----4-:R-:W-:-:S03]  /*5dd40*/  IADD3.X R149, R149, UR50, RZ, P2, !PT ;  /* 0x0000003295957c10 */ /* 0x010fc600097fe4ff */
[----:B------:R-:W-:Y:S01]  /*5dd50*/  IMAD.MOV.U32 R5, RZ, RZ, R3 ;  /* 0x000000ffff057224 */ /* 0x000fe200078e0003 */
[----:B------:R1:W-:Y:S04]  /*5dd60*/  STL [R1+0x1030], R3 ;  /* 0x0010300301007387 */ /* 0x0003e80000100800 */
[----:B------:R2:W-:Y:S04]  /*5dd70*/  STL [R1+0x1074], R6 ;  /* 0x0010740601007387 */ /* 0x0005e80000100800 */
[----:B---3--:R-:W3:Y:S04]  /*5dd80*/  LDL.LU R2, [R1+0x1134] ;  /* 0x0011340001027983 */ /* 0x008ee80000300800 */
        /* <DEDUP_REMOVED lines=10> */
[----:B------:R-:W-:Y:S01]  /*5de30*/  STL [R1+0x10b4], R7 ;  /* 0x0010b40701007387 */ /* 0x000fe20000100800 */
[----:B------:R-:W-:Y:S01]  /*5de40*/  IADD3.X R150, R150, UR50, RZ, P1, !PT ;  /* 0x0000003296967c10 */ /* 0x000fe20008ffe4ff */
[----:B-1----:R-:W-:Y:S01]  /*5de50*/  IMAD.MOV.U32 R4, RZ, RZ, R7 ;  /* 0x000000ffff047224 */ /* 0x002fe200078e0007 */
[----:B------:R-:W-:-:S03]  /*5de60*/  IADD3.X R151, R151, UR50, RZ, P2, !PT ;  /* 0x0000003297977c10 */ /* 0x000fc600097fe4ff */
[----:B------:R-:W-:Y:S01]  /*5de70*/  IMAD.MOV.U32 R5, RZ, RZ, R150 ;  /* 0x000000ffff057224 */ /* 0x000fe200078e0096 */
[----:B------:R1:W-:Y:S04]  /*5de80*/  STL [R1+0x10b0], R150 ;  /* 0x0010b09601007387 */ /* 0x0003e80000100800 */
[----:B------:R-:W-:Y:S04]  /*5de90*/  STL [R1+0x10f4], R148 ;  /* 0x0010f49401007387 */ /* 0x000fe80000100800 */
[----:B------:R1:W-:Y:S04]  /*5dea0*/  LDGSTS.E [R0+0x26800], desc[UR48][R4.64], P0 ;  /* 0x2680000004007fae */ /* 0x0003e80008121870 */
[----:B-1----:R-:W4:Y:S04]  /*5deb0*/  LDL.LU R150, [R1+0x11b4] ;  /* 0x0011b40001967983 */ /* 0x002f280000300800 */
[----:B------:R1:W-:Y:S04]  /*5dec0*/  STL [R1+0x10f0], R151 ;  /* 0x0010f09701007387 */ /* 0x0003e80000100800 */
[----:B------:R-:W4:Y:S01]  /*5ded0*/  LDL.LU R7, [R1+0x11f4] ;  /* 0x0011f40001077983 */ /* 0x000f220000300800 */
[----:B------:R-:W-:-:S03]  /*5dee0*/  IMAD.MOV.U32 R5, RZ, RZ, R151 ;  /* 0x000000ffff057224 */ /* 0x000fc600078e0097 */
[----:B-1----:R-:W4:Y:S01]  /*5def0*/  LDL.LU R151, [R1+0x11b0] ;  /* 0x0011b00001977983 */ /* 0x002f220000300800 */
[----:B------:R-:W-:-:S03]  /*5df00*/  IMAD.MOV.U32 R4, RZ, RZ, R148 ;  /* 0x000000ffff047224 */ /* 0x000fc600078e0094 */
        /* <DEDUP_REMOVED lines=13> */
[----:B-1----:R-:W3:Y:S04]  /*5dfe0*/  LDL.LU R6, [R1+0x27c] ;  /* 0x00027c0001067983 */ /* 0x002ee80000300800 */
[----:B------:R1:W-:Y:S02]  /*5dff0*/  LDGSTS.E [R0+0x27000], desc[UR48][R4.64], P0 ;  /* 0x2700000004007fae */ /* 0x0003e40008121870 */
[----:B-1----:R-:W-:-:S02]  /*5e000*/  IMAD.MOV.U32 R4, RZ, RZ, R3 ;  /* 0x000000ffff047224 */ /* 0x002fc400078e0003 */
[----:B--2---:R-:W2:Y:S01]  /*5e010*/  LDL.LU R3, [R1+0x238] ;  /* 0x0002380001037983 */ /* 0x004ea20000300800 */
[----:B------:R-:W-:-:S03]  /*5e020*/  IMAD.MOV.U32 R5, RZ, RZ, R149 ;  /* 0x000000ffff057224 */ /* 0x000fc600078e0095 */
[----:B----4-:R-:W4:Y:S01]  /*5e030*/  LDL.LU R149, [R1+0x278] ;  /* 0x0002780001957983 */ /* 0x010f220000300800 */
[----:B------:R-:W-:Y:S02]  /*5e040*/  IADD3 R150, P1, R150, UR6, RZ ;  /* 0x0000000696967c10 */ /* 0x000fe4000ff3e0ff */
[----:B------:R-:W-:Y:S01]  /*5e050*/  IADD3 R7, P2, R7, UR6, RZ ;  /* 0x0000000607077c10 */ /* 0x000fe2000ff5e0ff */
[----:B------:R1:W-:Y:S01]  /*5e060*/  LDGSTS.E [R0+0x27400], desc[UR48][R4.64], P0 ;  /* 0x2740000004007fae */ /* 0x0003e20008121870 */
[----:B------:R-:W-:-:S03]  /*5e070*/  IADD3.X R151, R151, UR50, RZ, P1, !PT ;  /* 0x0000003297977c10 */ /* 0x000fc60008ffe4ff */
[----:B------:R1:W-:Y:S01]  /*5e080*/  STL [R1+0x11b4], R150 ;  /* 0x0011b49601007387 */ /* 0x0003e20000100800 */
[----:B------:R-:W-:Y:S01]  /*5e090*/  IADD3.X R148, R148, UR50, RZ, P2, !PT ;  /* 0x0000003294947c10 */ /* 0x000fe200097fe4ff */
[----:B-1----:R-:W-:Y:S02]  /*5e0a0*/  IMAD.MOV.U32 R4, RZ, RZ, R150 ;  /* 0x000000ffff047224 */ /* 0x002fe400078e0096 */
[----:B------:R-:W-:Y:S01]  /*5e0b0*/  IMAD.MOV.U32 R5, RZ, RZ, R151 ;  /* 0x000000ffff057224 */ /* 0x000fe200078e0097 */
[----:B------:R-:W-:Y:S04]  /*5e0c0*/  STL [R1+0x11b0], R151 ;  /* 0x0011b09701007387 */ /* 0x000fe80000100800 */
[----:B------:R1:W-:Y:S04]  /*5e0d0*/  STL [R1+0x11f4], R7 ;  /* 0x0011f40701007387 */ /* 0x0003e80000100800 */
[----:B------:R1:W-:Y:S04]  /*5e0e0*/  LDGSTS.E [R0+0x27800], desc[UR48][R4.64], P0 ;  /* 0x2780000004007fae */ /* 0x0003e80008121870 */
[----:B------:R1:W-:Y:S04]  /*5e0f0*/  STL [R1+0x11f0], R148 ;  /* 0x0011f09401007387 */ /* 0x0003e80000100800 */
[----:B------:R-:W4:Y:S01]  /*5e100*/  LDL.LU R150, [R1+0x2b8] ;  /* 0x0002b80001967983 */ /* 0x000f220000300800 */
[----:B-1----:R-:W-:-:S03]  /*5e110*/  MOV R4, R7 ;  /* 0x0000000700047202 */ /* 0x002fc60000000f00 */
[----:B------:R-:W4:Y:S01]  /*5e120*/  LDL.LU R7, [R1+0x2bc] ;  /* 0x0002bc0001077983 */ /* 0x000f220000300800 */
[----:B------:R-:W-:-:S03]  /*5e130*/  IMAD.MOV.U32 R5, RZ, RZ, R148 ;  /* 0x000000ffff057224 */ /* 0x000fc600078e0094 */
[----:B------:R-:W4:Y:S04]  /*5e140*/  LDL.LU R151, [R1+0x2f8] ;  /* 0x0002f80001977983 */ /* 0x000f280000300800 */
[----:B------:R-:W4:Y:S04]  /*5e150*/  LDL.LU R148, [R1+0x2fc] ;  /* 0x0002fc0001947983 */ /* 0x000f280000300800 */
[----:B------:R1:W-:Y:S02]  /*5e160*/  LDGSTS.E [R0+0x27c00], desc[UR48][R4.64], P0 ;  /* 0x27c0000004007fae */ /* 0x0003e40008121870 */
[----:B-1----:R-:W-:-:S05]  /*5e170*/  LOP3.LUT R5, R8, 0x10, RZ, 0x3c, !PT ;  /* 0x0000001008057812 */ /* 0x002fca00078e3cff */
[----:B------:R-:W-:Y:S01]  /*5e180*/  VIADD R0, R5, UR9 ;  /* 0x0000000905007c36 */ /* 0x000fe20008000000 */
[----:B---3--:R-:W-:Y:S02]  /*5e190*/  IADD3 R2, P1, R2, UR6, RZ ;  /* 0x0000000602027c10 */ /* 0x008fe4000ff3e0ff */
[----:B------:R-:W-:-:S03]  /*5e1a0*/  IADD3 R6, P2, R6, UR6, RZ ;  /* 0x0000000606067c10 */ /* 0x000fc6000ff5e0ff */
[----:B------:R1:W-:Y:S01]  /*5e1b0*/  STL [R1+0x23c], R2 ;  /* 0x00023c0201007387 */ /* 0x0003e20000100800 */
[----:B------:R-:W-:Y:S01]  /*5e1c0*/  IMAD.MOV.U32 R4, RZ, RZ, R2 ;  /* 0x000000ffff047224 */ /* 0x000fe200078e0002 */
[----:B--2---:R-:W-:Y:S02]  /*5e1d0*/  IADD3.X R3, R3, UR50, RZ, P1, !PT ;  /* 0x0000003203037c10 */ /* 0x004fe40008ffe4ff */
[----:B----4-:R-:W-:-:S03]  /*5e1e0*/  IADD3.X R149, R149, UR50, RZ, P2, !PT ;  /* 0x0000003295957c10 */ /* 0x010fc600097fe4ff */
[----:B------:R2:W-:Y:S01]  /*5e1f0*/  STL [R1+0x238], R3 ;  /* 0x0002380301007387 */ /* 0x0005e20000100800 */
[----:B------:R-:W-:-:S03]  /*5e200*/  IMAD.MOV.U32 R5, RZ, RZ, R3 ;  /* 0x000000ffff057224 */ /* 0x000fc600078e0003 */
[----:B------:R3:W-:Y:S04]  /*5e210*/  STL [R1+0x27c], R6 ;  /* 0x00027c0601007387 */ /* 0x0007e80000100800 */
[----:B------:R4:W-:Y:S04]  /*5e220*/  STL [R1+0x278], R149 ;  /* 0x0002789501007387 */ /* 0x0009e80000100800 */
[----:B-1----:R-:W4:Y:S04]  /*5e230*/  LDL.LU R2, [R1+0x33c] ;  /* 0x00033c0001027983 */ /* 0x002f280000300800 */
[----:B------:R1:W-:Y:S04]  /*5e240*/  LDGSTS.E [R0+0x80], desc[UR48][R4.64], P0 ;  /* 0x0008000004007fae */ /* 0x0003e80008121870 */
        /* <DEDUP_REMOVED lines=516> */
[----:B------:R1:W-:Y:S01]  /*60290*/  STL [R1+0x10b8], R150 ;  /* 0x0010b89601007387 */ /* 0x0003e20000100800 */
[----:B------:R-:W-:-:S03]  /*602a0*/  MOV R5, R150 ;  /* 0x0000009600057202 */ /* 0x000fc60000000f00 */
        /* <DEDUP_REMOVED lines=32> */
[----:B------:R-:W-:-:S03]  /*604b0*/  IADD3.X R148, R148, UR50, RZ, P2, !PT ;  /* 0x0000003294947c10 */ /* 0x000fc600097fe4ff */
[----:B------:R-:W-:Y:S01]  /*604c0*/  STL [R1+0x11b8], R151 ;  /* 0x0011b89701007387 */ /* 0x000fe20000100800 */
[----:B-1----:R-:W-:Y:S02]  /*604d0*/  IMAD.MOV.U32 R4, RZ, RZ, R150 ;  /* 0x000000ffff047224 */ /* 0x002fe400078e0096 */
[----:B------:R-:W-:Y:S01]  /*604e0*/  IMAD.MOV.U32 R5, RZ, RZ, R151 ;  /* 0x000000ffff057224 */ /* 0x000fe200078e0097 */
[----:B------:R1:W-:Y:S04]  /*604f0*/  STL [R1+0x11fc], R7 ;  /* 0x0011fc0701007387 */ /* 0x0003e80000100800 */
[----:B------:R1:W-:Y:S04]  /*60500*/  LDGSTS.E [R0+0x27880], desc[UR48][R4.64], P0 ;  /* 0x2788000004007fae */ /* 0x0003e80008121870 */
[----:B------:R1:W-:Y:S04]  /*60510*/  STL [R1+0x11f8], R148 ;  /* 0x0011f89401007387 */ /* 0x0003e80000100800 */
[----:B------:R-:W4:Y:S01]  /*60520*/  LDL.LU R150, [R1+0x2c0] ;  /* 0x0002c00001967983 */ /* 0x000f220000300800 */
[----:B-1----:R-:W-:-:S03]  /*60530*/  IMAD.MOV.U32 R4, RZ, RZ, R7 ;  /* 0x000000ffff047224 */ /* 0x002fc600078e0007 */
        /* <DEDUP_REMOVED lines=22> */
[----:B------:R-:W-:-:S03]  /*606a0*/  MOV R5, R149 ;  /* 0x0000009500057202 */ /* 0x000fc60000000f00 */
[----:B----4-:R-:W4:Y:S01]  /*606b0*/  LDL.LU R149, [R1+0x380] ;  /* 0x0003800001957983 */ /* 0x010f220000300800 */
[----:B------:R-:W-:-:S03]  /*606c0*/  IADD3 R7, P1, R7, UR6, RZ ;  /* 0x0000000607077c10 */ /* 0x000fc6000ff3e0ff */
[----:B------:R1:W-:Y:S01]  /*606d0*/  LDGSTS.E [R0+0x500], desc[UR48][R4.64], P0 ;  /* 0x0050000004007fae */ /* 0x0003e20008121870 */
[----:B------:R-:W-:Y:S02]  /*606e0*/  IADD3.X R150, R150, UR50, RZ, P1, !PT ;  /* 0x0000003296967c10 */ /* 0x000fe40008ffe4ff */
[----:B------:R-:W-:Y:S01]  /*606f0*/  IADD3 R148, P2, R148, UR6, RZ ;  /* 0x0000000694947c10 */ /* 0x000fe2000ff5e0ff */
[----:B------:R1:W-:Y:S03]  /*60700*/  STL [R1+0x2c4], R7 ;  /* 0x0002c40701007387 */ /* 0x0003e60000100800 */
[----:B------:R-:W-:Y:S01]  /*60710*/  IADD3.X R151, R151, UR50, RZ, P2, !PT ;  /* 0x0000003297977c10 */ /* 0x000fe200097fe4ff */
[----:B------:R1:W-:Y:S02]  /*60720*/  STL [R1+0x2c0], R150 ;  /* 0x0002c09601007387 */ /* 0x0003e40000100800 */
[----:B-1----:R-:W-:-:S02]  /*60730*/  IMAD.MOV.U32 R4, RZ, RZ, R7 ;  /* 0x000000ffff047224 */ /* 0x002fc400078e0007 */
[----:B------:R-:W-:Y:S01]  /*60740*/  IMAD.MOV.U32 R5, RZ, RZ, R150 ;  /* 0x000000ffff057224 */ /* 0x000fe200078e0096 */
[----:B------:R1:W-:Y:S04]  /*60750*/  STL [R1+0x304], R148 ;  /* 0x0003049401007387 */ /* 0x0003e80000100800 */
[----:B------:R-:W4:Y:S04]  /*60760*/  LDL.LU R7, [R1+0x3c4] ;  /* 0x0003c40001077983 */ /* 0x000f280000300800 */
[----:B------:R1:W-:Y:S04]  /*60770*/  STL [R1+0x300], R151 ;  /* 0x0003009701007387 */ /* 0x0003e80000100800 */
[----:B------:R1:W-:Y:S04]  /*60780*/  LDGSTS.E [R0+0x900], desc[UR48][R4.64], P0 ;  /* 0x0090000004007fae */ /* 0x0003e80008121870 */
[----:B------:R-:W4:Y:S01]  /*60790*/  LDL.LU R150, [R1+0x404] ;  /* 0x0004040001967983 */ /* 0x000f220000300800 */
[----:B-1----:R-:W-:-:S03]  /*607a0*/  IMAD.MOV.U32 R4, RZ, RZ, R148 ;  /* 0x000000ffff047224 */ /* 0x002fc600078e0094 */
        /* <DEDUP_REMOVED lines=27> */
[----:B------:R1:W-:Y:S02]  /*60960*/  STL [R1+0x3c0], R148 ;  /* 0x0003c09401007387 */ /* 0x0003e40000100800 */
[----:B-1----:R-:W-:Y:S02]  /*60970*/  IMAD.MOV.U32 R4, RZ, RZ, R7 ;  /* 0x000000ffff047224 */ /* 0x002fe400078e0007 */
        /* <DEDUP_REMOVED lines=182> */
[----:B------:R-:W3:Y:S04]  /*614e0*/  LDL.LU R7, [R1+0x9c4] ;  /* 0x0009c40001077983 */ /* 0x000ee80000300800 */
[----:B------:R1:W-:Y:S04]  /*614f0*/  STL [R1+0x900], R151 ;  /* 0x0009009701007387 */ /* 0x0003e80000100800 */
[----:B------:R1:W-:Y:S04]  /*61500*/  LDGSTS.E [R0+0x6900], desc[UR48][R4.64], P0 ;  /* 0x0690000004007fae */ /* 0x0003e80008121870 */
[----:B------:R-:W3:Y:S01]  /*61510*/  LDL.LU R150, [R1+0xa04] ;  /* 0x000a040001967983 */ /* 0x000ee20000300800 */
[----:B-1----:R-:W-:-:S03]  /*61520*/  IMAD.MOV.U32 R4, RZ, RZ, R148 ;  /* 0x000000ffff047224 */ /* 0x002fc600078e0094 */
        /* <DEDUP_REMOVED lines=107> */
[----:B-1----:R-:W-:-:S03]  /*61be0*/  MOV R4, R150 ;  /* 0x0000009600047202 */ /* 0x002fc60000000f00 */
        /* <DEDUP_REMOVED lines=64> */
[----:B-1----:R-:W-:Y:S01]  /*61ff0*/  IMAD.MOV.U32 R4, RZ, RZ, R7 ;  /* 0x000000ffff047224 */ /* 0x002fe200078e0007 */
[----:B------:R-:W-:Y:S01]  /*62000*/  MOV R5, R148 ;  /* 0x0000009400057202 */ /* 0x000fe20000000f00 */
        /* <DEDUP_REMOVED lines=70> */
[----:B-1----:R-:W-:Y:S01]  /*62470*/  MOV R4, R7 ;  /* 0x0000000700047202 */ /* 0x002fe20000000f00 */
        /* <DEDUP_REMOVED lines=32> */
[----:B------:R-:W-:Y:S01]  /*62680*/  STL [R1+0x10c4], R7 ;  /* 0x0010c40701007387 */ /* 0x000fe20000100800 */
[----:B------:R-:W-:-:S03]  /*62690*/  IADD3.X R151, R151, UR50, RZ, P2, !PT ;  /* 0x0000003297977c10 */ /* 0x000fc600097fe4ff */
[----:B------:R1:W-:Y:S02]  /*626a0*/  STL [R1+0x10c0], R150 ;  /* 0x0010c09601007387 */ /* 0x0003e40000100800 */
[----:B-1----:R-:W-:Y:S02]  /*626b0*/  IMAD.MOV.U32 R4, RZ, RZ, R7 ;  /* 0x000000ffff047224 */ /* 0x002fe400078e0007 */
[----:B------:R-:W-:Y:S01]  /*626c0*/  IMAD.MOV.U32 R5, RZ, RZ, R150 ;  /* 0x000000ffff057224 */ /* 0x000fe200078e0096 */
[----:B------:R-:W-:Y:S04]  /*626d0*/  STL [R1+0x1104], R148 ;  /* 0x0011049401007387 */ /* 0x000fe80000100800 */
        /* <DEDUP_REMOVED lines=22> */
[----:B-1----:R-:W-:Y:S01]  /*62840*/  IMAD.MOV.U32 R4, RZ, RZ, R3 ;  /* 0x000000ffff047224 */ /* 0x002fe200078e0003 */
[----:B------:R-:W-:Y:S01]  /*62850*/  MOV R5, R149 ;  /* 0x0000009500057202 */ /* 0x000fe20000000f00 */
[----:B--2---:R-:W2:Y:S04]  /*62860*/  LDL.LU R3, [R1+0x248] ;  /* 0x0002480001037983 */ /* 0x004ea80000300800 */
[----:B----4-:R-:W4:Y:S01]  /*62870*/  LDL.LU R149, [R1+0x288] ;  /* 0x0002880001957983 */ /* 0x010f220000300800 */
[----:B------:R-:W-:-:S02]  /*62880*/  IADD3 R150, P1, R150, UR6, RZ ;  /* 0x0000000696967c10 */ /* 0x000fc4000ff3e0ff */
[----:B------:R-:W-:Y:S01]  /*62890*/  IADD3 R7, P2, R7, UR6, RZ ;  /* 0x0000000607077c10 */ /* 0x000fe2000ff5e0ff */
[----:B------:R1:W-:Y:S01]  /*628a0*/  LDGSTS.E [R0+0x27500], desc[UR48][R4.64], P0 ;  /* 0x2750000004007fae */ /* 0x0003e20008121870 */
[----:B------:R-:W-:Y:S02]  /*628b0*/  IADD3.X R151, R151, UR50, RZ, P1, !PT ;  /* 0x0000003297977c10 */ /* 0x000fe40008ffe4ff */
[----:B------:R-:W-:Y:S01]  /*628c0*/  IADD3.X R148, R148, UR50, RZ, P2, !PT ;  /* 0x0000003294947c10 */ /* 0x000fe200097fe4ff */
[----:B------:R1:W-:Y:S02]  /*628d0*/  STL [R1+0x11c4], R150 ;  /* 0x0011c49601007387 */ /* 0x0003e40000100800 */
[----:B-1----:R-:W-:Y:S02]  /*628e0*/  IMAD.MOV.U32 R4, RZ, RZ, R150 ;  /* 0x000000ffff047224 */ /* 0x002fe400078e0096 */
[----:B------:R-:W-:Y:S01]  /*628f0*/  IMAD.MOV.U32 R5, RZ, RZ, R151 ;  /* 0x000000ffff057224 */ /* 0x000fe200078e0097 */
[----:B------:R-:W-:Y:S04]  /*62900*/  STL [R1+0x11c0], R151 ;  /* 0x0011c09701007387 */ /* 0x000fe80000100800 */
        /* <DEDUP_REMOVED lines=355> */
[----:B------:R1:W-:Y:S04]  /*63f40*/  LDGSTS.E [R0+0x21580], desc[UR48][R4.64], P0 ;  /* 0x2158000004007fae */ /* 0x0003e80008121870 */
        /* <DEDUP_REMOVED lines=37> */
[----:B------:R-:W-:Y:S02]  /*641a0*/  IADD3.X R150, R150, UR50, RZ, P1, !PT ;  /* 0x0000003296967c10 */ /* 0x000fe40008ffe4ff */
[----:B-1----:R-:W-:-:S02]  /*641b0*/  MOV R4, R7 ;  /* 0x0000000700047202 */ /* 0x002fc40000000f00 */
        /* <DEDUP_REMOVED lines=134> */
[----:B--2---:R-:W-:-:S03]  /*64a20*/  MOV R4, R6 ;  /* 0x0000000600047202 */ /* 0x004fc60000000f00 */
        /* <DEDUP_REMOVED lines=63> */
[----:B------:R-:W-:Y:S02]  /*64e20*/  MOV R4, R2 ;  /* 0x0000000200047202 */ /* 0x000fe40000000f00 */
        /* <DEDUP_REMOVED lines=527> */
[----:B------:R1:W-:Y:S04]  /*66f20*/  LDGSTS.E [R0+0x26a00], desc[UR48][R4.64], P0 ;  /* 0x26a0000004007fae */ /* 0x0003e80008121870 */
[----:B------:R-:W4:Y:S04]  /*66f30*/  LDL.LU R150, [R1+0x11d4] ;  /* 0x0011d40001967983 */ /* 0x000f280000300800 */
[----:B------:R1:W-:Y:S04]  /*66f40*/  STL [R1+0x1110], R151 ;  /* 0x0011109701007387 */ /* 0x0003e80000100800 */
[----:B------:R-:W4:Y:S01]  /*66f50*/  LDL.LU R7, [R1+0x1214] ;  /* 0x0012140001077983 */ /* 0x000f220000300800 */
[----:B-1----:R-:W-:Y:S01]  /*66f60*/  IMAD.MOV.U32 R5, RZ, RZ, R151 ;  /* 0x000000ffff057224 */ /* 0x002fe200078e0097 */
[----:B------:R-:W-:-:S02]  /*66f70*/  MOV R4, R148 ;  /* 0x0000009400047202 */ /* 0x000fc40000000f00 */
[----:B------:R-:W4:Y:S04]  /*66f80*/  LDL.LU R151, [R1+0x11d0] ;  /* 0x0011d00001977983 */ /* 0x000f280000300800 */
        /* <DEDUP_REMOVED lines=22> */
[----:B------:R-:W-:Y:S02]  /*670f0*/  IADD3.X R151, R151, UR50, RZ, P1, !PT ;  /* 0x0000003297977c10 */ /* 0x000fe40008ffe4ff */
[----:B------:R-:W-:Y:S01]  /*67100*/  IADD3.X R148, R148, UR50, RZ, P2, !PT ;  /* 0x0000003294947c10 */ /* 0x000fe200097fe4ff */
[----:B------:R1:W-:Y:S04]  /*67110*/  STL [R1+0x11d4], R150 ;  /* 0x0011d49601007387 */ /* 0x0003e80000100800 */
[----:B------:R-:W-:Y:S01]  /*67120*/  STL [R1+0x11d0], R151 ;  /* 0x0011d09701007387 */ /* 0x000fe20000100800 */
[----:B-1----:R-:W-:-:S02]  /*67130*/  IMAD.MOV.U32 R4, RZ, RZ, R150 ;  /* 0x000000ffff047224 */ /* 0x002fc400078e0096 */
        /* <DEDUP_REMOVED lines=564> */
[----:B-1----:R-:W2:Y:S04]  /*69480*/  LDL.LU R6, [R1+0x2a4] ;  /* 0x0002a40001067983 */ /* 0x002ea80000300800 */
[----:B------:R1:W-:Y:S02]  /*69490*/  LDGSTS.E [R0+0x27280], desc[UR48][R4.64], P0 ;  /* 0x2728000004007fae */ /* 0x0003e40008121870 */
[----:B-1----:R-:W-:-:S02]  /*694a0*/  IMAD.MOV.U32 R4, RZ, RZ, R3 ;  /* 0x000000ffff047224 */ /* 0x002fc400078e0003 */
[----:B---3--:R-:W3:Y:S01]  /*694b0*/  LDL.LU R3, [R1+0x260] ;  /* 0x0002600001037983 */ /* 0x008ee20000300800 */
        /* <DEDUP_REMOVED lines=23> */
[----:B--2---:R-:W-:Y:S02]  /*69630*/  IADD3 R2, P1, R2, UR6, RZ ;  /* 0x0000000602027c10 */ /* 0x004fe4000ff3e0ff */
[----:B------:R-:W-:-:S03]  /*69640*/  IADD3 R6, P2, R6, UR6, RZ ;  /* 0x0000000606067c10 */ /* 0x000fc6000ff5e0ff */
[----:B------:R1:W-:Y:S01]  /*69650*/  STL [R1+0x264], R2 ;  /* 0x0002640201007387 */ /* 0x0003e20000100800 */
[----:B------:R-:W-:Y:S02]  /*69660*/  MOV R4, R2 ;  /* 0x0000000200047202 */ /* 0x000fe40000000f00 */
[----:B---3--:R-:W-:Y:S02]  /*69670*/  IADD3.X R3, R3, UR50, RZ, P1, !PT ;  /* 0x0000003203037c10 */ /* 0x008fe40008ffe4ff */
        /* <DEDUP_REMOVED lines=499> */
[----:B---3--:R-:W-:-:S04]  /*6b5b0*/  IADD3 R2, P1, R2, UR6, RZ ;  /* 0x0000000602027c10 */ /* 0x008fc8000ff3e0ff */
[----:B-1----:R-:W-:Y:S01]  /*6b5c0*/  MOV R4, R2 ;  /* 0x0000000200047202 */ /* 0x002fe20000000f00 */
[----:B------:R1:W-:Y:S01]  /*6b5d0*/  STL [R1+0x1064], R2 ;  /* 0x0010640201007387 */ /* 0x0003e20000100800 */
[----:B------:R-:W-:Y:S02]  /*6b5e0*/  IADD3 R6, P2, R6, UR6, RZ ;  /* 0x0000000606067c10 */ /* 0x000fe4000ff5e0ff */
[----:B--2---:R-:W-:Y:S02]  /*6b5f0*/  IADD3.X R3, R3, UR50, RZ, P1, !PT ;  /* 0x0000003203037c10 */ /* 0x004fe40008ffe4ff */
        /* <DEDUP_REMOVED lines=23> */
[----:B------:R-:W3:Y:S04]  /*6b770*/  LDL.LU R150, [R1+0x11e4] ;  /* 0x0011e40001967983 */ /* 0x000ee80000300800 */
[----:B------:R1:W-:Y:S04]  /*6b780*/  STL [R1+0x1120], R151 ;  /* 0x0011209701007387 */ /* 0x0003e80000100800 */
        /* <DEDUP_REMOVED lines=28> */
[----:B------:R-:W-:Y:S04]  /*6b950*/  STL [R1+0x11e4], R150 ;  /* 0x0011e49601007387 */ /* 0x000fe80000100800 */
[----:B------:R-:W-:Y:S01]  /*6b960*/  STL [R1+0x11e0], R151 ;  /* 0x0011e09701007387 */ /* 0x000fe20000100800 */
[----:B-1----:R-:W-:-:S02]  /*6b970*/  IMAD.MOV.U32 R4, RZ, RZ, R150 ;  /* 0x000000ffff047224 */ /* 0x002fc400078e0096 */
[----:B------:R-:W-:Y:S01]  /*6b980*/  IMAD.MOV.U32 R5, RZ, RZ, R151 ;  /* 0x000000ffff057224 */ /* 0x000fe200078e0097 */
[----:B------:R-:W-:Y:S04]  /*6b990*/  STL [R1+0x1224], R7 ;  /* 0x0012240701007387 */ /* 0x000fe80000100800 */
[----:B------:R1:W-:Y:S04]  /*6b9a0*/  LDGSTS.E [R0+0x27b00], desc[UR48][R4.64], P0 ;  /* 0x27b0000004007fae */ /* 0x0003e80008121870 */
[----:B------:R1:W-:Y:S02]  /*6b9b0*/  STL [R1+0x1220], R148 ;  /* 0x0012209401007387 */ /* 0x0003e40000100800 */
[----:B-1----:R-:W-:Y:S01]  /*6b9c0*/  MOV R4, R7 ;  /* 0x0000000700047202 */ /* 0x002fe20000000f00 */
[----:B------:R-:W-:-:S02]  /*6b9d0*/  IMAD.MOV.U32 R5, RZ, RZ, R148 ;  /* 0x000000ffff057224 */ /* 0x000fc400078e0094 */
[----:B------:R-:W4:Y:S04]  /*6b9e0*/  LDL.LU R148, [R1+0x2e8] ;  /* 0x0002e80001947983 */ /* 0x000f280000300800 */
[----:B------:R-:W4:Y:S04]  /*6b9f0*/  LDL.LU R7, [R1+0x2ec] ;  /* 0x0002ec0001077983 */ /* 0x000f280000300800 */
[----:B------:R1:W-:Y:S04]  /*6ba00*/  LDGSTS.E [R0+0x27f00], desc[UR48][R4.64], P0 ;  /* 0x27f0000004007fae */ /* 0x0003e80008121870 */
[----:B------:R-:W4:Y:S04]  /*6ba10*/  LDL.LU R151, [R1+0x328] ;  /* 0x0003280001977983 */ /* 0x000f280000300800 */
[----:B------:R-:W4:Y:S01]  /*6ba20*/  LDL.LU R150, [R1+0x32c] ;  /* 0x00032c0001967983 */ /* 0x000f220000300800 */
        /* <DEDUP_REMOVED lines=21> */
[----:B------:R-:W-:Y:S01]  /*6bb80*/  IADD3.X R148, R148, UR50, RZ, P1, !PT ;  /* 0x0000003294947c10 */ /* 0x000fe20008ffe4ff */
[----:B------:R1:W-:Y:S01]  /*6bb90*/  STL [R1+0x2ec], R7 ;  /* 0x0002ec0701007387 */ /* 0x0003e20000100800 */
[----:B------:R-:W-:Y:S01]  /*6bba0*/  IADD3 R150, P2, R150, UR6, RZ ;  /* 0x0000000696967c10 */ /* 0x000fe2000ff5e0ff */
[----:B-1----:R-:W-:Y:S02]  /*6bbb0*/  IMAD.MOV.U32 R4, RZ, RZ, R7 ;  /* 0x000000ffff047224 */ /* 0x002fe400078e0007 */
[----:B------:R1:W-:Y:S01]  /*6bbc0*/  STL [R1+0x2e8], R148 ;  /* 0x0002e89401007387 */ /* 0x0003e20000100800 */
[----:B------:R-:W-:Y:S01]  /*6bbd0*/  IMAD.MOV.U32 R5, RZ, RZ, R148 ;  /* 0x000000ffff057224 */ /* 0x000fe200078e0094 */
[----:B------:R-:W-:Y:S02]  /*6bbe0*/  IADD3.X R151, R151, UR50, RZ, P2, !PT ;  /* 0x0000003297977c10 */ /* 0x000fe400097fe4ff */
[----:B------:R1:W-:Y:S04]  /*6bbf0*/  STL [R1+0x32c], R150 ;  /* 0x00032c9601007387 */ /* 0x0003e80000100800 */
[----:B------:R-:W4:Y:S04]  /*6bc00*/  LDL.LU R7, [R1+0x3ec] ;  /* 0x0003ec0001077983 */ /* 0x000f280000300800 */
[----:B------:R1:W-:Y:S04]  /*6bc10*/  STL [R1+0x328], R151 ;  /* 0x0003289701007387 */ /* 0x0003e80000100800 */
[----:B------:R1:W-:Y:S04]  /*6bc20*/  LDGSTS.E [R0+0xb80], desc[UR48][R4.64], P0 ;  /* 0x00b8000004007fae */ /* 0x0003e80008121870 */
[----:B-1----:R-:W4:Y:S01]  /*6bc30*/  LDL.LU R148, [R1+0x42c] ;  /* 0x00042c0001947983 */ /* 0x002f220000300800 */
[----:B------:R-:W-:-:S02]  /*6bc40*/  IMAD.MOV.U32 R4, RZ, RZ, R150 ;  /* 0x000000ffff047224 */ /* 0x000fc400078e0096 */
[----:B------:R-:W-:Y:S01]  /*6bc50*/  IMAD.MOV.U32 R5, RZ, RZ, R151 ;  /* 0x000000ffff057224 */ /* 0x000fe200078e0097 */
[----:B------:R-:W4:Y:S04]  /*6bc60*/  LDL.LU R150, [R1+0x3e8] ;  /* 0x0003e80001967983 */ /* 0x000f280000300800 */
[----:B------:R-:W4:Y:S04]  /*6bc70*/  LDL.LU R151, [R1+0x428] ;  /* 0x0004280001977983 */ /* 0x000f280000300800 */
[----:B------:R1:W-:Y:S01]  /*6bc80*/  LDGSTS.E [R0+0xf80], desc[UR48][R4.64], P0 ;  /* 0x00f8000004007fae */ /* 0x0003e20008121870 */
[----:B------:R-:W-:-:S02]  /*6bc90*/  IADD3 R2, P1, R2, UR6, RZ ;  /* 0x0000000602027c10 */ /* 0x000fc4000ff3e0ff */
        /* <DEDUP_REMOVED lines=138> */
[----:B------:R-:W-:Y:S01]  /*6c540*/  IMAD.MOV.U32 R4, RZ, RZ, R150 ;  /* 0x000000ffff047224 */ /* 0x000fe200078e0096 */
[----:B------:R-:W-:-:S02]  /*6c550*/  MOV R5, R151 ;  /* 0x0000009700057202 */ /* 0x000fc40000000f00 */
        /* <DEDUP_REMOVED lines=59> */
[----:B------:R1:W-:Y:S02]  /*6c910*/  STL [R1+0x8ec], R7 ;  /* 0x0008ec0701007387 */ /* 0x0003e40000100800 */
[----:B-1----:R-:W-:Y:S01]  /*6c920*/  IMAD.MOV.U32 R4, RZ, RZ, R7 ;  /* 0x000000ffff047224 */ /* 0x002fe200078e0007 */
[----:B------:R-:W-:Y:S02]  /*6c930*/  IADD3.X R148, R148, UR50, RZ, P1, !PT ;  /* 0x0000003294947c10 */ /* 0x000fe40008ffe4ff */
        /* <DEDUP_REMOVED lines=103> */
[----:B------:R1:W-:Y:S04]  /*6cfb0*/  LDGSTS.E [R0+0x21780], desc[UR48][R4.64], P0 ;  /* 0x2178000004007fae */ /* 0x0003e80008121870 */
[----:B------:R1:W-:Y:S01]  /*6cfc0*/  STL [R1+0xbec], R7 ;  /* 0x000bec0701007387 */ /* 0x0003e20000100800 */
[----:B------:R-:W-:Y:S01]  /*6cfd0*/  IADD3 R148, P2, R148, UR6, RZ ;  /* 0x0000000694947c10 */ /* 0x000fe2000ff5e0ff */
        /* <DEDUP_REMOVED lines=77> */
[----:B------:R-:W-:Y:S04]  /*6d4b0*/  STL [R1+0xe2c], R148 ;  /* 0x000e2c9401007387 */ /* 0x000fe80000100800 */
        /* <DEDUP_REMOVED lines=28> */
[----:B------:R-:W-:Y:S01]  /*6d680*/  IADD3 R150, P2, R150, UR6, RZ ;  /* 0x0000000696967c10 */ /* 0x000fe2000ff5e0ff */
[----:B-1----:R-:W-:Y:S01]  /*6d690*/  IMAD.MOV.U32 R4, RZ, RZ, R7 ;  /* 0x000000ffff047224 */ /* 0x002fe200078e0007 */
[----:B------:R-:W-:Y:S02]  /*6d6a0*/  IADD3.X R151, R151, UR50, RZ, P1, !PT ;  /* 0x0000003297977c10 */ /* 0x000fe40008ffe4ff */
[----:B------:R-:W-:-:S03]  /*6d6b0*/  IADD3.X R148, R148, UR50, RZ, P2, !PT ;  /* 0x0000003294947c10 */ /* 0x000fc600097fe4ff */
[----:B------:R-:W-:Y:S01]  /*6d6c0*/  IMAD.MOV.U32 R5, RZ, RZ, R151 ;  /* 0x000000ffff057224 */ /* 0x000fe200078e0097 */
[----:B------:R-:W-:Y:S04]  /*6d6d0*/  STL [R1+0xeec], R7 ;  /* 0x000eec0701007387 */ /* 0x000fe80000100800 */
[----:B------:R1:W-:Y:S04]  /*6d6e0*/  LDGSTS.E [R0+0x24b80], desc[UR48][R4.64], P0 ;  /* 0x24b8000004007fae */ /* 0x0003e80008121870 */
[----:B------:R1:W-:Y:S04]  /*6d6f0*/  STL [R1+0xee8], R151 ;  /* 0x000ee89701007387 */ /* 0x0003e80000100800 */
[----:B------:R-:W-:Y:S01]  /*6d700*/  STL [R1+0xf2c], R150 ;  /* 0x000f2c9601007387 */ /* 0x000fe20000100800 */
[----:B-1----:R-:W-:-:S02]  /*6d710*/  IMAD.MOV.U32 R4, RZ, RZ, R150 ;  /* 0x000000ffff047224 */ /* 0x002fc400078e0096 */
[----:B------:R-:W-:Y:S01]  /*6d720*/  IMAD.MOV.U32 R5, RZ, RZ, R148 ;  /* 0x000000ffff057224 */ /* 0x000fe200078e0094 */
[----:B------:R-:W4:Y:S04]  /*6d730*/  LDL.LU R151, [R1+0xfec] ;  /* 0x000fec0001977983 */ /* 0x000f280000300800 */
[----:B------:R1:W-:Y:S04]  /*6d740*/  LDGSTS.E [R0+0x24f80], desc[UR48][R4.64], P0 ;  /* 0x24f8000004007fae */ /* 0x0003e80008121870 */
[----:B------:R1:W-:Y:S04]  /*6d750*/  STL [R1+0xf28], R148 ;  /* 0x000f289401007387 */ /* 0x0003e80000100800 */
[----:B------:R-:W4:Y:S04]  /*6d760*/  LDL.LU R7, [R1+0x102c] ;  /* 0x00102c0001077983 */ /* 0x000f280000300800 */
[----:B-1----:R-:W5:Y:S04]  /*6d770*/  LDL.LU R148, [R1+0x18b4] ;  /* 0x0018b40001947983 */ /* 0x002f680000300800 */
[----:B------:R-:W4:Y:S01]  /*6d780*/  LDL.LU R150, [R1+0x1028] ;  /* 0x0010280001967983 */ /* 0x000f220000300800 */
[----:B--2---:R-:W-:-:S05]  /*6d790*/  IADD3 R2, P1, R2, UR6, RZ ;  /* 0x0000000602027c10 */ /* 0x004fca000ff3e0ff */
[----:B------:R-:W-:Y:S01]  /*6d7a0*/  IMAD.MOV.U32 R4, RZ, RZ, R2 ;  /* 0x000000ffff047224 */ /* 0x000fe200078e0002 */
[----:B------:R-:W-:Y:S01]  /*6d7b0*/  IADD3 R3, P2, R3, UR6, RZ ;  /* 0x0000000603037c10 */ /* 0x000fe2000ff5e0ff */
[----:B------:R-:W-:Y:S01]  /*6d7c0*/  STL [R1+0xf6c], R2 ;  /* 0x000f6c0201007387 */ /* 0x000fe20000100800 */
[----:B---3--:R-:W-:Y:S02]  /*6d7d0*/  IADD3.X R6, R6, UR50, RZ, P1, !PT ;  /* 0x0000003206067c10 */ /* 0x008fe40008ffe4ff */
[----:B----4-:R-:W-:-:S03]  /*6d7e0*/  IADD3.X R149, R149, UR50, RZ, P2, !PT ;  /* 0x0000003295957c10 */ /* 0x010fc600097fe4ff */
[----:B------:R-:W-:Y:S01]  /*6d7f0*/  IMAD.MOV.U32 R5, RZ, RZ, R6 ;  /* 0x000000ffff057224 */ /* 0x000fe200078e0006 */
[----:B------:R1:W-:Y:S04]  /*6d800*/  STL [R1+0xf68], R6 ;  /* 0x000f680601007387 */ /* 0x0003e80000100800 */
[----:B------:R2:W-:Y:S04]  /*6d810*/  LDGSTS.E [R0+0x25380], desc[UR48][R4.64], P0 ;  /* 0x2538000004007fae */ /* 0x0005e80008121870 */
[----:B------:R-:W-:Y:S04]  /*6d820*/  STL [R1+0xfac], R3 ;  /* 0x000fac0301007387 */ /* 0x000fe80000100800 */
[----:B-1----:R-:W3:Y:S01]  /*6d830*/  LDL.LU R6, [R1+0x106c] ;  /* 0x00106c0001067983 */ /* 0x002ee20000300800 */
[----:B--2---:R-:W-:-:S02]  /*6d840*/  IMAD.MOV.U32 R4, RZ, RZ, R3 ;  /* 0x000000ffff047224 */ /* 0x004fc400078e0003 */
[----:B------:R-:W-:Y:S01]  /*6d850*/  IMAD.MOV.U32 R5, RZ, RZ, R149 ;  /* 0x000000ffff057224 */ /* 0x000fe200078e0095 */
[----:B------:R1:W-:Y:S04]  /*6d860*/  STL [R1+0xfa8], R149 ;  /* 0x000fa89501007387 */ /* 0x0003e80000100800 */
[----:B------:R-:W2:Y:S04]  /*6d870*/  LDL.LU R2, [R1+0x10ac] ;  /* 0x0010ac0001027983 */ /* 0x000ea80000300800 */
[----:B------:R4:W-:Y:S04]  /*6d880*/  LDGSTS.E [R0+0x25780], desc[UR48][R4.64], P0 ;  /* 0x2578000004007fae */ /* 0x0009e80008121870 */
[----:B-1----:R-:W5:Y:S04]  /*6d890*/  LDL.LU R149, [R1+0x18b0] ;  /* 0x0018b00001957983 */ /* 0x002f680000300800 */
[----:B------:R-:W2:Y:S04]  /*6d8a0*/  LDL.LU R3, [R1+0x10a8] ;  /* 0x0010a80001037983 */ /* 0x000ea80000300800 */
[----:B------:R-:W3:Y:S01]  /*6d8b0*/  LDL.LU R5, [R1+0xfe8] ;  /* 0x000fe80001057983 */ /* 0x000ee20000300800 */
[----:B------:R-:W-:-:S05]  /*6d8c0*/  IADD3 R151, P1, R151, UR6, RZ ;  /* 0x0000000697977c10 */ /* 0x000fca000ff3e0ff */
[----:B----4-:R-:W-:Y:S01]  /*6d8d0*/  IMAD.MOV.U32 R4, RZ, RZ, R151 ;  /* 0x000000ffff047224 */ /* 0x010fe200078e0097 */
[----:B------:R-:W-:Y:S01]  /*6d8e0*/  IADD3 R7, P2, R7, UR6, RZ ;  /* 0x0000000607077c10 */ /* 0x000fe2000ff5e0ff */
[----:B------:R1:W-:Y:S03]  /*6d8f0*/  STL [R1+0xfec], R151 ;  /* 0x000fec9701007387 */ /* 0x0003e60000100800 */
[----:B------:R-:W-:Y:S02]  /*6d900*/  IADD3.X R150, R150, UR50, RZ, P2, !PT ;  /* 0x0000003296967c10 */ /* 0x000fe400097fe4ff */
[----:B---3--:R-:W-:-:S05]  /*6d910*/  IADD3.X R5, R5, UR50, RZ, P1, !PT ;  /* 0x0000003205057c10 */ /* 0x008fca0008ffe4ff */
[----:B------:R3:W-:Y:S04]  /*6d920*/  STL [R1+0xfe8], R5 ;  /* 0x000fe80501007387 */ /* 0x0007e80000100800 */
[----:B------:R4:W-:Y:S04]  /*6d930*/  LDGSTS.E [R0+0x25b80], desc[UR48][R4.64], P0 ;  /* 0x25b8000004007fae */ /* 0x0009e80008121870 */
[----:B------:R-:W-:Y:S04]  /*6d940*/  STL [R1+0x102c], R7 ;  /* 0x00102c0701007387 */ /* 0x000fe80000100800 */
[----:B-1----:R-:W2:Y:S01]  /*6d950*/  LDL.LU R151, [R1+0x112c] ;  /* 0x00112c0001977983 */ /* 0x002ea20000300800 */
[----:B----4-:R-:W-:Y:S01]  /*6d960*/  MOV R4, R7 ;  /* 0x0000000700047202 */ /* 0x010fe20000000f00 */
[----:B---3--:R-:W-:-:S02]  /*6d970*/  IMAD.MOV.U32 R5, RZ, RZ, R150 ;  /* 0x000000ffff057224 */ /* 0x008fc400078e0096 */
[----:B------:R1:W-:Y:S04]  /*6d980*/  STL [R1+0x1028], R150 ;  /* 0x0010289601007387 */ /* 0x0003e80000100800 */
[----:B------:R3:W-:Y:S04]  /*6d990*/  LDGSTS.E [R0+0x25f80], desc[UR48][R4.64], P0 ;  /* 0x25f8000004007fae */ /* 0x0007e80008121870 */
[----:B-1----:R-:W4:Y:S04]  /*6d9a0*/  LDL.LU R150, [R1+0x1128] ;  /* 0x0011280001967983 */ /* 0x002f280000300800 */
[----:B------:R-:W4:Y:S04]  /*6d9b0*/  LDL.LU R7, [R1+0x11ac] ;  /* 0x0011ac0001077983 */ /* 0x000f280000300800 */
[----:B------:R-:W4:Y:S01]  /*6d9c0*/  LDL.LU R5, [R1+0x1068] ;  /* 0x0010680001057983 */ /* 0x000f220000300800 */
[----:B------:R-:W-:-:S02]  /*6d9d0*/  IADD3 R6, P1, R6, UR6, RZ ;  /* 0x0000000606067c10 */ /* 0x000fc4000ff3e0ff */
[----:B--2---:R-:W-:-:S03]  /*6d9e0*/  IADD3 R2, P2, R2, UR6, RZ ;  /* 0x0000000602027c10 */ /* 0x004fc6000ff5e0ff */
[----:B---3--:R-:W-:Y:S01]  /*6d9f0*/  IMAD.MOV.U32 R4, RZ, RZ, R6 ;  /* 0x000000ffff047224 */ /* 0x008fe200078e0006 */
[----:B------:R-:W-:Y:S01]  /*6da00*/  IADD3.X R3, R3, UR50, RZ, P2, !PT ;  /* 0x0000003203037c10 */ /* 0x000fe200097fe4ff */
[----:B------:R1:W-:Y:S01]  /*6da10*/  STL [R1+0x106c], R6 ;  /* 0x00106c0601007387 */ /* 0x0003e20000100800 */
[----:B----4-:R-:W-:-:S05]  /*6da20*/  IADD3.X R5, R5, UR50, RZ, P1, !PT ;  /* 0x0000003205057c10 */ /* 0x010fca0008ffe4ff */
[----:B------:R2:W-:Y:S04]  /*6da30*/  STL [R1+0x1068], R5 ;  /* 0x0010680501007387 */ /* 0x0005e80000100800 */
[----:B------:R3:W-:Y:S04]  /*6da40*/  LDGSTS.E [R0+0x26380], desc[UR48][R4.64], P0 ;  /* 0x2638000004007fae */ /* 0x0007e80008121870 */
[----:B------:R4:W-:Y:S04]  /*6da50*/  STL [R1+0x10ac], R2 ;  /* 0x0010ac0201007387 */ /* 0x0009e80000100800 */
[----:B-1----:R-:W4:Y:S01]  /*6da60*/  LDL.LU R6, [R1+0x11a8] ;  /* 0x0011a80001067983 */ /* 0x002f220000300800 */
[----:B---3--:R-:W-:-:S02]  /*6da70*/  IMAD.MOV.U32 R4, RZ, RZ, R2 ;  /* 0x000000ffff047224 */ /* 0x008fc400078e0002 */
[----:B--2---:R-:W-:Y:S01]  /*6da80*/  IMAD.MOV.U32 R5, RZ, RZ, R3 ;  /* 0x000000ffff057224 */ /* 0x004fe200078e0003 */
[----:B------:R1:W-:Y:S04]  /*6da90*/  STL [R1+0x10a8], R3 ;  /* 0x0010a80301007387 */ /* 0x0003e80000100800 */
[----:B----4-:R-:W2:Y:S04]  /*6daa0*/  LDL.LU R2, [R1+0x1228] ;  /* 0x0012280001027983 */ /* 0x010ea80000300800 */
[----:B------:R3:W-:Y:S04]  /*6dab0*/  LDGSTS.E [R0+0x26780], desc[UR48][R4.64], P0 ;  /* 0x2678000004007fae */ /* 0x0007e80008121870 */
[----:B-1----:R-:W4:Y:S04]  /*6dac0*/  LDL.LU R3, [R1+0x122c] ;  /* 0x00122c0001037983 */ /* 0x002f280000300800 */
[----:B------:R-:W2:Y:S04]  /*6dad0*/  LDL.LU R4, [R1+0x10e8] ;  /* 0x0010e80001047983 */ /* 0x000ea80000300800 */
[----:B------:R-:W3:Y:S01]  /*6dae0*/  LDL.LU R5, [R1+0x10ec] ;  /* 0x0010ec0001057983 */ /* 0x000ee20000300800 */
[----:B------:R-:W-:-:S04]  /*6daf0*/  IADD3 R151, P2, R151, UR6, RZ ;  /* 0x0000000697977c10 */ /* 0x000fc8000ff5e0ff */
[----:B------:R-:W-:Y:S02]  /*6db00*/  IADD3.X R150, R150, UR50, RZ, P2, !PT ;  /* 0x0000003296967c10 */ /* 0x000fe400097fe4ff */
[----:B---3--:R-:W-:-:S04]  /*6db10*/  IADD3 R5, P1, R5, UR6, RZ ;  /* 0x0000000605057c10 */ /* 0x008fc8000ff3e0ff */
[----:B--2---:R-:W-:Y:S01]  /*6db20*/  IADD3.X R4, R4, UR50, RZ, P1, !PT ;  /* 0x0000003204047c10 */ /* 0x004fe20008ffe4ff */
[----:B------:R1:W-:Y:S04]  /*6db30*/  STL [R1+0x10ec], R5 ;  /* 0x0010ec0501007387 */ /* 0x0003e80000100800 */
[----:B------:R2:W-:Y:S01]  /*6db40*/  STL [R1+0x10e8], R4 ;  /* 0x0010e80401007387 */ /* 0x0005e20000100800 */
[----:B-1----:R-:W-:-:S04]  /*6db50*/  LOP3.LUT R5, R5, R4, RZ, 0x3c, !PT ;  /* 0x0000000405057212 */ /* 0x002fc800078e3cff */
[----:B--2---:R-:W-:-:S04]  /*6db60*/  LOP3.LUT R4, R5, R4, RZ, 0x3c, !PT ;  /* 0x0000000405047212 */ /* 0x004fc800078e3cff */
[----:B------:R-:W-:Y:S01]  /*6db70*/  LOP3.LUT R5, R5, R4, RZ, 0x3c, !PT ;  /* 0x0000000405057212 */ /* 0x000fe200078e3cff */
[----:B------:R-:W-:Y:S04]  /*6db80*/  STL [R1+0x112c], R151 ;  /* 0x00112c9701007387 */ /* 0x000fe80000100800 */
[----:B------:R1:W-:Y:S04]  /*6db90*/  LDGSTS.E [R0+0x26b80], desc[UR48][R4.64], P0 ;  /* 0x26b8000004007fae */ /* 0x0003e80008121870 */
[----:B------:R2:W-:Y:S01]  /*6dba0*/  STL [R1+0x1128], R150 ;  /* 0x0011289601007387 */ /* 0x0005e20000100800 */
[----:B-1----:R-:W-:-:S02]  /*6dbb0*/  IMAD.MOV.U32 R4, RZ, RZ, R151 ;  /* 0x000000ffff047224 */ /* 0x002fc400078e0097 */
[----:B------:R-:W-:Y:S02]  /*6dbc0*/  IMAD.MOV.U32 R5, RZ, RZ, R150 ;  /* 0x000000ffff057224 */ /* 0x000fe400078e0096 */
[----:B--2---:R-:W5:Y:S04]  /*6dbd0*/  LDL.LU R150, [R1+0x18ac] ;  /* 0x0018ac0001967983 */ /* 0x004f680000300800 */
[----:B------:R-:W5:Y:S04]  /*6dbe0*/  LDL.LU R151, [R1+0x18a8] ;  /* 0x0018a80001977983 */ /* 0x000f680000300800 */
[----:B------:R1:W-:Y:S04]  /*6dbf0*/  LDGSTS.E [R0+0x26f80], desc[UR48][R4.64], P0 ;  /* 0x26f8000004007fae */ /* 0x0003e80008121870 */
[----:B------:R-:W2:Y:S04]  /*6dc00*/  LDL.LU R4, [R1+0x1168] ;  /* 0x0011680001047983 */ /* 0x000ea80000300800 */
[----:B------:R-:W1:Y:S01]  /*6dc10*/  LDL.LU R5, [R1+0x116c] ;  /* 0x00116c0001057983 */ /* 0x000e620000300800 */
[----:B------:R-:W-:-:S04]  /*6dc20*/  IADD3 R7, P2, R7, UR6, RZ ;  /* 0x0000000607077c10 */ /* 0x000fc8000ff5e0ff */
[----:B------:R-:W-:Y:S02]  /*6dc30*/  IADD3.X R6, R6, UR50, RZ, P2, !PT ;  /* 0x0000003206067c10 */ /* 0x000fe400097fe4ff */
[----:B-1----:R-:W-:-:S04]  /*6dc40*/  IADD3 R5, P1, R5, UR6, RZ ;  /* 0x0000000605057c10 */ /* 0x002fc8000ff3e0ff */
        /* <DEDUP_REMOVED lines=10> */
[----:B------:R-:W-:Y:S01]  /*6dcf0*/  IMAD.MOV.U32 R5, RZ, RZ, R6 ;  /* 0x000000ffff057224 */ /* 0x000fe200078e0006 */
[----:B----4-:R-:W-:Y:S01]  /*6dd00*/  IADD3 R3, P2, R3, UR6, RZ ;  /* 0x0000000603037c10 */ /* 0x010fe2000ff5e0ff */
[----:B--2---:R-:W5:Y:S01]  /*6dd10*/  LDL.LU R6, [R1+0x18a4] ;  /* 0x0018a40001067983 */ /* 0x004f620000300800 */
[----:B------:R-:W1:Y:S03]  /*6dd20*/  LDC R7, c[0x0][0x230] ;  /* 0x00008c00ff077b82 */ /* 0x000e660000000800 */
[----:B------:R2:W-:Y:S04]  /*6dd30*/  LDGSTS.E [R0+0x27780], desc[UR48][R4.64], P0 ;  /* 0x2778000004007fae */ /* 0x0005e80008121870 */
[----:B------:R-:W3:Y:S04]  /*6dd40*/  LDL.LU R4, [R1+0x11e8] ;  /* 0x0011e80001047983 */ /* 0x000ee80000300800 */
[----:B------:R-:W2:Y:S01]  /*6dd50*/  LDL.LU R5, [R1+0x11ec] ;  /* 0x0011ec0001057983 */ /* 0x000ea20000300800 */
[----:B------:R-:W-:Y:S01]  /*6dd60*/  IADD3.X R2, R2, UR50, RZ, P2, !PT ;  /* 0x0000003202027c10 */ /* 0x000fe200097fe4ff */
[----:B-1----:R-:W-:Y:S01]  /*6dd70*/  VIADD R7, R7, 0x7f ;  /* 0x0000007f07077836 */ /* 0x002fe20000000000 */
[----:B--2---:R-:W-:-:S04]  /*6dd80*/  IADD3 R5, P1, R5, UR6, RZ ;  /* 0x0000000605057c10 */ /* 0x004fc8000ff3e0ff */
[----:B---3--:R-:W-:Y:S01]  /*6dd90*/  IADD3.X R4, R4, UR50, RZ, P1, !PT ;  /* 0x0000003204047c10 */ /* 0x008fe20008ffe4ff */
        /* <DEDUP_REMOVED lines=8> */
[----:B-1----:R-:W-:-:S03]  /*6de20*/  IMAD.MOV.U32 R5, RZ, RZ, R2 ;  /* 0x000000ffff057224 */ /* 0x002fc600078e0002 */
[----:B--2---:R-:W5:Y:S01]  /*6de30*/  LDL.LU R2, [R1+0x18a0] ;  /* 0x0018a00001027983 */ /* 0x004f620000300800 */
[----:B------:R-:W-:Y:S01]  /*6de40*/  IMAD.MOV.U32 R4, RZ, RZ, R3 ;  /* 0x000000ffff047224 */ /* 0x000fe200078e0003 */
[----:B------:R-:W-:-:S04]  /*6de50*/  SHF.R.S32.HI R3, RZ, 0x1f, R7 ;  /* 0x0000001fff037819 */ /* 0x000fc80000011407 */
[----:B------:R-:W-:Y:S01]  /*6de60*/  LEA.HI R3, R3, R7, RZ, 0x7 ;  /* 0x0000000703037211 */ /* 0x000fe200078f38ff */
[----:B------:R-:W-:Y:S01]  /*6de70*/  UIADD3 UR51, UR51, 0x1, URZ ;  /* 0x0000000133337890 */ /* 0x000fe2000fffe03f */
[----:B------:R-:W1:Y:S02]  /*6de80*/  S2R R7, SR_TID.X ;  /* 0x0000000000077919 */ /* 0x000e640000002100 */
[----:B------:R-:W-:Y:S01]  /*6de90*/  SHF.R.S32.HI R3, RZ, 0x7, R3 ;  /* 0x00000007ff037819 */ /* 0x000fe20000011403 */
[----:B------:R2:W-:Y:S03]  /*6dea0*/  LDGSTS.E [R0+0x27f80], desc[UR48][R4.64], P0 ;  /* 0x27f8000004007fae */ /* 0x0005e60008121870 */
[----:B------:R-:W-:Y:S01]  /*6deb0*/  ISETP.NE.U32.AND P0, PT, R3, UR51, PT ;  /* 0x0000003303007c0c */ /* 0x000fe2000bf05070 */
[----:B------:R-:W0:Y:S01]  /*6dec0*/  LDGDEPBAR ;  /* 0x00000000000079af */ /* 0x000e220000000000 */
[----:B--2---:R-:W-:Y:S01]  /*6ded0*/  IMAD.U32 R0, RZ, RZ, UR8 ;  /* 0x00000008ff007e24 */ /* 0x004fe2000f8e00ff */
[----:B-1----:R-:W-:-:S04]  /*6dee0*/  SHF.R.U32.HI R7, RZ, 0x6, R7 ;  /* 0x00000006ff077819 */ /* 0x002fc80000011607 */
[----:B------:R-:W-:-:S06]  /*6def0*/  SGXT.U32 R7, R7, 0x1 ;  /* 0x000000010707781a */ /* 0x000fcc0000000000 */
[----:B------:R-:W-:Y:S05]  /*6df00*/  @P0 BRA `(.L_x_1) ;  /* 0xfffffe9000ac0947 */ /* 0x000fea000383ffff */
.L_x_0:
[----:B------:R-:W2:Y:S01]  /*6df10*/  LDL.LU R251, [R1+0x1788] ;  /* 0x0017880001fb7983 */ /* 0x000ea20000300800 */
[----:B------:R-:W-:-:S04]  /*6df20*/  DEPBAR.LE SB0, 0x0 ;  /* 0x000080000000791a */ /* 0x000fc80000000000 */
[----:B------:R-:W2:Y:S01]  /*6df30*/  LDL.LU R5, [R1+0x17cc] ;  /* 0x0017cc0001057983 */ /* 0x000ea20000300800 */
[----:B------:R-:W-:Y:S01]  /*6df40*/  ULDC UR5, c[0x0][0x244] ;  /* 0x0000910000057ab9 */ /* 0x000fe20000000800 */
[----:B------:R-:W-:Y:S01]  /*6df50*/  ULDC.64 UR6, c[0x0][0x220] ;  /* 0x0000880000067ab9 */ /* 0x000fe20000000a00 */
[----:B------:R-:W-:Y:S01]  /*6df60*/  ULDC UR8, c[0x0][0x22c] ;  /* 0x00008b0000087ab9 */ /* 0x000fe20000000800 */
[----:B-----5:R-:W-:Y:S01]  /*6df70*/  STL.64 [R1+0x1d28], R150 ;  /* 0x001d289601007387 */ /* 0x020fe20000100a00 */
[----:B------:R-:W-:Y:S01]  /*6df80*/  ULDC UR9, c[0x0][0x22c] ;  /* 0x00008b0000097ab9 */ /* 0x000fe20000000800 */
[----:B------:R-:W-:Y:S01]  /*6df90*/  ULDC UR10, c[0x0][0x22c] ;  /* 0x00008b00000a7ab9 */ /* 0x000fe20000000800 */
[----:B------:R-:W-:Y:S01]  /*6dfa0*/  ULDC UR11, c[0x0][0x22c] ;  /* 0x00008b00000b7ab9 */ /* 0x000fe20000000800 */
        /* <DEDUP_REMOVED lines=63> */
[----:B-1----:R-:W3:Y:S04]  /*6e3a0*/  LDL.LU R24, [R1] ;  /* 0x0000000001187983 */ /* 0x002ee80000300800 */
[----:B------:R-:W3:Y:S04]  /*6e3b0*/  LDL.LU R25, [R1+0x4] ;  /* 0x0000040001197983 */ /* 0x000ee80000300800 */
[----:B------:R-:W3:Y:S04]  /*6e3c0*/  LDL.LU R26, [R1+0x8] ;  /* 0x00000800011a7983 */ /* 0x000ee80000300800 */
        /* <DEDUP_REMOVED lines=52> */
[----:B------:R-:W1:Y:S03]  /*6e710*/  S2R R0, SR_TID.X ;  /* 0x0000000000007919 */ /* 0x000e660000002100 */
        /* <DEDUP_REMOVED lines=28> */
[----:B-1----:R-:W-:-:S03]  /*6e8e0*/  IMAD.SHL.U32 R3, R0, 0x8, RZ ;  /* 0x0000000800037824 */ /* 0x002fc600078e00ff */
[----:B------:R-:W4:Y:S01]  /*6e8f0*/  LDL.LU R107, [R1+0x14c] ;  /* 0x00014c00016b7983 */ /* 0x000f220000300800 */
[----:B------:R-:W-:Y:S01]  /*6e900*/  BAR.SYNC.DEFER_BLOCKING 0x0 ;  /* 0x0000000000007b1d */ /* 0x000fe20000010000 */
[----:B--2---:R-:W-:Y:S02]  /*6e910*/  ISETP.GE.AND P0, PT, R5, R251, PT ;  /* 0x000000fb0500720c */ /* 0x004fe40003f06270 */
[----:B------:R-:W-:-:S03]  /*6e920*/  SHF.L.U32 R4, R0, 0x7, RZ ;  /* 0x0000000700047819 */ /* 0x000fc600000006ff */
[----:B------:R-:W2:Y:S04]  /*6e930*/  LDL.LU R108, [R1+0x150] ;  /* 0x00015000016c7983 */ /* 0x000ea80000300800 */
[----:B------:R-:W2:Y:S04]  /*6e940*/  LDL.LU R109, [R1+0x154] ;  /* 0x00015400016d7983 */ /* 0x000ea80000300800 */
[----:B------:R-:W2:Y:S01]  /*6e950*/  LDL.LU R110, [R1+0x158] ;  /* 0x00015800016e7983 */ /* 0x000ea20000300800 */
[----:B------:R-:W-:-:S03]  /*6e960*/  IMAD.SHL.U32 R6, R0, 0x10, RZ ;  /* 0x0000001000067824 */ /* 0x000fc600078e00ff */
[----:B------:R-:W2:Y:S01]  /*6e970*/  LDL.LU R111, [R1+0x15c] ;  /* 0x00015c00016f7983 */ /* 0x000ea20000300800 */
[----:B------:R-:W1:Y:S01]  /*6e980*/  S2R R251, SR_TID.X ;  /* 0x0000000000fb7919 */ /* 0x000e620000002100 */
[----:B------:R-:W-:Y:S02]  /*6e990*/  LOP3.LUT R3, R3, 0x380, RZ, 0xc0, !PT ;  /* 0x0000038003037812 */ /* 0x000fe400078ec0ff */
[----:B------:R-:W2:Y:S01]  /*6e9a0*/  LDL.LU R112, [R1+0x160] ;  /* 0x0001600001707983 */ /* 0x000ea20000300800 */
[----:B------:R-:W-:-:S03]  /*6e9b0*/  LOP3.LUT R4, R4, 0x400, RZ, 0xc0, !PT ;  /* 0x0000040004047812 */ /* 0x000fc600078ec0ff */
[----:B------:R-:W2:Y:S04]  /*6e9c0*/  LDL.LU R113, [R1+0x164] ;  /* 0x0001640001717983 */ /* 0x000ea80000300800 */
[----:B------:R-:W2:Y:S04]  /*6e9d0*/  LDL.LU R114, [R1+0x168] ;  /* 0x0001680001727983 */ /* 0x000ea80000300800 */
[----:B------:R-:W2:Y:S01]  /*6e9e0*/  LDL.LU R115, [R1+0x16c] ;  /* 0x00016c0001737983 */ /* 0x000ea20000300800 */
[----:B------:R-:W-:-:S03]  /*6e9f0*/  IADD3 R4, R3, UR60, R4 ;  /* 0x0000003c03047c10 */ /* 0x000fc6000fffe004 */
[----:B------:R-:W2:Y:S01]  /*6ea00*/  LDL.LU R116, [R1+0x170] ;  /* 0x0001700001747983 */ /* 0x000ea20000300800 */
[----:B------:R-:W-:-:S03]  /*6ea10*/  LOP3.LUT R6, R6, 0x70, RZ, 0xc0, !PT ;  /* 0x0000007006067812 */ /* 0x000fc600078ec0ff */
[----:B------:R-:W2:Y:S04]  /*6ea20*/  LDL.LU R117, [R1+0x174] ;  /* 0x0001740001757983 */ /* 0x000ea80000300800 */
[----:B------:R-:W2:Y:S04]  /*6ea30*/  LDL.LU R118, [R1+0x178] ;  /* 0x0001780001767983 */ /* 0x000ea80000300800 */
[----:B------:R-:W2:Y:S04]  /*6ea40*/  LDL.LU R119, [R1+0x17c] ;  /* 0x00017c0001777983 */ /* 0x000ea80000300800 */
[----:B------:R-:W2:Y:S01]  /*6ea50*/  LDL.LU R120, [R1+0x180] ;  /* 0x0001800001787983 */ /* 0x000ea20000300800 */
[----:B------:R-:W-:-:S03]  /*6ea60*/  IMAD.IADD R4, R6, 0x1, R4 ;  /* 0x0000000106047824 */ /* 0x000fc600078e0204 */
[----:B------:R-:W2:Y:S04]  /*6ea70*/  LDL.LU R121, [R1+0x184] ;  /* 0x0001840001797983 */ /* 0x000ea80000300800 */
[----:B------:R-:W2:Y:S04]  /*6ea80*/  LDL.LU R122, [R1+0x188] ;  /* 0x00018800017a7983 */ /* 0x000ea80000300800 */
[----:B------:R-:W2:Y:S04]  /*6ea90*/  LDL.LU R123, [R1+0x18c] ;  /* 0x00018c00017b7983 */ /* 0x000ea80000300800 */
[----:B------:R-:W2:Y:S01]  /*6eaa0*/  LDL.LU R124, [R1+0x190] ;  /* 0x00019000017c7983 */ /* 0x000ea20000300800 */
[----:B------:R-:W-:-:S03]  /*6eab0*/  IMAD R0, R5, UR5, RZ ;  /* 0x0000000505007c24 */ /* 0x000fc6000f8e02ff */
[----:B------:R-:W2:Y:S04]  /*6eac0*/  LDL.LU R125, [R1+0x194] ;  /* 0x00019400017d7983 */ /* 0x000ea80000300800 */
[----:B---3--:R-:W-:Y:S01]  /*6ead0*/  STSM.16.M88.4 [R4], R24 ;  /* 0x0000001804007844 */ /* 0x008fe20000000200 */
[----:B------:R-:W-:Y:S01]  /*6eae0*/  LOP3.LUT R5, R2, R7, RZ, 0xfc, !PT ;  /* 0x0000000702057212 */ /* 0x000fe200078efcff */
[----:B------:R-:W-:Y:S02]  /*6eaf0*/  ULDC UR5, c[0x0][0x248] ;  /* 0x0000920000057ab9 */ /* 0x000fe40000000800 */
[----:B------:R-:W3:Y:S04]  /*6eb00*/  LDL.LU R126, [R1+0x198] ;  /* 0x00019800017e7983 */ /* 0x000ee80000300800 */
[----:B------:R-:W3:Y:S04]  /*6eb10*/  LDL.LU R127, [R1+0x19c] ;  /* 0x00019c00017f7983 */ /* 0x000ee80000300800 */
[----:B------:R-:W3:Y:S04]  /*6eb20*/  LDL.LU R128, [R1+0x1a0] ;  /* 0x0001a00001807983 */ /* 0x000ee80000300800 */
[----:B------:R-:W3:Y:S01]  /*6eb30*/  LDL.LU R129, [R1+0x1a4] ;  /* 0x0001a40001817983 */ /* 0x000ee20000300800 */
[----:B------:R-:W-:Y:S01]  /*6eb40*/  BAR.SYNC.DEFER_BLOCKING 0x0 ;  /* 0x0000000000007b1d */ /* 0x000fe20000010000 */
[----:B------:R-:W-:-:S05]  /*6eb50*/  LEA R3, P1, R0, UR6, 0x2 ;  /* 0x0000000600037c11 */ /* 0x000fca000f8210ff */
[----:B------:R-:W3:Y:S01]  /*6eb60*/  LDL.LU R130, [R1+0x1a8] ;  /* 0x0001a80001827983 */ /* 0x000ee20000300800 */
[----:B-1----:R-:W-:Y:S01]  /*6eb70*/  LOP3.LUT R251, R251, 0x7f, RZ, 0xc0, !PT ;  /* 0x0000007ffbfb7812 */ /* 0x002fe200078ec0ff */
[----:B------:R-:W-:Y:S02]  /*6eb80*/  ULDC UR6, c[0x0][0x22c] ;  /* 0x00008b0000067ab9 */ /* 0x000fe40000000800 */
[----:B------:R-:W3:Y:S04]  /*6eb90*/  LDL.LU R131, [R1+0x1ac] ;  /* 0x0001ac0001837983 */ /* 0x000ee80000300800 */
[----:B------:R-:W3:Y:S04]  /*6eba0*/  LDL.LU R132, [R1+0x1b0] ;  /* 0x0001b00001847983 */ /* 0x000ee80000300800 */
[----:B------:R-:W3:Y:S01]  /*6ebb0*/  LDL.LU R133, [R1+0x1b4] ;  /* 0x0001b40001857983 */ /* 0x000ee20000300800 */
[----:B------:R-:W-:Y:S01]  /*6ebc0*/  LEA.HI.X.SX32 R0, R0, UR7, 0x2, P1 ;  /* 0x0000000700007c11 */ /* 0x000fe200088f16ff */
[----:B------:R-:W-:-:S02]  /*6ebd0*/  ULDC UR7, c[0x0][0x22c] ;  /* 0x00008b0000077ab9 */ /* 0x000fc40000000800 */
[----:B------:R-:W3:Y:S01]  /*6ebe0*/  LDL.LU R134, [R1+0x1b8] ;  /* 0x0001b80001867983 */ /* 0x000ee20000300800 */
[----:B------:R-:W-:-:S03]  /*6ebf0*/  ISETP.LT.AND P1, PT, R5, UR4, !P0 ;  /* 0x0000000405007c0c */ /* 0x000fc6000c721270 */
[----:B------:R-:W3:Y:S01]  /*6ec00*/  LDL.LU R135, [R1+0x1bc] ;  /* 0x0001bc0001877983 */ /* 0x000ee20000300800 */
[----:B------:R-:W-:Y:S01]  /*6ec10*/  IMAD R5, R5, UR5, RZ ;  /* 0x0000000505057c24 */ /* 0x000fe2000f8e02ff */
[----:B------:R-:W-:Y:S01]  /*6ec20*/  LEA R6, R251, UR60, 0x4 ;  /* 0x0000003cfb067c11 */ /* 0x000fe2000f8e20ff */
[----:B------:R-:W-:Y:S01]  /*6ec30*/  ULDC UR4, c[0x0][0x22c] ;  /* 0x00008b0000047ab9 */ /* 0x000fe20000000800 */
[----:B------:R-:W3:Y:S04]  /*6ec40*/  LDL.LU R136, [R1+0x1c0] ;  /* 0x0001c00001887983 */ /* 0x000ee80000300800 */
[----:B------:R-:W3:Y:S04]  /*6ec50*/  LDL.LU R137, [R1+0x1c4] ;  /* 0x0001c40001897983 */ /* 0x000ee80000300800 */
[----:B------:R-:W3:Y:S04]  /*6ec60*/  LDL.LU R138, [R1+0x1c8] ;  /* 0x0001c800018a7983 */ /* 0x000ee80000300800 */
[----:B------:R-:W3:Y:S04]  /*6ec70*/  LDL.LU R139, [R1+0x1cc] ;  /* 0x0001cc00018b7983 */ /* 0x000ee80000300800 */
[----:B------:R-:W3:Y:S01]  /*6ec80*/  LDL.LU R140, [R1+0x1d0] ;  /* 0x0001d000018c7983 */ /* 0x000ee20000300800 */
[----:B------:R-:W-:-:S03]  /*6ec90*/  LEA R8, P2, R5, R3, 0x2 ;  /* 0x0000000305087211 */ /* 0x000fc600078410ff */
[----:B------:R-:W3:Y:S04]  /*6eca0*/  LDL.LU R141, [R1+0x1d4] ;  /* 0x0001d400018d7983 */ /* 0x000ee80000300800 */
[----:B------:R-:W3:Y:S04]  /*6ecb0*/  LDL.LU R142, [R1+0x1d8] ;  /* 0x0001d800018e7983 */ /* 0x000ee80000300800 */
[----:B------:R-:W3:Y:S04]  /*6ecc0*/  LDL.LU R143, [R1+0x1dc] ;  /* 0x0001dc00018f7983 */ /* 0x000ee80000300800 */
        /* <DEDUP_REMOVED lines=9> */
[----:B------:R-:W-:Y:S04]  /*6ed60*/  STL [R1+0x228], R6 ;  /* 0x0002280601007387 */ /* 0x000fe80000100800 */
[----:B------:R-:W-:Y:S04]  /*6ed70*/  STL.64 [R1+0x210], R8 ;  /* 0x0002100801007387 */ /* 0x000fe80000100a00 */
[----:B------:R-:W1:Y:S01]  /*6ed80*/  LDS.128 R8, [R6] ;  /* 0x0000000006087984 */ /* 0x000e620000000c00 */
[----:B------:R-:W-:Y:S06]  /*6ed90*/  BAR.SYNC.DEFER_BLOCKING 0x0 ;  /* 0x0000000000007b1d */ /* 0x000fec0000010000 */
[----:B----4-:R-:W-:Y:S04]  /*6eda0*/  STSM.16.M88.4 [R4], R28 ;  /* 0x0000001c04007844 */ /* 0x010fe80000000200 */
[----:B-1----:R-:W-:Y:S01]  /*6edb0*/  STL [R1+0x204], R9 ;  /* 0x0002040901007387 */ /* 0x002fe20000100800 */
[----:B------:R-:W-:-:S03]  /*6edc0*/  IMAD.MOV.U32 R252, RZ, RZ, R8 ;  /* 0x000000fffffc7224 */ /* 0x000fc600078e0008 */
[----:B------:R-:W-:Y:S01]  /*6edd0*/  STL.64 [R1+0x208], R10 ;  /* 0x0002080a01007387 */ /* 0x000fe20000100a00 */
[----:B------:R-:W-:Y:S06]  /*6ede0*/  BAR.SYNC.DEFER_BLOCKING 0x0 ;  /* 0x0000000000007b1d */ /* 0x000fec0000010000 */
[----:B------:R-:W1:Y:S02]  /*6edf0*/  LDS.128 R8, [R6] ;  /* 0x0000000006087984 */ /* 0x000e640000000c00 */
[----:B------:R-:W-:Y:S06]  /*6ee00*/  BAR.SYNC.DEFER_BLOCKING 0x0 ;  /* 0x0000000000007b1d */ /* 0x000fec0000010000 */
[----:B------:R-:W-:Y:S04]  /*6ee10*/  STSM.16.M88.4 [R4], R32 ;  /* 0x0000002004007844 */ /* 0x000fe80000000200 */
[----:B-1----:R-:W-:Y:S04]  /*6ee20*/  STL.64 [R1+0x10], R8 ;  /* 0x0000100801007387 */ /* 0x002fe80000100a00 */
[----:B------:R-:W-:Y:S01]  /*6ee30*/  STL.64 [R1+0x18], R10 ;  /* 0x0000180a01007387 */ /* 0x000fe20000100a00 */
[----:B------:R-:W-:Y:S06]  /*6ee40*/  BAR.SYNC.DEFER_BLOCKING 0x0 ;  /* 0x0000000000007b1d */ /* 0x000fec0000010000 */
[----:B------:R-:W1:Y:S02]  /*6ee50*/  LDS.128 R8, [R6] ;  /* 0x0000000006087984 */ /* 0x000e640000000c00 */
[----:B------:R-:W-:Y:S06]  /*6ee60*/  BAR.SYNC.DEFER_BLOCKING 0x0 ;  /* 0x0000000000007b1d */ /* 0x000fec0000010000 */
[----:B------:R-:W-:Y:S02]  /*6ee70*/  STSM.16.M88.4 [R4], R36 ;  /* 0x0000002404007844 */ /* 0x000fe40000000200 */
[----:B------:R-:W-:Y:S06]  /*6ee80*/  BAR.SYNC.DEFER_BLOCKING 0x0 ;  /* 0x0000000000007b1d */ /* 0x000fec0000010000 */
[----:B-1----:R-:W-:Y:S04]  /*6ee90*/  STL.64 [R1], R8 ;  /* 0x0000000801007387 */ /* 0x002fe80000100a00 */
[----:B------:R-:W-:Y:S04]  /*6eea0*/  STL.64 [R1+0x8], R10 ;  /* 0x0000080a01007387 */ /* 0x000fe80000100a00 */
[----:B------:R-:W-:Y:S01]  /*6eeb0*/  LDS.128 R248, [R6] ;  /* 0x0000000006f87984 */ /* 0x000fe20000000c00 */
[----:B------:R-:W-:Y:S06]  /*6eec0*/  BAR.SYNC.DEFER_BLOCKING 0x0 ;  /* 0x0000000000007b1d */ /* 0x000fec0000010000 */
[----:B------:R-:W-:Y:S02]  /*6eed0*/  STSM.16.M88.4 [R4], R40 ;  /* 0x0000002804007844 */ /* 0x000fe40000000200 */
[----:B------:R-:W-:Y:S06]  /*6eee0*/  BAR.SYNC.DEFER_BLOCKING 0x0 ;  /* 0x0000000000007b1d */ /* 0x000fec0000010000 */
[----:B------:R-:W-:Y:S02]  /*6eef0*/  LDS.128 R244, [R6] ;  /* 0x0000000006f47984 */ /* 0x000fe40000000c00 */
        /* <DEDUP_REMOVED lines=65> */
[----:B--2---:R-:W-:Y:S02]  /*6f310*/  STSM.16.M88.4 [R4], R108 ;  /* 0x0000006c04007844 */ /* 0x004fe40000000200 */
[----:B------:R-:W-:Y:S06]  /*6f320*/  BAR.SYNC.DEFER_BLOCKING 0x0 ;  /* 0x0000000000007b1d */ /* 0x000fec0000010000 */
[----:B------:R-:W-:Y:S02]  /*6f330*/  LDS.128 R192, [R6] ;  /* 0x0000000006c07984 */ /* 0x000fe40000000c00 */
[----:B------:R-:W-:Y:S06]  /*6f340*/  BAR.SYNC.DEFER_BLOCKING 0x0 ;  /* 0x0000000000007b1d */ /* 0x000fec0000010000 */
[----:B------:R-:W-:Y:S02]  /*6f350*/  STSM.16.M88.4 [R4], R112 ;  /* 0x0000007004007844 */ /* 0x000fe40000000200 */
[----:B------:R-:W-:Y:S06]  /*6f360*/  BAR.SYNC.DEFER_BLOCKING 0x0 ;  /* 0x0000000000007b1d */ /* 0x000fec0000010000 */
[----:B------:R-:W1:Y:S02]  /*6f370*/  LDS.128 R196, [R6] ;  /* 0x0000000006c47984 */ /* 0x000e640000000c00 */
[----:B------:R-:W-:Y:S06]  /*6f380*/  BAR.SYNC.DEFER_BLOCKING 0x0 ;  /* 0x0000000000007b1d */ /* 0x000fec0000010000 */
[----:B------:R-:W-:Y:S02]  /*6f390*/  STSM.16.M88.4 [R4], R116 ;  /* 0x0000007404007844 */ /* 0x000fe40000000200 */
[----:B------:R-:W-:Y:S06]  /*6f3a0*/  BAR.SYNC.DEFER_BLOCKING 0x0 ;  /* 0x0000000000007b1d */ /* 0x000fec0000010000 */
[----:B-1----:R-:W-:Y:S04]  /*6f3b0*/  STL [R1+0x1b28], R196 ;  /* 0x001b28c401007387 */ /* 0x002fe80000100800 */
[----:B------:R-:W-:Y:S04]  /*6f3c0*/  STL [R1+0x1b24], R197 ;  /* 0x001b24c501007387 */ /* 0x000fe80000100800 */
[----:B------:R-:W-:Y:S04]  /*6f3d0*/  STL [R1+0x1b20], R198 ;  /* 0x001b20c601007387 */ /* 0x000fe80000100800 */
[----:B------:R-:W-:Y:S04]  /*6f3e0*/  STL [R1+0x1b18], R199 ;  /* 0x001b18c701007387 */ /* 0x000fe80000100800 */
[----:B------:R-:W1:Y:S01]  /*6f3f0*/  LDS.128 R200, [R6] ;  /* 0x0000000006c87984 */ /* 0x000e620000000c00 */
        /* <DEDUP_REMOVED lines=9> */
[----:B---3--:R-:W-:Y:S02]  /*6f490*/  STSM.16.M88.4 [R4], R124 ;  /* 0x0000007c04007844 */ /* 0x008fe40000000200 */
        /* <DEDUP_REMOVED lines=47> */
[----:B------:R2:W-:Y:S02]  /*6f790*/  STSM.16.M88.4 [R4], R148 ;  /* 0x0000009404007844 */ /* 0x0005e40000000200 */
[----:B------:R-:W-:Y:S06]  /*6f7a0*/  BAR.SYNC.DEFER_BLOCKING 0x0 ;  /* 0x0000000000007b1d */ /* 0x000fec0000010000 */
[----:B-1----:R-:W-:Y:S04]  /*6f7b0*/  STL [R1+0x1aa8], R228 ;  /* 0x001aa8e401007387 */ /* 0x002fe80000100800 */
[----:B------:R-:W-:Y:S04]  /*6f7c0*/  STL [R1+0x1aa4], R229 ;  /* 0x001aa4e501007387 */ /* 0x000fe80000100800 */
[----:B------:R-:W-:Y:S04]  /*6f7d0*/  STL [R1+0x1aa0], R230 ;  /* 0x001aa0e601007387 */ /* 0x000fe80000100800 */
[----:B------:R-:W-:Y:S04]  /*6f7e0*/  STL [R1+0x1a9c], R231 ;  /* 0x001a9ce701007387 */ /* 0x000fe80000100800 */
[----:B--2---:R-:W2:Y:S04]  /*6f7f0*/  LDL.LU.64 R150, [R1+0x1d28] ;  /* 0x001d280001967983 */ /* 0x004ea80000300a00 */
[----:B------:R-:W2:Y:S04]  /*6f800*/  LDL.LU.64 R148, [R1+0x1d20] ;  /* 0x001d200001947983 */ /* 0x000ea80000300a00 */
[----:B------:R-:W3:Y:S04]  /*6f810*/  LDL.LU.64 R146, [R1+0x1d18] ;  /* 0x001d180001927983 */ /* 0x000ee80000300a00 */
[----:B------:R-:W3:Y:S04]  /*6f820*/  LDL.LU.64 R144, [R1+0x1d10] ;  /* 0x001d100001907983 */ /* 0x000ee80000300a00 */
[----:B------:R-:W4:Y:S04]  /*6f830*/  LDL.LU.64 R142, [R1+0x1d08] ;  /* 0x001d0800018e7983 */ /* 0x000f280000300a00 */
[----:B------:R-:W4:Y:S04]  /*6f840*/  LDL.LU.64 R140, [R1+0x1d00] ;  /* 0x001d0000018c7983 */ /* 0x000f280000300a00 */
[----:B------:R-:W2:Y:S04]  /*6f850*/  LDL.LU.64 R138, [R1+0x1cf8] ;  /* 0x001cf800018a7983 */ /* 0x000ea80000300a00 */
        /* <DEDUP_REMOVED lines=57> */
[----:B------:R-:W1:Y:S01]  /*6fbf0*/  LDS.128 R232, [R6] ;  /* 0x0000000006e87984 */ /* 0x000e620000000c00 */
[----:B------:R-:W-:Y:S06]  /*6fc00*/  BAR.SYNC.DEFER_BLOCKING 0x0 ;  /* 0x0000000000007b1d */ /* 0x000fec0000010000 */
[----:B------:R-:W4:Y:S04]  /*6fc10*/  LDL.LU.64 R200, [R1+0x210] ;  /* 0x0002100001c87983 */ /* 0x000f280000300a00 */
[----:B-1----:R-:W-:Y:S04]  /*6fc20*/  STL [R1+0x1a98], R232 ;  /* 0x001a98e801007387 */ /* 0x002fe80000100800 */
[----:B------:R-:W-:Y:S04]  /*6fc30*/  STL [R1+0x1a94], R233 ;  /* 0x001a94e901007387 */ /* 0x000fe80000100800 */
[----:B------:R-:W-:Y:S04]  /*6fc40*/  STL [R1+0x1a90], R234 ;  /* 0x001a90ea01007387 */ /* 0x000fe80000100800 */
[----:B------:R-:W-:Y:S04]  /*6fc50*/  STL [R1+0x1a88], R235 ;  /* 0x001a88eb01007387 */ /* 0x000fe80000100800 */
[----:B---3--:R-:W-:Y:S01]  /*6fc60*/  STSM.16.M88.4 [R4], R24 ;  /* 0x0000001804007844 */ /* 0x008fe20000000200 */
[----:B------:R-:W-:Y:S06]  /*6fc70*/  BAR.SYNC.DEFER_BLOCKING 0x0 ;  /* 0x0000000000007b1d */ /* 0x000fec0000010000 */
[----:B------:R-:W1:Y:S02]  /*6fc80*/  LDS.128 R24, [R6] ;  /* 0x0000000006187984 */ /* 0x000e640000000c00 */
[----:B------:R-:W-:Y:S06]  /*6fc90*/  BAR.SYNC.DEFER_BLOCKING 0x0 ;  /* 0x0000000000007b1d */ /* 0x000fec0000010000 */
[----:B--2---:R-:W-:Y:S02]  /*6fca0*/  STSM.16.M88.4 [R4], R28 ;  /* 0x0000001c04007844 */ /* 0x004fe40000000200 */
[----:B------:R-:W-:Y:S06]  /*6fcb0*/  BAR.SYNC.DEFER_BLOCKING 0x0 ;  /* 0x0000000000007b1d */ /* 0x000fec0000010000 */
[----:B-1----:R-:W-:Y:S04]  /*6fcc0*/  STL [R1+0x1a8c], R24 ;  /* 0x001a8c1801007387 */ /* 0x002fe80000100800 */
[----:B------:R-:W-:Y:S04]  /*6fcd0*/  STL [R1+0x1a84], R25 ;  /* 0x001a841901007387 */ /* 0x000fe80000100800 */
[----:B------:R-:W-:Y:S04]  /*6fce0*/  STL [R1+0x1a80], R26 ;  /* 0x001a801a01007387 */ /* 0x000fe80000100800 */
[----:B------:R-:W-:Y:S04]  /*6fcf0*/  STL [R1+0x1a7c], R27 ;  /* 0x001a7c1b01007387 */ /* 0x000fe80000100800 */
[----:B------:R-:W1:Y:S01]  /*6fd00*/  LDS.128 R28, [R6] ;  /* 0x00000000061c7984 */ /* 0x000e620000000c00 */
[----:B------:R-:W-:Y:S06]  /*6fd10*/  BAR.SYNC.DEFER_BLOCKING 0x0 ;  /* 0x0000000000007b1d */ /* 0x000fec0000010000 */
[----:B----4-:R-:W-:Y:S02]  /*6fd20*/  STSM.16.M88.4 [R4], R32 ;  /* 0x0000002004007844 */ /* 0x010fe40000000200 */
        /* <DEDUP_REMOVED lines=228> */
[----:B------:R-:W2:Y:S04]  /*70b70*/  LDL.LU R196, [R1+0x204] ;  /* 0x0002040001c47983 */ /* 0x000ea80000300800 */
[----:B------:R-:W1:Y:S01]  /*70b80*/  LDS.128 R144, [R6] ;  /* 0x0000000006907984 */ /* 0x000e620000000c00 */
[----:B------:R-:W-:Y:S01]  /*70b90*/  BAR.SYNC.DEFER_BLOCKING 0x0 ;  /* 0x0000000000007b1d */ /* 0x000fe20000010000 */
[----:B------:R-:W-:-:S05]  /*70ba0*/  LOP3.LUT R5, R2, 0x2, R7, 0xfe, !PT ;  /* 0x0000000202057812 */ /* 0x000fca00078efe07 */
[----:B------:R-:W3:Y:S04]  /*70bb0*/  LDL.LU R198, [R1+0x208] ;  /* 0x0002080001c67983 */ /* 0x000ee80000300800 */
[----:B------:R-:W4:Y:S04]  /*70bc0*/  LDL.LU R197, [R1+0x20c] ;  /* 0x00020c0001c57983 */ /* 0x000f280000300800 */
[----:B------:R1:W-:Y:S01]  /*70bd0*/  STSM.16.M88.4 [R4], R148 ;  /* 0x0000009404007844 */ /* 0x0003e20000000200 */
[----:B------:R-:W-:Y:S06]  /*70be0*/  BAR.SYNC.DEFER_BLOCKING 0x0 ;  /* 0x0000000000007b1d */ /* 0x000fec0000010000 */
[----:B-1----:R-:W-:Y:S01]  /*70bf0*/  STL [R1+0x18b4], R144 ;  /* 0x0018b49001007387 */ /* 0x002fe20000100800 */
[----:B------:R-:W-:-:S03]  /*70c00*/  IMAD R151, R5, UR5, RZ ;  /* 0x0000000505977c24 */ /* 0x000fc6000f8e02ff */
[----:B------:R-:W-:Y:S04]  /*70c10*/  STL [R1+0x18a8], R145 ;  /* 0x0018a89101007387 */ /* 0x000fe80000100800 */
[----:B------:R-:W-:Y:S01]  /*70c20*/  STL [R1+0x18a4], R146 ;  /* 0x0018a49201007387 */ /* 0x000fe20000100800 */
[----:B------:R-:W-:-:S03]  /*70c30*/  LEA R24, P6, R151, R3, 0x2 ;  /* 0x0000000397187211 */ /* 0x000fc600078c10ff */
[----:B------:R-:W-:Y:S01]  /*70c40*/  @P1 STG.E desc[UR48][R200.64], R252 ;  /* 0x000000fcc8001986 */ /* 0x000fe2000c101930 */
[----:B------:R-:W-:Y:S01]  /*70c50*/  ISETP.LT.AND P1, PT, R5, UR4, !P0 ;  /* 0x0000000405007c0c */ /* 0x000fe2000c721270 */
[----:B------:R-:W-:Y:S02]  /*70c60*/  ULDC UR4, c[0x0][0x22c] ;  /* 0x00008b0000047ab9 */ /* 0x000fe40000000800 */
[----:B------:R-:W-:Y:S04]  /*70c70*/  STL [R1+0x18a0], R147 ;  /* 0x0018a09301007387 */ /* 0x000fe80000100800 */
[----:B------:R-:W4:Y:S01]  /*70c80*/  LDL.LU R202, [R1+0x10] ;  /* 0x0000100001ca7983 */ /* 0x000f220000300800 */
[----:B------:R-:W-:-:S05]  /*70c90*/  LEA.HI.X.SX32 R25, R151, R0, 0x2, P6 ;  /* 0x0000000097197211 */ /* 0x000fca00030f16ff */
[----:B--2---:R1:W-:Y:S04]  /*70ca0*/  @P1 STG.E desc[UR48][R24.64], R196 ;  /* 0x000000c418001986 */ /* 0x0043e8000c101930 */
[----:B-1----:R-:W2:Y:S01]  /*70cb0*/  LDL.LU R196, [R1+0x14] ;  /* 0x0000140001c47983 */ /* 0x002ea20000300800 */
[C-C-:B------:R-:W-:Y:S02]  /*70cc0*/  LOP3.LUT R6, R2.reuse, 0x4, R7.reuse, 0xfe, !PT ;  /* 0x0000000402067812 */ /* 0x140fe400078efe07 */
[--C-:B------:R-:W-:Y:S01]  /*70cd0*/  LOP3.LUT R4, R2, 0x6, R7.reuse, 0xfe, !PT ;  /* 0x0000000602047812 */ /* 0x100fe200078efe07 */
[----:B------:R-:W2:Y:S01]  /*70ce0*/  LDL.LU R201, [R1+0x18] ;  /* 0x0000180001c97983 */ /* 0x000ea20000300800 */
[C---:B------:R-:W-:Y:S01]  /*70cf0*/  ISETP.LT.AND P3, PT, R6.reuse, UR6, !P0 ;  /* 0x0000000606007c0c */ /* 0x040fe2000c761270 */
[----:B------:R-:W-:Y:S01]  /*70d00*/  IMAD R6, R6, UR5, RZ ;  /* 0x0000000506067c24 */ /* 0x000fe2000f8e02ff */
[--C-:B------:R-:W-:Y:S01]  /*70d10*/  LOP3.LUT R252, R2, 0x8, R7.reuse, 0xfe, !PT ;  /* 0x0000000802fc7812 */ /* 0x100fe200078efe07 */
[C---:B------:R-:W-:Y:S01]  /*70d20*/  IMAD R149, R4.reuse, UR5, RZ ;  /* 0x0000000504957c24 */ /* 0x040fe2000f8e02ff */
[----:B------:R-:W-:Y:S01]  /*70d30*/  ISETP.LT.AND P2, PT, R4, UR7, !P0 ;  /* 0x0000000704007c0c */ /* 0x000fe2000c741270 */
[----:B------:R-:W2:Y:S01]  /*70d40*/  LDL.LU R200, [R1+0x1c] ;  /* 0x00001c0001c87983 */ /* 0x000ea20000300800 */
[-C--:B------:R-:W-:Y:S01]  /*70d50*/  LEA R150, P4, R6, R3.reuse, 0x2 ;  /* 0x0000000306967211 */ /* 0x080fe200078810ff */
[C---:B------:R-:W-:Y:S01]  /*70d60*/  IMAD R5, R252.reuse, UR5, RZ ;  /* 0x00000005fc057c24 */ /* 0x040fe2000f8e02ff */
[----:B------:R-:W-:Y:S01]  /*70d70*/  ISETP.LT.AND P6, PT, R252, UR4, !P0 ;  /* 0x00000004fc007c0c */ /* 0x000fe2000c7c1270 */
[----:B------:R-:W2:Y:S01]  /*70d80*/  LDL.LU R199, [R1] ;  /* 0x0000000001c77983 */ /* 0x000ea20000300800 */
[-C--:B------:R-:W-:Y:S01]  /*70d90*/  LEA R148, P5, R149, R3.reuse, 0x2 ;  /* 0x0000000395947211 */ /* 0x080fe200078a10ff */
[----:B------:R-:W-:Y:S01]  /*70da0*/  ULDC UR4, c[0x0][0x22c] ;  /* 0x00008b0000047ab9 */ /* 0x000fe20000000800 */
[-C--:B------:R-:W-:Y:S01]  /*70db0*/  LEA.HI.X.SX32 R151, R6, R0.reuse, 0x2, P4 ;  /* 0x0000000006977211 */ /* 0x080fe200020f16ff */
[----:B------:R-:W-:Y:S01]  /*70dc0*/  ULDC UR6, c[0x0][0x22c] ;  /* 0x00008b0000067ab9 */ /* 0x000fe20000000800 */
[----:B------:R-:W-:Y:S01]  /*70dd0*/  LEA R4, P4, R5, R3, 0x2 ;  /* 0x0000000305047211 */ /* 0x000fe200078810ff */
[----:B------:R-:W-:Y:S01]  /*70de0*/  ULDC UR7, c[0x0][0x22c] ;  /* 0x00008b0000077ab9 */ /* 0x000fe20000000800 */
[----:B------:R-:W-:Y:S01]  /*70df0*/  LOP3.LUT R6, R2, 0xa, R7, 0xfe, !PT ;  /* 0x0000000a02067812 */ /* 0x000fe200078efe07 */
[----:B---3--:R1:W-:Y:S01]  /*70e00*/  @P3 STG.E desc[UR48][R150.64], R198 ;  /* 0x000000c696003986 */ /* 0x0083e2000c101930 */
[----:B------:R-:W-:-:S02]  /*70e10*/  LEA.HI.X.SX32 R149, R149, R0, 0x2, P5 ;  /* 0x0000000095957211 */ /* 0x000fc400028f16ff */
[----:B------:R-:W-:Y:S02]  /*70e20*/  LEA.HI.X.SX32 R5, R5, R0, 0x2, P4 ;  /* 0x0000000005057211 */ /* 0x000fe400020f16ff */
[----:B------:R-:W-:Y:S01]  /*70e30*/  ISETP.LT.AND P1, PT, R6, UR4, !P0 ;  /* 0x0000000406007c0c */ /* 0x000fe2000c721270 */
[----:B----4-:R3:W-:Y:S01]  /*70e40*/  @P2 STG.E desc[UR48][R148.64], R197 ;  /* 0x000000c594002986 */ /* 0x0107e2000c101930 */
[----:B------:R-:W-:Y:S01]  /*70e50*/  LOP3.LUT R252, R2, 0x10, R7, 0xfe, !PT ;  /* 0x0000001002fc7812 */ /* 0x000fe200078efe07 */
[----:B------:R-:W-:Y:S01]  /*70e60*/  ULDC UR4, c[0x0][0x22c] ;  /* 0x00008b0000047ab9 */ /* 0x000fe20000000800 */
[----:B-1----:R-:W-:Y:S01]  /*70e70*/  IMAD R151, R6, UR5, RZ ;  /* 0x0000000506977c24 */ /* 0x002fe2000f8e02ff */
[----:B------:R-:W4:Y:S04]  /*70e80*/  LDL.LU R198, [R1+0x4] ;  /* 0x0000040001c67983 */ /* 0x000f280000300800 */
[----:B---3--:R-:W3:Y:S04]  /*70e90*/  LDL.LU R197, [R1+0x8] ;  /* 0x0000080001c57983 */ /* 0x008ee80000300800 */
[----:B------:R-:W-:Y:S01]  /*70ea0*/  @P6 STG.E desc[UR48][R4.64], R202 ;  /* 0x000000ca04006986 */ /* 0x000fe2000c101930 */
[----:B------:R-:W-:-:S04]  /*70eb0*/  LEA R24, P6, R151, R3, 0x2 ;  /* 0x0000000397187211 */ /* 0x000fc800078c10ff */
[----:B------:R-:W-:-:S05]  /*70ec0*/  LEA.HI.X.SX32 R25, R151, R0, 0x2, P6 ;  /* 0x0000000097197211 */ /* 0x000fca00030f16ff */
[----:B--2---:R1:W-:Y:S04]  /*70ed0*/  @P1 STG.E desc[UR48][R24.64], R196 ;  /* 0x000000c418001986 */ /* 0x0043e8000c101930 */
[----:B-1----:R-:W2:Y:S01]  /*70ee0*/  LDL.LU R196, [R1+0xc] ;  /* 0x00000c0001c47983 */ /* 0x002ea20000300800 */
[C-C-:B------:R-:W-:Y:S02]  /*70ef0*/  LOP3.LUT R148, R2.reuse, 0xc, R7.reuse, 0xfe, !PT ;  /* 0x0000000c02947812 */ /* 0x140fe400078efe07 */
[----:B------:R-:W-:Y:S02]  /*70f00*/  LOP3.LUT R4, R2, 0xe, R7, 0xfe, !PT ;  /* 0x0000000e02047812 */ /* 0x000fe400078efe07 */
[C---:B------:R-:W-:Y:S01]  /*70f10*/  ISETP.LT.AND P3, PT, R148.reuse, UR6, !P0 ;  /* 0x0000000694007c0c */ /* 0x040fe2000c761270 */
[----:B------:R-:W-:Y:S01]  /*70f20*/  IMAD R5, R148, UR5, RZ ;  /* 0x0000000594057c24 */ /* 0x000fe2000f8e02ff */
[C---:B------:R-:W-:Y:S01]  /*70f30*/  ISETP.LT.AND P2, PT, R4.reuse, UR7, !P0 ;  /* 0x0000000704007c0c */ /* 0x040fe2000c741270 */
[----:B------:R-:W-:Y:S01]  /*70f40*/  IMAD R149, R4, UR5, RZ ;  /* 0x0000000504957c24 */ /* 0x000fe2000f8e02ff */
[C---:B------:R-:W-:Y:S01]  /*70f50*/  ISETP.LT.AND P6, PT, R252.reuse, UR4, !P0 ;  /* 0x00000004fc007c0c */ /* 0x040fe2000c7c1270 */
[----:B------:R-:W-:Y:S01]  /*70f60*/  IMAD R6, R252, UR5, RZ ;  /* 0x00000005fc067c24 */ /* 0x000fe2000f8e02ff */
[-C--:B------:R-:W-:Y:S01]  /*70f70*/  LEA R150, P4, R5, R3.reuse, 0x2 ;  /* 0x0000000305967211 */ /* 0x080fe200078810ff */
[----:B------:R-:W-:Y:S01]  /*70f80*/  ULDC UR4, c[0x0][0x22c] ;  /* 0x00008b0000047ab9 */ /* 0x000fe20000000800 */
[----:B------:R-:W-:Y:S01]  /*70f90*/  LEA R148, P5, R149, R3, 0x2 ;  /* 0x0000000395947211 */ /* 0x000fe200078a10ff */
[----:B------:R-:W-:Y:S01]  /*70fa0*/  ULDC UR7, c[0x0][0x22c] ;  /* 0x00008b0000077ab9 */ /* 0x000fe20000000800 */
[-C--:B------:R-:W-:Y:S01]  /*70fb0*/  LEA.HI.X.SX32 R151, R5, R0.reuse, 0x2, P4 ;  /* 0x0000000005977211 */ /* 0x080fe200020f16ff */
[----:B------:R-:W-:Y:S01]  /*70fc0*/  ULDC UR6, c[0x0][0x22c] ;  /* 0x00008b0000067ab9 */ /* 0x000fe20000000800 */
[----:B------:R-:W-:-:S02]  /*70fd0*/  LEA.HI.X.SX32 R149, R149, R0, 0x2, P5 ;  /* 0x0000000095957211 */ /* 0x000fc400028f16ff */
[C---:B------:R-:W-:Y:S01]  /*70fe0*/  LEA R4, P4, R6.reuse, R3, 0x2 ;  /* 0x0000000306047211 */ /* 0x040fe200078810ff */
[----:B------:R-:W-:Y:S03]  /*70ff0*/  @P3 STG.E desc[UR48][R150.64], R201 ;  /* 0x000000c996003986 */ /* 0x000fe6000c101930 */
[----:B------:R-:W-:Y:S01]  /*71000*/  LEA.HI.X.SX32 R5, R6, R0, 0x2, P4 ;  /* 0x0000000006057211 */ /* 0x000fe200020f16ff */
[----:B------:R1:W-:Y:S01]  /*71010*/  @P2 STG.E desc[UR48][R148.64], R200 ;  /* 0x000000c894002986 */ /* 0x0003e2000c101930 */
[----:B------:R-:W-:-:S03]  /*71020*/  LOP3.LUT R6, R2, 0x14, R7, 0xfe, !PT ;  /* 0x0000001402067812 */ /* 0x000fc600078efe07 */
[----:B------:R4:W-:Y:S01]  /*71030*/  @P6 STG.E desc[UR48][R4.64], R199 ;  /* 0x000000c704006986 */ /* 0x0009e2000c101930 */
[C-C-:B-1----:R-:W-:Y:S02]  /*71040*/  LOP3.LUT R148, R2.reuse, 0x12, R7.reuse, 0xfe, !PT ;  /* 0x0000001202947812 */ /* 0x142fe400078efe07 */
[----:B------:R-:W-:-:S03]  /*71050*/  LOP3.LUT R149, R2, 0x16, R7, 0xfe, !PT ;  /* 0x0000001602957812 */ /* 0x000fc600078efe07 */
[C---:B----4-:R-:W-:Y:S01]  /*71060*/  IMAD R5, R148.reuse, UR5, RZ ;  /* 0x0000000594057c24 */ /* 0x050fe2000f8e02ff */
[----:B------:R-:W-:Y:S01]  /*71070*/  ISETP.LT.AND P1, PT, R148, UR4, !P0 ;  /* 0x0000000494007c0c */ /* 0x000fe2000c721270 */
[----:B------:R-:W-:Y:S01]  /*71080*/  IMAD R4, R6, UR5, RZ ;  /* 0x0000000506047c24 */ /* 0x000fe2000f8e02ff */
[C---:B------:R-:W-:Y:S01]  /*71090*/  ISETP.LT.AND P2, PT, R149.reuse, UR7, !P0 ;  /* 0x0000000795007c0c */ /* 0x040fe2000c741270 */
[----:B------:R-:W-:Y:S01]  /*710a0*/  IMAD R149, R149, UR5, RZ ;  /* 0x0000000595957c24 */ /* 0x000fe2000f8e02ff */
[----:B------:R-:W-:Y:S01]  /*710b0*/  LOP3.LUT R151, R2, 0x18, R7, 0xfe, !PT ;  /* 0x0000001802977812 */ /* 0x000fe200078efe07 */
[----:B------:R-:W-:Y:S01]  /*710c0*/  ULDC UR4, c[0x0][0x22c] ;  /* 0x00008b0000047ab9 */ /* 0x000fe20000000800 */
[----:B------:R-:W-:Y:S01]  /*710d0*/  ISETP.LT.AND P3, PT, R6, UR6, !P0 ;  /* 0x0000000606007c0c */ /* 0x000fe2000c761270 */
[----:B------:R-:W-:Y:S01]  /*710e0*/  ULDC UR7, c[0x0][0x22c] ;  /* 0x00008b0000077ab9 */ /* 0x000fe20000000800 */
[-C--:B------:R-:W-:Y:S01]  /*710f0*/  LEA R24, P6, R5, R3.reuse, 0x2 ;  /* 0x0000000305187211 */ /* 0x080fe200078c10ff */
[----:B------:R-:W-:Y:S01]  /*71100*/  IMAD R6, R151, UR5, RZ ;  /* 0x0000000597067c24 */ /* 0x000fe2000f8e02ff */
[-C--:B------:R-:W-:Y:S01]  /*71110*/  LEA R150, P4, R4, R3.reuse, 0x2 ;  /* 0x0000000304967211 */ /* 0x080fe200078810ff */
[----:B------:R-:W-:Y:S01]  /*71120*/  ULDC UR6, c[0x0][0x22c] ;  /* 0x00008b0000067ab9 */ /* 0x000fe20000000800 */
[----:B------:R-:W-:-:S02]  /*71130*/  LEA R148, P5, R149, R3, 0x2 ;  /* 0x0000000395947211 */ /* 0x000fc400078a10ff */
[-C--:B------:R-:W-:Y:S02]  /*71140*/  LEA.HI.X.SX32 R25, R5, R0.reuse, 0x2, P6 ;  /* 0x0000000005197211 */ /* 0x080fe400030f16ff */
[----:B------:R-:W-:Y:S01]  /*71150*/  ISETP.LT.AND P6, PT, R151, UR4, !P0 ;  /* 0x0000000497007c0c */ /* 0x000fe2000c7c1270 */
[----:B------:R-:W-:Y:S01]  /*71160*/  ULDC UR4, c[0x0][0x248] ;  /* 0x0000920000047ab9 */ /* 0x000fe20000000800 */
[-C--:B------:R-:W-:Y:S02]  /*71170*/  LEA.HI.X.SX32 R151, R4, R0.reuse, 0x2, P4 ;  /* 0x0000000004977211 */ /* 0x080fe400020f16ff */
[-C--:B------:R-:W-:Y:S02]  /*71180*/  LEA.HI.X.SX32 R149, R149, R0.reuse, 0x2, P5 ;  /* 0x0000000095957211 */ /* 0x080fe400028f16ff */
[C---:B------:R-:W-:Y:S01]  /*71190*/  LEA R4, P4, R6.reuse, R3, 0x2 ;  /* 0x0000000306047211 */ /* 0x040fe200078810ff */
[----:B------:R-:W-:Y:S03]  /*711a0*/  @P1 STG.E desc[UR48][R24.64], R198 ;  /* 0x000000c618001986 */ /* 0x000fe6000c101930 */
[----:B------:R-:W-:Y:S01]  /*711b0*/  LEA.HI.X.SX32 R5, R6, R0, 0x2, P4 ;  /* 0x0000000006057211 */ /* 0x000fe200020f16ff */
[----:B---3--:R1:W-:Y:S01]  /*711c0*/  @P3 STG.E desc[UR48][R150.64], R197 ;  /* 0x000000c596003986 */ /* 0x0083e2000c101930 */
[----:B------:R-:W-:-:S02]  /*711d0*/  LOP3.LUT R6, R2, 0x1c, R7, 0xfe, !PT ;  /* 0x0000001c02067812 */ /* 0x000fc400078efe07 */
[----:B------:R-:W-:Y:S02]  /*711e0*/  LOP3.LUT R252, R2, 0x1e, R7, 0xfe, !PT ;  /* 0x0000001e02fc7812 */ /* 0x000fe400078efe07 */
[C---:B------:R-:W-:Y:S01]  /*711f0*/  ISETP.LT.AND P3, PT, R6.reuse, UR7, !P0 ;  /* 0x0000000706007c0c */ /* 0x040fe2000c761270 */
[----:B------:R-:W-:Y:S01]  /*71200*/  IMAD R6, R6, UR5, RZ ;  /* 0x0000000506067c24 */ /* 0x000fe2000f8e02ff */
[----:B------:R-:W-:-:S04]  /*71210*/  ULDC UR7, c[0x0][0x248] ;  /* 0x0000920000077ab9 */ /* 0x000fc80000000800 */
[----:B-1----:R-:W-:-:S04]  /*71220*/  LEA R150, P4, R6, R3, 0x2 ;  /* 0x0000000306967211 */ /* 0x002fc800078810ff */
[----:B------:R-:W-:Y:S02]  /*71230*/  LEA.HI.X.SX32 R151, R6, R0, 0x2, P4 ;  /* 0x0000000006977211 */ /* 0x000fe400020f16ff */
[C-C-:B------:R-:W-:Y:S01]  /*71240*/  LOP3.LUT R6, R2.reuse, 0x28, R7.reuse, 0xfe, !PT ;  /* 0x0000002802067812 */ /* 0x140fe200078efe07 */
[----:B--2---:R1:W-:Y:S04]  /*71250*/  @P2 STG.E desc[UR48][R148.64], R196 ;  /* 0x000000c494002986 */ /* 0x0043e8000c101930 */
[----:B------:R2:W-:Y:S01]  /*71260*/  @P6 STG.E desc[UR48][R4.64], R248 ;  /* 0x000000f804006986 */ /* 0x0005e2000c101930 */
[----:B-1----:R-:W-:Y:S01]  /*71270*/  LOP3.LUT R148, R2, 0x1a, R7, 0xfe, !PT ;  /* 0x0000001a02947812 */ /* 0x002fe200078efe07 */
[----:B------:R-:W-:-:S04]  /*71280*/  IMAD R149, R252, UR5, RZ ;  /* 0x00000005fc957c24 */ /* 0x000fc8000f8e02ff */
[C---:B--2---:R-:W-:Y:S01]  /*71290*/  IMAD R4, R148.reuse, UR5, RZ ;  /* 0x0000000594047c24 */ /* 0x044fe2000f8e02ff */
[----:B------:R-:W-:Y:S01]  /*712a0*/  ISETP.LT.AND P1, PT, R148, UR6, !P0 ;  /* 0x0000000694007c0c */ /* 0x000fe2000c721270 */
[----:B------:R-:W-:Y:S01]  /*712b0*/  ULDC UR5, c[0x0][0x22c] ;  /* 0x00008b0000057ab9 */ /* 0x000fe20000000800 */
[----:B------:R-:W-:Y:S01]  /*712c0*/  LOP3.LUT R5, R2, 0x20, R7, 0xfe, !PT ;  /* 0x0000002002057812 */ /* 0x000fe200078efe07 */
[----:B------:R-:W-:Y:S01]  /*712d0*/  ULDC UR6, c[0x0][0x248] ;  /* 0x0000920000067ab9 */ /* 0x000fe20000000800 */
[----:B------:R-:W-:Y:S01]  /*712e0*/  ISETP.LT.AND P2, PT, R252, UR8, !P0 ;  /* 0x00000008fc007c0c */ /* 0x000fe2000c741270 */
[----:B------:R-:W-:Y:S01]  /*712f0*/  ULDC UR8, c[0x0][0x22c] ;  /* 0x00008b0000087ab9 */ /* 0x000fe20000000800 */
[CC--:B------:R-:W-:Y:S01]  /*71300*/  LEA R24, P6, R4.reuse, R3.reuse, 0x2 ;  /* 0x0000000304187211 */ /* 0x0c0fe200078c10ff */
[----:B------:R-:W-:Y:S01]  /*71310*/  IMAD R248, R5, UR4, RZ ;  /* 0x0000000405f87c24 */ /* 0x000fe2000f8e02ff */
[----:B------:R-:W-:Y:S01]  /*71320*/  LEA R148, P5, R149, R3, 0x2 ;  /* 0x0000000395947211 */ /* 0x000fe200078a10ff */
[----:B------:R-:W-:Y:S01]  /*71330*/  ULDC UR4, c[0x0][0x248] ;  /* 0x0000920000047ab9 */ /* 0x000fe20000000800 */
[----:B------:R-:W-:-:S02]  /*71340*/  LEA.HI.X.SX32 R25, R4, R0, 0x2, P6 ;  /* 0x0000000004197211 */ /* 0x000fc400030f16ff */
[----:B------:R-:W-:Y:S01]  /*71350*/  ISETP.LT.AND P6, PT, R5, UR5, !P0 ;  /* 0x0000000505007c0c */ /* 0x000fe2000c7c1270 */
[----:B------:R-:W-:Y:S01]  /*71360*/  ULDC UR5, c[0x0][0x248] ;  /* 0x0000920000057ab9 */ /* 0x000fe20000000800 */
[-C--:B------:R-:W-:Y:S02]  /*71370*/  LEA.HI.X.SX32 R149, R149, R0.reuse, 0x2, P5 ;  /* 0x0000000095957211 */ /* 0x080fe400028f16ff */
[C---:B------:R-:W-:Y:S01]  /*71380*/  LEA R4, P4, R248.reuse, R3, 0x2 ;  /* 0x00000003f8047211 */ /* 0x040fe200078810ff */
[----:B------:R-:W-:Y:S03]  /*71390*/  @P1 STG.E desc[UR48][R24.64], R249 ;  /* 0x000000f918001986 */ /* 0x000fe6000c101930 */
[----:B------:R-:W-:Y:S01]  /*713a0*/  LEA.HI.X.SX32 R5, R248, R0, 0x2, P4 ;  /* 0x00000000f8057211 */ /* 0x000fe200020f16ff */
[----:B------:R-:W-:Y:S04]  /*713b0*/  @P3 STG.E desc[UR48][R150.64], R250 ;  /* 0x000000fa96003986 */ /* 0x000fe8000c101930 */
[----:B------:R1:W-:Y:S01]  /*713c0*/  @P2 STG.E desc[UR48][R148.64], R251 ;  /* 0x000000fb94002986 */ /* 0x0003e2000c101930 */
[----:B------:R-:W-:-:S02]  /*713d0*/  LOP3.LUT R252, R2, 0x24, R7, 0xfe, !PT ;  /* 0x0000002402fc7812 */ /* 0x000fc400078efe07 */
[C-C-:B------:R-:W-:Y:S01]  /*713e0*/  LOP3.LUT R248, R2.reuse, 0x26, R7.reuse, 0xfe, !PT ;  /* 0x0000002602f87812 */ /* 0x140fe200078efe07 */
[----:B------:R2:W-:Y:S01]  /*713f0*/  @P6 STG.E desc[UR48][R4.64], R244 ;  /* 0x000000f404006986 */ /* 0x0005e2000c101930 */
[----:B-1----:R-:W-:-:S03]  /*71400*/  LOP3.LUT R148, R2, 0x22, R7, 0xfe, !PT ;  /* 0x0000002202947812 */ /* 0x002fc600078efe07 */
[----:B------:R-:W-:Y:S01]  /*71410*/  IMAD R149, R248, UR6, RZ ;  /* 0x00000006f8957c24 */ /* 0x000fe2000f8e02ff */
[----:B------:R-:W-:Y:S01]  /*71420*/  ISETP.LT.AND P3, PT, R252, UR9, !P0 ;  /* 0x00000009fc007c0c */ /* 0x000fe2000c761270 */
[C---:B--2---:R-:W-:Y:S01]  /*71430*/  IMAD R5, R148.reuse, UR4, RZ ;  /* 0x0000000494057c24 */ /* 0x044fe2000f8e02ff */
[----:B------:R-:W-:Y:S01]  /*71440*/  ISETP.LT.AND P1, PT, R148, UR8, !P0 ;  /* 0x0000000894007c0c */ /* 0x000fe2000c721270 */
[----:B------:R-:W-:Y:S01]  /*71450*/  IMAD R252, R252, UR5, RZ ;  /* 0x00000005fcfc7c24 */ /* 0x000fe2000f8e02ff */
[----:B------:R-:W-:Y:S01]  /*71460*/  ISETP.LT.AND P2, PT, R248, UR10, !P0 ;  /* 0x0000000af8007c0c */ /* 0x000fe2000c741270 */
[----:B------:R-:W-:Y:S01]  /*71470*/  ULDC UR4, c[0x0][0x22c] ;  /* 0x00008b0000047ab9 */ /* 0x000fe20000000800 */
[CC--:B------:R-:W-:Y:S01]  /*71480*/  LEA R248, P6, R5.reuse, R3.reuse, 0x2 ;  /* 0x0000000305f87211 */ /* 0x0c0fe200078c10ff */
[----:B------:R-:W-:Y:S01]  /*71490*/  IMAD R151, R6, UR7, RZ ;  /* 0x0000000706977c24 */ /* 0x000fe2000f8e02ff */
[-C--:B------:R-:W-:Y:S01]  /*714a0*/  LEA R4, P4, R252, R3.reuse, 0x2 ;  /* 0x00000003fc047211 */ /* 0x080fe200078810ff */
[----:B------:R-:W-:Y:S01]  /*714b0*/  ULDC UR8, c[0x0][0x22c] ;  /* 0x00008b0000087ab9 */ /* 0x000fe20000000800 */
[-C--:B------:R-:W-:Y:S01]  /*714c0*/  LEA.HI.X.SX32 R249, R5, R0.reuse, 0x2, P6 ;  /* 0x0000000005f97211 */ /* 0x080fe200030f16ff */
[----:B------:R-:W-:Y:S01]  /*714d0*/  ULDC UR9, c[0x0][0x22c] ;  /* 0x00008b0000097ab9 */ /* 0x000fe20000000800 */
[----:B------:R-:W-:Y:S01]  /*714e0*/  ISETP.LT.AND P6, PT, R6, UR4, !P0 ;  /* 0x0000000406007c0c */ /* 0x000fe2000c7c1270 */
[----:B------:R-:W-:Y:S01]  /*714f0*/  ULDC UR4, c[0x0][0x248] ;  /* 0x0000920000047ab9 */ /* 0x000fe20000000800 */
[-C--:B------:R-:W-:Y:S01]  /*71500*/  LEA R148, P5, R149, R3.reuse, 0x2 ;  /* 0x0000000395947211 */ /* 0x080fe200078a10ff */
[----:B------:R-:W-:Y:S01]  /*71510*/  ULDC UR5, c[0x0][0x248] ;  /* 0x0000920000057ab9 */ /* 0x000fe20000000800 */
[----:B------:R-:W-:Y:S01]  /*71520*/  LEA.HI.X.SX32 R5, R252, R0, 0x2, P4 ;  /* 0x00000000fc057211 */ /* 0x000fe200020f16ff */
[----:B------:R-:W-:Y:S01]  /*71530*/  ULDC UR6, c[0x0][0x248] ;  /* 0x0000920000067ab9 */ /* 0x000fe20000000800 */
[----:B------:R-:W-:-:S02]  /*71540*/  LEA R150, P4, R151, R3, 0x2 ;  /* 0x0000000397967211 */ /* 0x000fc400078810ff */
[C-C-:B------:R-:W-:Y:S01]  /*71550*/  LOP3.LUT R251, R2.reuse, 0x2a, R7.reuse, 0xfe, !PT ;  /* 0x0000002a02fb7812 */ /* 0x140fe200078efe07 */
[----:B------:R-:W-:Y:S01]  /*71560*/  @P1 STG.E desc[UR48][R248.64], R245 ;  /* 0x000000f5f8001986 */ /* 0x000fe2000c101930 */
[-C--:B------:R-:W-:Y:S01]  /*71570*/  LEA.HI.X.SX32 R149, R149, R0.reuse, 0x2, P5 ;  /* 0x0000000095957211 */ /* 0x080fe200028f16ff */
[----:B------:R-:W-:Y:S01]  /*71580*/  ULDC UR10, c[0x0][0x22c] ;  /* 0x00008b00000a7ab9 */ /* 0x000fe20000000800 */
[-C--:B------:R-:W-:Y:S01]  /*71590*/  LEA.HI.X.SX32 R151, R151, R0.reuse, 0x2, P4 ;  /* 0x0000000097977211 */ /* 0x080fe200020f16ff */
[----:B------:R-:W-:Y:S01]  /*715a0*/  ULDC UR7, c[0x0][0x248] ;  /* 0x0000920000077ab9 */ /* 0x000fe20000000800 */
[C-C-:B------:R-:W-:Y:S02]  /*715b0*/  LOP3.LUT R250, R2.reuse, 0x2c, R7.reuse, 0xfe, !PT ;  /* 0x0000002c02fa7812 */ /* 0x140fe400078efe07 */
[C---:B------:R-:W-:Y:S01]  /*715c0*/  ISETP.LT.AND P1, PT, R251.reuse, UR8, !P0 ;  /* 0x00000008fb007c0c */ /* 0x040fe2000c721270 */
[----:B------:R-:W-:Y:S01]  /*715d0*/  IMAD R251, R251, UR4, RZ ;  /* 0x00000004fbfb7c24 */ /* 0x000fe2000f8e02ff */
[----:B------:R1:W-:Y:S01]  /*715e0*/  @P3 STG.E desc[UR48][R4.64], R246 ;  /* 0x000000f604003986 */ /* 0x0003e2000c101930 */
[--C-:B------:R-:W-:Y:S01]  /*715f0*/  LOP3.LUT R244, R2, 0x2e, R7.reuse, 0xfe, !PT ;  /* 0x0000002e02f47812 */ /* 0x100fe200078efe07 */
[----:B------:R-:W-:Y:S01]  /*71600*/  ULDC UR4, c[0x0][0x22c] ;  /* 0x00008b0000047ab9 */ /* 0x000fe20000000800 */
[----:B------:R-:W-:Y:S01]  /*71610*/  ISETP.LT.AND P3, PT, R250, UR9, !P0 ;  /* 0x00000009fa007c0c */ /* 0x000fe2000c761270 */
[----:B------:R2:W-:Y:S01]  /*71620*/  @P2 STG.E desc[UR48][R148.64], R247 ;  /* 0x000000f794002986 */ /* 0x0005e2000c101930 */
[--C-:B------:R-:W-:Y:S01]  /*71630*/  LOP3.LUT R6, R2, 0x30, R7.reuse, 0xfe, !PT ;  /* 0x0000003002067812 */ /* 0x100fe200078efe07 */
[----:B------:R-:W-:Y:S01]  /*71640*/  IMAD R250, R250, UR5, RZ ;  /* 0x00000005fafa7c24 */ /* 0x000fe2000f8e02ff */
[C---:B------:R-:W-:Y:S01]  /*71650*/  ISETP.LT.AND P2, PT, R244.reuse, UR10, !P0 ;  /* 0x0000000af4007c0c */ /* 0x040fe2000c741270 */
[----:B------:R3:W-:Y:S01]  /*71660*/  @P6 STG.E desc[UR48][R150.64], R240 ;  /* 0x000000f096006986 */ /* 0x0007e2000c101930 */
[----:B------:R-:W-:Y:S01]  /*71670*/  ULDC UR8, c[0x0][0x22c] ;  /* 0x00008b0000087ab9 */ /* 0x000fe20000000800 */
[----:B------:R-:W-:Y:S01]  /*71680*/  ULDC UR9, c[0x0][0x22c] ;  /* 0x00008b0000097ab9 */ /* 0x000fe20000000800 */
[----:B------:R-:W-:Y:S01]  /*71690*/  ULDC UR5, c[0x0][0x248] ;  /* 0x0000920000057ab9 */ /* 0x000fe20000000800 */
[----:B-1----:R-:W-:Y:S01]  /*716a0*/  IMAD R5, R244, UR6, RZ ;  /* 0x00000006f4057c24 */ /* 0x002fe2000f8e02ff */
[----:B------:R-:W-:Y:S01]  /*716b0*/  LOP3.LUT R246, R2, 0x34, R7, 0xfe, !PT ;  /* 0x0000003402f67812 */ /* 0x000fe200078efe07 */
[----:B------:R-:W-:Y:S01]  /*716c0*/  ULDC UR6, c[0x0][0x248] ;  /* 0x0000920000067ab9 */ /* 0x000fe20000000800 */
[----:B------:R-:W-:Y:S01]  /*716d0*/  ULDC UR10, c[0x0][0x22c] ;  /* 0x00008b00000a7ab9 */ /* 0x000fe20000000800 */
[CC--:B--2---:R-:W-:Y:S01]  /*716e0*/  LEA R148, P6, R251.reuse, R3.reuse, 0x2 ;  /* 0x00000003fb947211 */ /* 0x0c4fe200078c10ff */
[----:B---3--:R-:W-:Y:S01]  /*716f0*/  IMAD R240, R6, UR7, RZ ;  /* 0x0000000706f07c24 */ /* 0x008fe2000f8e02ff */
[----:B------:R-:W-:Y:S01]  /*71700*/  LEA R150, P4, R250, R3, 0x2 ;  /* 0x00000003fa967211 */ /* 0x000fe200078810ff */
[----:B------:R-:W-:Y:S01]  /*71710*/  ULDC UR7, c[0x0][0x248] ;  /* 0x0000920000077ab9 */ /* 0x000fe20000000800 */
[----:B------:R-:W-:-:S02]  /*71720*/  LEA.HI.X.SX32 R149, R251, R0, 0x2, P6 ;  /* 0x00000000fb957211 */ /* 0x000fc400030f16ff */
[----:B------:R-:W-:Y:S01]  /*71730*/  ISETP.LT.AND P6, PT, R6, UR4, !P0 ;  /* 0x0000000406007c0c */ /* 0x000fe2000c7c1270 */
[----:B------:R-:W-:Y:S01]  /*71740*/  ULDC UR4, c[0x0][0x248] ;  /* 0x0000920000047ab9 */ /* 0x000fe20000000800 */
[CC--:B------:R-:W-:Y:S02]  /*71750*/  LEA R244, P5, R5.reuse, R3.reuse, 0x2 ;  /* 0x0000000305f47211 */ /* 0x0c0fe400078a10ff */
[-C--:B------:R-:W-:Y:S02]  /*71760*/  LEA.HI.X.SX32 R151, R250, R0.reuse, 0x2, P4 ;  /* 0x00000000fa977211 */ /* 0x080fe400020f16ff */
[----:B------:R-:W-:Y:S02]  /*71770*/  LEA R4, P4, R240, R3, 0x2 ;  /* 0x00000003f0047211 */ /* 0x000fe400078810ff */
[----:B------:R-:W-:Y:S01]  /*71780*/  LOP3.LUT R247, R2, 0x32, R7, 0xfe, !PT ;  /* 0x0000003202f77812 */ /* 0x000fe200078efe07 */
[----:B------:R1:W-:Y:S01]  /*71790*/  @P1 STG.E desc[UR48][R148.64], R241 ;  /* 0x000000f194001986 */ /* 0x0003e2000c101930 */
[----:B------:R-:W-:-:S02]  /*717a0*/  LEA.HI.X.SX32 R245, R5, R0, 0x2, P5 ;  /* 0x0000000005f57211 */ /* 0x000fc400028f16ff */
[-C--:B------:R-:W-:Y:S02]  /*717b0*/  LEA.HI.X.SX32 R5, R240, R0.reuse, 0x2, P4 ;  /* 0x00000000f0057211 */ /* 0x080fe400020f16ff */
[C---:B------:R-:W-:Y:S01]  /*717c0*/  ISETP.LT.AND P1, PT, R247.reuse, UR8, !P0 ;  /* 0x00000008f7007c0c */ /* 0x040fe2000c721270 */
[----:B------:R-:W-:Y:S01]  /*717d0*/  IMAD R247, R247, UR4, RZ ;  /* 0x00000004f7f77c24 */ /* 0x000fe2000f8e02ff */
[----:B------:R2:W-:Y:S01]  /*717e0*/  @P3 STG.E desc[UR48][R150.64], R242 ;  /* 0x000000f296003986 */ /* 0x0005e2000c101930 */
[--C-:B------:R-:W-:Y:S01]  /*717f0*/  LOP3.LUT R240, R2, 0x36, R7.reuse, 0xfe, !PT ;  /* 0x0000003602f07812 */ /* 0x100fe200078efe07 */
[----:B------:R-:W-:Y:S01]  /*71800*/  ULDC UR4, c[0x0][0x22c] ;  /* 0x00008b0000047ab9 */ /* 0x000fe20000000800 */
[----:B------:R-:W-:Y:S01]  /*71810*/  ISETP.LT.AND P3, PT, R246, UR9, !P0 ;  /* 0x00000009f6007c0c */ /* 0x000fe2000c761270 */
[----:B------:R-:W-:Y:S01]  /*71820*/  @P2 STG.E desc[UR48][R244.64], R243 ;  /* 0x000000f3f4002986 */ /* 0x000fe2000c101930 */
[--C-:B------:R-:W-:Y:S01]  /*71830*/  LOP3.LUT R6, R2, 0x38, R7.reuse, 0xfe, !PT ;  /* 0x0000003802067812 */ /* 0x100fe200078efe07 */
[----:B------:R-:W-:Y:S01]  /*71840*/  IMAD R246, R246, UR5, RZ ;  /* 0x00000005f6f67c24 */ /* 0x000fe2000f8e02ff */
[----:B------:R-:W-:Y:S01]  /*71850*/  ISETP.LT.AND P2, PT, R240, UR10, !P0 ;  /* 0x0000000af0007c0c */ /* 0x000fe2000c741270 */
[----:B------:R3:W-:Y:S01]  /*71860*/  @P6 STG.E desc[UR48][R4.64], R236 ;  /* 0x000000ec04006986 */ /* 0x0007e2000c101930 */
[----:B------:R-:W-:Y:S01]  /*71870*/  ULDC UR8, c[0x0][0x22c] ;  /* 0x00008b0000087ab9 */ /* 0x000fe20000000800 */
[----:B------:R-:W-:Y:S01]  /*71880*/  ULDC UR9, c[0x0][0x22c] ;  /* 0x00008b0000097ab9 */ /* 0x000fe20000000800 */
[-C--:B-1----:R-:W-:Y:S01]  /*71890*/  LEA R148, P4, R246, R3.reuse, 0x2 ;  /* 0x00000003f6947211 */ /* 0x082fe200078810ff */
[----:B--2---:R-:W-:Y:S01]  /*718a0*/  IMAD R151, R240, UR6, RZ ;  /* 0x00000006f0977c24 */ /* 0x004fe2000f8e02ff */
[----:B------:R-:W-:Y:S01]  /*718b0*/  LOP3.LUT R242, R2, 0x3c, R7, 0xfe, !PT ;  /* 0x0000003c02f27812 */ /* 0x000fe200078efe07 */
[----:B------:R-:W-:Y:S01]  /*718c0*/  ULDC UR5, c[0x0][0x248] ;  /* 0x0000920000057ab9 */ /* 0x000fe20000000800 */
[----:B------:R-:W-:Y:S01]  /*718d0*/  ULDC UR10, c[0x0][0x22c] ;  /* 0x00008b00000a7ab9 */ /* 0x000fe20000000800 */
[-C--:B---3--:R-:W-:Y:S01]  /*718e0*/  LEA R4, P6, R247, R3.reuse, 0x2 ;  /* 0x00000003f7047211 */ /* 0x088fe200078c10ff */
[C---:B------:R-:W-:Y:S01]  /*718f0*/  IMAD R236, R6.reuse, UR7, RZ ;  /* 0x0000000706ec7c24 */ /* 0x040fe2000f8e02ff */
[----:B------:R-:W-:Y:S01]  /*71900*/  LEA R150, P5, R151, R3, 0x2 ;  /* 0x0000000397967211 */ /* 0x000fe200078a10ff */
[----:B------:R-:W-:Y:S01]  /*71910*/  ULDC UR6, c[0x0][0x248] ;  /* 0x0000920000067ab9 */ /* 0x000fe20000000800 */
[-C--:B------:R-:W-:Y:S01]  /*71920*/  LEA.HI.X.SX32 R5, R247, R0.reuse, 0x2, P6 ;  /* 0x00000000f7057211 */ /* 0x080fe200030f16ff */
[----:B------:R-:W-:Y:S01]  /*71930*/  ULDC UR7, c[0x0][0x248] ;  /* 0x0000920000077ab9 */ /* 0x000fe20000000800 */
[----:B------:R-:W-:Y:S01]  /*71940*/  ISETP.LT.AND P6, PT, R6, UR4, !P0 ;  /* 0x0000000406007c0c */ /* 0x000fe2000c7c1270 */
[----:B------:R-:W-:Y:S01]  /*71950*/  ULDC UR4, c[0x0][0x248] ;  /* 0x0000920000047ab9 */ /* 0x000fe20000000800 */
[----:B------:R-:W-:-:S02]  /*71960*/  LEA.HI.X.SX32 R149, R246, R0, 0x2, P4 ;  /* 0x00000000f6957211 */ /* 0x000fc400020f16ff */
[-C--:B------:R-:W-:Y:S02]  /*71970*/  LEA R240, P4, R236, R3.reuse, 0x2 ;  /* 0x00000003ecf07211 */ /* 0x080fe400078810ff */
[--C-:B------:R-:W-:Y:S01]  /*71980*/  LOP3.LUT R243, R2, 0x3a, R7.reuse, 0xfe, !PT ;  /* 0x0000003a02f37812 */ /* 0x100fe200078efe07 */
[----:B------:R1:W-:Y:S01]  /*71990*/  @P1 STG.E desc[UR48][R4.64], R237 ;  /* 0x000000ed04001986 */ /* 0x0003e2000c101930 */
[-C--:B------:R-:W-:Y:S02]  /*719a0*/  LEA.HI.X.SX32 R151, R151, R0.reuse, 0x2, P5 ;  /* 0x0000000097977211 */ /* 0x080fe400028f16ff */
[-C--:B------:R-:W-:Y:S02]  /*719b0*/  LEA.HI.X.SX32 R241, R236, R0.reuse, 0x2, P4 ;  /* 0x00000000ecf17211 */ /* 0x080fe400020f16ff */
        /* <DEDUP_REMOVED lines=9> */
[----:B------:R-:W-:Y:S01]  /*71a50*/  ISETP.LT.AND P2, PT, R236, UR10, !P0 ;  /* 0x0000000aec007c0c */ /* 0x000fe2000c741270 */
[----:B------:R4:W-:Y:S01]  /*71a60*/  @P6 STG.E desc[UR48][R240.64], R8 ;  /* 0x00000008f0006986 */ /* 0x0009e2000c101930 */
[CC--:B-1----:R-:W-:Y:S01]  /*71a70*/  LEA R4, P6, R243.reuse, R3.reuse, 0x2 ;  /* 0x00000003f3047211 */ /* 0x0c2fe200078c10ff */
[----:B------:R-:W-:Y:S01]  /*71a80*/  IMAD R237, R6, UR7, RZ ;  /* 0x0000000706ed7c24 */ /* 0x000fe2000f8e02ff */
[----:B------:R-:W-:Y:S01]  /*71a90*/  ULDC UR8, c[0x0][0x22c] ;  /* 0x00008b0000087ab9 */ /* 0x000fe20000000800 */
[-C--:B--2---:R-:W-:Y:S01]  /*71aa0*/  LEA R148, P4, R242, R3.reuse, 0x2 ;  /* 0x00000003f2947211 */ /* 0x084fe200078810ff */
[----:B------:R-:W-:Y:S01]  /*71ab0*/  ULDC UR9, c[0x0][0x22c] ;  /* 0x00008b0000097ab9 */ /* 0x000fe20000000800 */
[-C--:B------:R-:W-:Y:S01]  /*71ac0*/  LEA.HI.X.SX32 R5, R243, R0.reuse, 0x2, P6 ;  /* 0x00000000f3057211 */ /* 0x080fe200030f16ff */
[----:B------:R-:W-:Y:S01]  /*71ad0*/  ULDC UR5, c[0x0][0x248] ;  /* 0x0000920000057ab9 */ /* 0x000fe20000000800 */
[----:B------:R-:W-:Y:S01]  /*71ae0*/  ISETP.LT.AND P6, PT, R6, UR4, !P0 ;  /* 0x0000000406007c0c */ /* 0x000fe2000c7c1270 */
[----:B------:R-:W-:Y:S01]  /*71af0*/  ULDC UR4, c[0x0][0x248] ;  /* 0x0000920000047ab9 */ /* 0x000fe20000000800 */
[----:B---3--:R-:W-:Y:S01]  /*71b00*/  LOP3.LUT R239, R2, 0x42, R7, 0xfe, !PT ;  /* 0x0000004202ef7812 */ /* 0x008fe200078efe07 */
[----:B------:R-:W-:Y:S01]  /*71b10*/  ULDC UR10, c[0x0][0x22c] ;  /* 0x00008b00000a7ab9 */ /* 0x000fe20000000800 */
[----:B----4-:R-:W-:Y:S01]  /*71b20*/  IMAD R8, R236, UR6, RZ ;  /* 0x00000006ec087c24 */ /* 0x010fe2000f8e02ff */
[-C--:B------:R-:W-:Y:S01]  /*71b30*/  LEA.HI.X.SX32 R149, R242, R0.reuse, 0x2, P4 ;  /* 0x00000000f2957211 */ /* 0x080fe200020f16ff */
[----:B------:R1:W-:Y:S01]  /*71b40*/  @P1 STG.E desc[UR48][R4.64], R9 ;  /* 0x0000000904001986 */ /* 0x0003e2000c101930 */
[CC--:B------:R-:W-:Y:S01]  /*71b50*/  LEA R236, P4, R237.reuse, R3.reuse, 0x2 ;  /* 0x00000003edec7211 */ /* 0x0c0fe200078810ff */
[----:B------:R-:W-:Y:S01]  /*71b60*/  ULDC UR6, c[0x0][0x248] ;  /* 0x0000920000067ab9 */ /* 0x000fe20000000800 */
[----:B------:R-:W-:Y:S01]  /*71b70*/  LEA R150, P5, R8, R3, 0x2 ;  /* 0x0000000308967211 */ /* 0x000fe200078a10ff */
[----:B------:R-:W-:Y:S01]  /*71b80*/  ULDC UR7, c[0x0][0x248] ;  /* 0x0000920000077ab9 */ /* 0x000fe20000000800 */
[----:B------:R-:W-:-:S02]  /*71b90*/  LEA.HI.X.SX32 R237, R237, R0, 0x2, P4 ;  /* 0x00000000eded7211 */ /* 0x000fc400020f16ff */
[-C--:B------:R-:W-:Y:S02]  /*71ba0*/  LEA.HI.X.SX32 R151, R8, R0.reuse, 0x2, P5 ;  /* 0x0000000008977211 */ /* 0x080fe400028f16ff */
[C-C-:B------:R-:W-:Y:S02]  /*71bb0*/  LOP3.LUT R238, R2.reuse, 0x44, R7.reuse, 0xfe, !PT ;  /* 0x0000004402ee7812 */ /* 0x140fe400078efe07 */
[C---:B------:R-:W-:Y:S01]  /*71bc0*/  ISETP.LT.AND P1, PT, R239.reuse, UR8, !P0 ;  /* 0x00000008ef007c0c */ /* 0x040fe2000c721270 */
[----:B------:R-:W-:Y:S01]  /*71bd0*/  IMAD R239, R239, UR4, RZ ;  /* 0x00000004efef7c24 */ /* 0x000fe2000f8e02ff */
[----:B------:R-:W-:Y:S01]  /*71be0*/  @P3 STG.E desc[UR48][R148.64], R10 ;  /* 0x0000000a94003986 */ /* 0x000fe2000c101930 */
[--C-:B------:R-:W-:Y:S01]  /*71bf0*/  LOP3.LUT R8, R2, 0x46, R7.reuse, 0xfe, !PT ;  /* 0x0000004602087812 */ /* 0x100fe200078efe07 */
[----:B------:R-:W-:Y:S01]  /*71c00*/  ULDC UR4, c[0x0][0x22c] ;  /* 0x00008b0000047ab9 */ /* 0x000fe20000000800 */
[----:B------:R-:W-:Y:S01]  /*71c10*/  ISETP.LT.AND P3, PT, R238, UR9, !P0 ;  /* 0x00000009ee007c0c */ /* 0x000fe2000c761270 */
[----:B------:R2:W-:Y:S01]  /*71c20*/  @P2 STG.E desc[UR48][R150.64], R11 ;  /* 0x0000000b96002986 */ /* 0x0005e2000c101930 */
[----:B------:R-:W-:Y:S01]  /*71c30*/  LOP3.LUT R6, R2, 0x48, R7, 0xfe, !PT ;  /* 0x0000004802067812 */ /* 0x000fe200078efe07 */
[----:B------:R-:W-:Y:S01]  /*71c40*/  IMAD R238, R238, UR5, RZ ;  /* 0x00000005eeee7c24 */ /* 0x000fe2000f8e02ff */
[C---:B------:R-:W-:Y:S01]  /*71c50*/  ISETP.LT.AND P2, PT, R8.reuse, UR10, !P0 ;  /* 0x0000000a08007c0c */ /* 0x040fe2000c741270 */
[----:B------:R3:W-:Y:S01]  /*71c60*/  @P6 STG.E desc[UR48][R236.64], R12 ;  /* 0x0000000cec006986 */ /* 0x0007e2000c101930 */
[CC--:B-1----:R-:W-:Y:S01]  /*71c70*/  LEA R4, P6, R239.reuse, R3.reuse, 0x2 ;  /* 0x00000003ef047211 */ /* 0x0c2fe200078c10ff */
[----:B------:R-:W-:Y:S01]  /*71c80*/  ULDC UR8, c[0x0][0x22c] ;  /* 0x00008b0000087ab9 */ /* 0x000fe20000000800 */
[----:B------:R-:W-:Y:S01]  /*71c90*/  ULDC UR9, c[0x0][0x22c] ;  /* 0x00008b0000097ab9 */ /* 0x000fe20000000800 */
[----:B------:R-:W-:Y:S01]  /*71ca0*/  ULDC UR5, c[0x0][0x248] ;  /* 0x0000920000057ab9 */ /* 0x000fe20000000800 */
[----:B------:R-:W-:Y:S01]  /*71cb0*/  LEA.HI.X.SX32 R5, R239, R0, 0x2, P6 ;  /* 0x00000000ef057211 */ /* 0x000fe200030f16ff */
[----:B------:R-:W-:Y:S01]  /*71cc0*/  ULDC UR10, c[0x0][0x22c] ;  /* 0x00008b00000a7ab9 */ /* 0x000fe20000000800 */
[----:B--2---:R-:W-:Y:S01]  /*71cd0*/  IMAD R11, R8, UR6, RZ ;  /* 0x00000006080b7c24 */ /* 0x004fe2000f8e02ff */
[----:B------:R-:W-:-:S02]  /*71ce0*/  LEA R8, P4, R238, R3, 0x2 ;  /* 0x00000003ee087211 */ /* 0x000fc400078810ff */
[C---:B------:R-:W-:Y:S01]  /*71cf0*/  ISETP.LT.AND P6, PT, R6.reuse, UR4, !P0 ;  /* 0x0000000406007c0c */ /* 0x040fe2000c7c1270 */
[----:B---3--:R-:W-:Y:S01]  /*71d00*/  IMAD R12, R6, UR7, RZ ;  /* 0x00000007060c7c24 */ /* 0x008fe2000f8e02ff */
[CC--:B------:R-:W-:Y:S02]  /*71d10*/  LEA R10, P5, R11.reuse, R3.reuse, 0x2 ;  /* 0x000000030b0a7211 */ /* 0x0c0fe400078a10ff */
[----:B------:R-:W-:Y:S01]  /*71d20*/  LOP3.LUT R151, R2, 0x4a, R7, 0xfe, !PT ;  /* 0x0000004a02977812 */ /* 0x000fe200078efe07 */
[----:B------:R1:W-:Y:S01]  /*71d30*/  @P1 STG.E desc[UR48][R4.64], R13 ;  /* 0x0000000d04001986 */ /* 0x0003e2000c101930 */
[-C--:B------:R-:W-:Y:S01]  /*71d40*/  LEA.HI.X.SX32 R9, R238, R0.reuse, 0x2, P4 ;  /* 0x00000000ee097211 */ /* 0x080fe200020f16ff */
[----:B------:R-:W-:Y:S01]  /*71d50*/  ULDC UR4, c[0x0][0x248] ;  /* 0x0000920000047ab9 */ /* 0x000fe20000000800 */
[C---:B------:R-:W-:Y:S01]  /*71d60*/  LEA R148, P4, R12.reuse, R3, 0x2 ;  /* 0x000000030c947211 */ /* 0x040fe200078810ff */
[----:B------:R-:W-:Y:S01]  /*71d70*/  ULDC UR6, c[0x0][0x248] ;  /* 0x0000920000067ab9 */ /* 0x000fe20000000800 */
[-C--:B------:R-:W-:Y:S01]  /*71d80*/  LEA.HI.X.SX32 R11, R11, R0.reuse, 0x2, P5 ;  /* 0x000000000b0b7211 */ /* 0x080fe200028f16ff */
[----:B------:R-:W-:Y:S01]  /*71d90*/  ULDC UR7, c[0x0][0x248] ;  /* 0x0000920000077ab9 */ /* 0x000fe20000000800 */
[----:B------:R-:W-:-:S02]  /*71da0*/  LEA.HI.X.SX32 R149, R12, R0, 0x2, P4 ;  /* 0x000000000c957211 */ /* 0x000fc400020f16ff */
        /* <DEDUP_REMOVED lines=8> */
[----:B------:R-:W-:Y:S01]  /*71e30*/  LOP3.LUT R6, R2, 0x50, R7, 0xfe, !PT ;  /* 0x0000005002067812 */ /* 0x000fe200078efe07 */
        /* <DEDUP_REMOVED lines=10> */
[----:B---3--:R-:W-:Y:S01]  /*71ee0*/  IMAD R11, R12, UR6, RZ ;  /* 0x000000060c0b7c24 */ /* 0x008fe2000f8e02ff */
[----:B------:R-:W-:Y:S01]  /*71ef0*/  ISETP.LT.AND P6, PT, R6, UR4, !P0 ;  /* 0x0000000406007c0c */ /* 0x000fe2000c7c1270 */
[----:B------:R-:W-:Y:S01]  /*71f00*/  ULDC UR4, c[0x0][0x248] ;  /* 0x0000920000047ab9 */ /* 0x000fe20000000800 */
[----:B------:R-:W-:Y:S01]  /*71f10*/  LEA.HI.X.SX32 R9, R150, R0, 0x2, P4 ;  /* 0x0000000096097211 */ /* 0x000fe200020f16ff */
[----:B------:R-:W-:Y:S01]  /*71f20*/  ULDC UR10, c[0x0][0x22c] ;  /* 0x00008b00000a7ab9 */ /* 0x000fe20000000800 */
[----:B------:R-:W-:-:S02]  /*71f30*/  LEA R10, P5, R11, R3, 0x2 ;  /* 0x000000030b0a7211 */ /* 0x000fc400078a10ff */
[C-C-:B----4-:R-:W-:Y:S01]  /*71f40*/  LOP3.LUT R16, R2.reuse, 0x52, R7.reuse, 0xfe, !PT ;  /* 0x0000005202107812 */ /* 0x150fe200078efe07 */
[----:B------:R1:W-:Y:S01]  /*71f50*/  @P1 STG.E desc[UR48][R4.64], R17 ;  /* 0x0000001104001986 */ /* 0x0003e2000c101930 */
[-C--:B------:R-:W-:Y:S01]  /*71f60*/  LEA R12, P4, R13, R3.reuse, 0x2 ;  /* 0x000000030d0c7211 */ /* 0x080fe200078810ff */
[----:B------:R-:W-:Y:S01]  /*71f70*/  ULDC UR6, c[0x0][0x248] ;  /* 0x0000920000067ab9 */ /* 0x000fe20000000800 */
[-C--:B------:R-:W-:Y:S01]  /*71f80*/  LEA.HI.X.SX32 R11, R11, R0.reuse, 0x2, P5 ;  /* 0x000000000b0b7211 */ /* 0x080fe200028f16ff */
[----:B------:R-:W-:Y:S01]  /*71f90*/  ULDC UR7, c[0x0][0x248] ;  /* 0x0000920000077ab9 */ /* 0x000fe20000000800 */
[-C--:B------:R-:W-:Y:S02]  /*71fa0*/  LEA.HI.X.SX32 R13, R13, R0.reuse, 0x2, P4 ;  /* 0x000000000d0d7211 */ /* 0x080fe400020f16ff */
[--C-:B------:R-:W-:Y:S02]  /*71fb0*/  LOP3.LUT R15, R2, 0x54, R7.reuse, 0xfe, !PT ;  /* 0x00000054020f7812 */ /* 0x100fe400078efe07 */
[C---:B------:R-:W-:Y:S01]  /*71fc0*/  ISETP.LT.AND P1, PT, R16.reuse, UR8, !P0 ;  /* 0x0000000810007c0c */ /* 0x040fe2000c721270 */
[----:B------:R-:W-:Y:S01]  /*71fd0*/  IMAD R16, R16, UR4, RZ ;  /* 0x0000000410107c24 */ /* 0x000fe2000f8e02ff */
[----:B------:R2:W-:Y:S01]  /*71fe0*/  @P3 STG.E desc[UR48][R8.64], R18 ;  /* 0x0000001208003986 */ /* 0x0005e2000c101930 */
[C-C-:B------:R-:W-:Y:S01]  /*71ff0*/  LOP3.LUT R14, R2.reuse, 0x56, R7.reuse, 0xfe, !PT ;  /* 0x00000056020e7812 */ /* 0x140fe200078efe07 */
[----:B------:R-:W-:Y:S01]  /*72000*/  ULDC UR4, c[0x0][0x22c] ;  /* 0x00008b0000047ab9 */ /* 0x000fe20000000800 */
[C---:B------:R-:W-:Y:S01]  /*72010*/  ISETP.LT.AND P3, PT, R15.reuse, UR9, !P0 ;  /* 0x000000090f007c0c */ /* 0x040fe2000c761270 */
[----:B------:R-:W-:Y:S01]  /*72020*/  @P2 STG.E desc[UR48][R10.64], R19 ;  /* 0x000000130a002986 */ /* 0x000fe2000c101930 */
[----:B------:R-:W-:Y:S01]  /*72030*/  LOP3.LUT R6, R2, 0x58, R7, 0xfe, !PT ;  /* 0x0000005802067812 */ /* 0x000fe200078efe07 */
[----:B------:R-:W-:Y:S01]  /*72040*/  IMAD R15, R15, UR5, RZ ;  /* 0x000000050f0f7c24 */ /* 0x000fe2000f8e02ff */
[----:B------:R-:W-:Y:S01]  /*72050*/  ISETP.LT.AND P2, PT, R14, UR10, !P0 ;  /* 0x0000000a0e007c0c */ /* 0x000fe2000c741270 */
[----:B------:R3:W-:Y:S01]  /*72060*/  @P6 STG.E desc[UR48][R12.64], R20 ;  /* 0x000000140c006986 */ /* 0x0007e2000c101930 */
[-C--:B-1----:R-:W-:Y:S01]  /*72070*/  LEA R4, P6, R16, R3.reuse, 0x2 ;  /* 0x0000000310047211 */ /* 0x082fe200078c10ff */
[----:B------:R-:W-:Y:S01]  /*72080*/  IMAD R14, R14, UR6, RZ ;  /* 0x000000060e0e7c24 */ /* 0x000fe2000f8e02ff */
[----:B------:R-:W-:Y:S01]  /*72090*/  ULDC UR8, c[0x0][0x22c] ;  /* 0x00008b0000087ab9 */ /* 0x000fe20000000800 */
[CC--:B--2---:R-:W-:Y:S01]  /*720a0*/  LEA R8, P4, R15.reuse, R3.reuse, 0x2 ;  /* 0x000000030f087211 */ /* 0x0c4fe200078810ff */
[----:B------:R-:W-:Y:S01]  /*720b0*/  ULDC UR9, c[0x0][0x22c] ;  /* 0x00008b0000097ab9 */ /* 0x000fe20000000800 */
[-C--:B------:R-:W-:Y:S01]  /*720c0*/  LEA.HI.X.SX32 R5, R16, R0.reuse, 0x2, P6 ;  /* 0x0000000010057211 */ /* 0x080fe200030f16ff */
[----:B------:R-:W-:Y:S01]  /*720d0*/  ULDC UR5, c[0x0][0x248] ;  /* 0x0000920000057ab9 */ /* 0x000fe20000000800 */
[C---:B------:R-:W-:Y:S01]  /*720e0*/  ISETP.LT.AND P6, PT, R6.reuse, UR4, !P0 ;  /* 0x0000000406007c0c */ /* 0x040fe2000c7c1270 */
[----:B------:R-:W-:Y:S01]  /*720f0*/  ULDC UR4, c[0x0][0x248] ;  /* 0x0000920000047ab9 */ /* 0x000fe20000000800 */
[----:B------:R-:W-:Y:S01]  /*72100*/  ULDC UR10, c[0x0][0x22c] ;  /* 0x00008b00000a7ab9 */ /* 0x000fe20000000800 */
[----:B---3--:R-:W-:Y:S01]  /*72110*/  IMAD R13, R6, UR7, RZ ;  /* 0x00000007060d7c24 */ /* 0x008fe2000f8e02ff */
[----:B------:R-:W-:Y:S01]  /*72120*/  LEA R10, P5, R14, R3, 0x2 ;  /* 0x000000030e0a7211 */ /* 0x000fe200078a10ff */
[----:B------:R-:W-:Y:S01]  /*72130*/  ULDC UR6, c[0x0][0x248] ;  /* 0x0000920000067ab9 */ /* 0x000fe20000000800 */
[----:B------:R-:W-:-:S02]  /*72140*/  LEA.HI.X.SX32 R9, R15, R0, 0x2, P4 ;  /* 0x000000000f097211 */ /* 0x000fc400020f16ff */
[C-C-:B------:R-:W-:Y:S01]  /*72150*/  LOP3.LUT R16, R2.reuse, 0x5a, R7.reuse, 0xfe, !PT ;  /* 0x0000005a02107812 */ /* 0x140fe200078efe07 */
[----:B------:R1:W-:Y:S01]  /*72160*/  @P1 STG.E desc[UR48][R4.64], R21 ;  /* 0x0000001504001986 */ /* 0x0003e2000c101930 */
[CC--:B------:R-:W-:Y:S01]  /*72170*/  LEA R12, P4, R13.reuse, R3.reuse, 0x2 ;  /* 0x000000030d0c7211 */ /* 0x0c0fe200078810ff */
[----:B------:R-:W-:Y:S01]  /*72180*/  ULDC UR7, c[0x0][0x248] ;  /* 0x0000920000077ab9 */ /* 0x000fe20000000800 */
[--C-:B------:R-:W-:Y:S01]  /*72190*/  LOP3.LUT R15, R2, 0x5c, R7.reuse, 0xfe, !PT ;  /* 0x0000005c020f7812 */ /* 0x100fe200078efe07 */
[----:B------:R2:W-:Y:S01]  /*721a0*/  @P3 STG.E desc[UR48][R8.64], R22 ;  /* 0x0000001608003986 */ /* 0x0005e2000c101930 */
[-C--:B------:R-:W-:Y:S02]  /*721b0*/  LEA.HI.X.SX32 R11, R14, R0.reuse, 0x2, P5 ;  /* 0x000000000e0b7211 */ /* 0x080fe400028f16ff */
[-C--:B------:R-:W-:Y:S02]  /*721c0*/  LEA.HI.X.SX32 R13, R13, R0.reuse, 0x2, P4 ;  /* 0x000000000d0d7211 */ /* 0x080fe400020f16ff */
[C---:B------:R-:W-:Y:S01]  /*721d0*/  ISETP.LT.AND P1, PT, R16.reuse, UR8, !P0 ;  /* 0x0000000810007c0c */ /* 0x040fe2000c721270 */
[----:B------:R-:W-:Y:S01]  /*721e0*/  IMAD R16, R16, UR4, RZ ;  /* 0x0000000410107c24 */ /* 0x000fe2000f8e02ff */
[C---:B------:R-:W-:Y:S01]  /*721f0*/  ISETP.LT.AND P3, PT, R15.reuse, UR9, !P0 ;  /* 0x000000090f007c0c */ /* 0x040fe2000c761270 */
[----:B------:R-:W-:Y:S01]  /*72200*/  IMAD R15, R15, UR5, RZ ;  /* 0x000000050f0f7c24 */ /* 0x000fe2000f8e02ff */
[----:B------:R-:W-:Y:S01]  /*72210*/  @P2 STG.E desc[UR48][R10.64], R23 ;  /* 0x000000170a002986 */ /* 0x000fe2000c101930 */
[C-C-:B------:R-:W-:Y:S01]  /*72220*/  LOP3.LUT R14, R2.reuse, 0x5e, R7.reuse, 0xfe, !PT ;  /* 0x0000005e020e7812 */ /* 0x140fe200078efe07 */
[----:B------:R-:W-:Y:S01]  /*72230*/  ULDC UR4, c[0x0][0x22c] ;  /* 0x00008b0000047ab9 */ /* 0x000fe20000000800 */
[--C-:B------:R-:W-:Y:S01]  /*72240*/  LOP3.LUT R6, R2, 0x60, R7.reuse, 0xfe, !PT ;  /* 0x0000006002067812 */ /* 0x100fe200078efe07 */
[----:B------:R3:W-:Y:S01]  /*72250*/  @P6 STG.E desc[UR48][R12.64], R152 ;  /* 0x000000980c006986 */ /* 0x0007e2000c101930 */
[-C--:B-1----:R-:W-:Y:S01]  /*72260*/  LEA R4, P6, R16, R3.reuse, 0x2 ;  /* 0x0000000310047211 */ /* 0x082fe200078c10ff */
[----:B------:R-:W-:Y:S01]  /*72270*/  ULDC UR9, c[0x0][0x22c] ;  /* 0x00008b0000097ab9 */ /* 0x000fe20000000800 */
[CC--:B--2---:R-:W-:Y:S01]  /*72280*/  LEA R8, P4, R15.reuse, R3.reuse, 0x2 ;  /* 0x000000030f087211 */ /* 0x0c4fe200078810ff */
[----:B------:R-:W-:Y:S01]  /*72290*/  ULDC UR5, c[0x0][0x248] ;  /* 0x0000920000057ab9 */ /* 0x000fe20000000800 */
[C---:B------:R-:W-:Y:S01]  /*722a0*/  ISETP.LT.AND P2, PT, R14.reuse, UR10, !P0 ;  /* 0x0000000a0e007c0c */ /* 0x040fe2000c741270 */
[----:B------:R-:W-:Y:S01]  /*722b0*/  IMAD R14, R14, UR6, RZ ;  /* 0x000000060e0e7c24 */ /* 0x000fe2000f8e02ff */
[-C--:B------:R-:W-:Y:S01]  /*722c0*/  LEA.HI.X.SX32 R5, R16, R0.reuse, 0x2, P6 ;  /* 0x0000000010057211 */ /* 0x080fe200030f16ff */
[----:B------:R-:W-:Y:S01]  /*722d0*/  ULDC UR8, c[0x0][0x22c] ;  /* 0x00008b0000087ab9 */ /* 0x000fe20000000800 */
[-C--:B------:R-:W-:Y:S01]  /*722e0*/  LEA.HI.X.SX32 R9, R15, R0.reuse, 0x2, P4 ;  /* 0x000000000f097211 */ /* 0x080fe200020f16ff */
[----:B------:R-:W-:Y:S01]  /*722f0*/  ULDC UR10, c[0x0][0x22c] ;  /* 0x00008b00000a7ab9 */ /* 0x000fe20000000800 */
[C---:B------:R-:W-:Y:S01]  /*72300*/  ISETP.LT.AND P6, PT, R6.reuse, UR4, !P0 ;  /* 0x0000000406007c0c */ /* 0x040fe2000c7c1270 */
[----:B---3--:R-:W-:Y:S01]  /*72310*/  IMAD R13, R6, UR7, RZ ;  /* 0x00000007060d7c24 */ /* 0x008fe2000f8e02ff */
[C-C-:B------:R-:W-:Y:S01]  /*72320*/  LOP3.LUT R149, R2.reuse, 0x64, R7.reuse, 0xfe, !PT ;  /* 0x0000006402957812 */ /* 0x140fe200078efe07 */
[----:B------:R1:W-:Y:S01]  /*72330*/  @P1 STG.E desc[UR48][R4.64], R153 ;  /* 0x0000009904001986 */ /* 0x0003e2000c101930 */
[--C-:B------:R-:W-:Y:S01]  /*72340*/  LOP3.LUT R22, R2, 0x1ec, R7.reuse, 0xfe, !PT ;  /* 0x000001ec02167812 */ /* 0x100fe200078efe07 */
[----:B------:R-:W-:Y:S01]  /*72350*/  ULDC UR4, c[0x0][0x248] ;  /* 0x0000920000047ab9 */ /* 0x000fe20000000800 */
[-C--:B------:R-:W-:Y:S01]  /*72360*/  LEA R10, P5, R14, R3.reuse, 0x2 ;  /* 0x000000030e0a7211 */ /* 0x080fe200078a10ff */
[----:B------:R-:W-:Y:S01]  /*72370*/  @P3 STG.E desc[UR48][R8.64], R154 ;  /* 0x0000009a08003986 */ /* 0x000fe2000c101930 */
[-C--:B------:R-:W-:Y:S01]  /*72380*/  LEA R12, P4, R13, R3.reuse, 0x2 ;  /* 0x000000030d0c7211 */ /* 0x080fe200078810ff */
[----:B------:R-:W-:Y:S01]  /*72390*/  ULDC UR7, c[0x0][0x248] ;  /* 0x0000920000077ab9 */ /* 0x000fe20000000800 */
[--C-:B------:R-:W-:Y:S01]  /*723a0*/  LOP3.LUT R23, R2, 0x62, R7.reuse, 0xfe, !PT ;  /* 0x0000006202177812 */ /* 0x100fe200078efe07 */
[----:B------:R-:W-:Y:S01]  /*723b0*/  ULDC UR6, c[0x0][0x248] ;  /* 0x0000920000067ab9 */ /* 0x000fe20000000800 */
[C---:B------:R-:W-:Y:S01]  /*723c0*/  ISETP.LT.AND P3, PT, R149.reuse, UR9, !P0 ;  /* 0x0000000995007c0c */ /* 0x040fe2000c761270 */
[----:B------:R-:W-:Y:S01]  /*723d0*/  IMAD R149, R149, UR5, RZ ;  /* 0x0000000595957c24 */ /* 0x000fe2000f8e02ff */
[-C--:B------:R-:W-:Y:S01]  /*723e0*/  LEA.HI.X.SX32 R11, R14, R0.reuse, 0x2, P5 ;  /* 0x000000000e0b7211 */ /* 0x080fe200028f16ff */
[----:B------:R2:W-:Y:S01]  /*723f0*/  STL [R1+0x278], R22 ;  /* 0x0002781601007387 */ /* 0x0005e20000100800 */
[C-C-:B-1----:R-:W-:Y:S01]  /*72400*/  LOP3.LUT R153, R2.reuse, 0x68, R7.reuse, 0xfe, !PT ;  /* 0x0000006802997812 */ /* 0x142fe200078efe07 */
[----:B------:R-:W-:Y:S01]  /*72410*/  ULDC UR5, c[0x0][0x248] ;  /* 0x0000920000057ab9 */ /* 0x000fe20000000800 */
[-C--:B------:R-:W-:Y:S01]  /*72420*/  LEA.HI.X.SX32 R13, R13, R0.reuse, 0x2, P4 ;  /* 0x000000000d0d7211 */ /* 0x080fe200020f16ff */
[----:B------:R-:W-:Y:S01]  /*72430*/  ULDC UR9, c[0x0][0x22c] ;  /* 0x00008b0000097ab9 */ /* 0x000fe20000000800 */
[C---:B------:R-:W-:Y:S01]  /*72440*/  ISETP.LT.AND P1, PT, R23.reuse, UR8, !P0 ;  /* 0x0000000817007c0c */ /* 0x040fe2000c721270 */
[----:B------:R-:W-:Y:S01]  /*72450*/  IMAD R23, R23, UR4, RZ ;  /* 0x0000000417177c24 */ /* 0x000fe2000f8e02ff */
[C-C-:B------:R-:W-:Y:S01]  /*72460*/  LOP3.LUT R151, R2.reuse, 0x66, R7.reuse, 0xfe, !PT ;  /* 0x0000006602977812 */ /* 0x140fe200078efe07 */
[----:B------:R-:W-:Y:S01]  /*72470*/  @P2 STG.E desc[UR48][R10.64], R155 ;  /* 0x0000009b0a002986 */ /* 0x000fe2000c101930 */
[C-C-:B--2---:R-:W-:Y:S01]  /*72480*/  LOP3.LUT R22, R2.reuse, 0x1f8, R7.reuse, 0xfe, !PT ;  /* 0x000001f802167812 */ /* 0x144fe200078efe07 */
[----:B------:R-:W-:Y:S01]  /*72490*/  ULDC UR4, c[0x0][0x248] ;  /* 0x0000920000047ab9 */ /* 0x000fe20000000800 */
[C---:B------:R-:W-:Y:S01]  /*724a0*/  ISETP.LT.AND P4, PT, R153.reuse, UR11, !P0 ;  /* 0x0000000b99007c0c */ /* 0x040fe2000c781270 */
[----:B------:R-:W-:Y:S01]  /*724b0*/  IMAD R153, R153, UR7, RZ ;  /* 0x0000000799997c24 */ /* 0x000fe2000f8e02ff */
[-C--:B------:R-:W-:Y:S01]  /*724c0*/  LEA R148, P5, R149, R3.reuse, 0x2 ;  /* 0x0000000395947211 */ /* 0x080fe200078a10ff */
[----:B------:R-:W-:Y:S01]  /*724d0*/  @P6 STG.E desc[UR48][R12.64], R156 ;  /* 0x0000009c0c006986 */ /* 0x000fe2000c101930 */
[C---:B------:R-:W-:Y:S01]  /*724e0*/  ISETP.LT.AND P2, PT, R151.reuse, UR10, !P0 ;  /* 0x0000000a97007c0c */ /* 0x040fe2000c741270 */
[----:B------:R-:W-:Y:S01]  /*724f0*/  IMAD R151, R151, UR6, RZ ;  /* 0x0000000697977c24 */ /* 0x000fe2000f8e02ff */
[C-C-:B------:R-:W-:Y:S01]  /*72500*/  LOP3.LUT R249, R2.reuse, 0x6a, R7.reuse, 0xfe, !PT ;  /* 0x0000006a02f97812 */ /* 0x140fe200078efe07 */
[----:B------:R1:W-:Y:S01]  /*72510*/  STL [R1+0x290], R22 ;  /* 0x0002901601007387 */ /* 0x0003e20000100800 */
[----:B------:R-:W-:Y:S01]  /*72520*/  LEA.HI.X.SX32 R149, R149, R0, 0x2, P5 ;  /* 0x0000000095957211 */ /* 0x000fe200028f16ff */
[----:B------:R-:W-:Y:S01]  /*72530*/  ULDC UR6, c[0x0][0x22c] ;  /* 0x00008b0000067ab9 */ /* 0x000fe20000000800 */
[-C--:B------:R-:W-:Y:S01]  /*72540*/  LEA R152, P5, R153, R3.reuse, 0x2 ;  /* 0x0000000399987211 */ /* 0x080fe200078a10ff */
[----:B------:R-:W-:Y:S01]  /*72550*/  ULDC UR7, c[0x0][0x22c] ;  /* 0x00008b0000077ab9 */ /* 0x000fe20000000800 */
[----:B------:R-:W-:Y:S01]  /*72560*/  LOP3.LUT R248, R2, 0x6c, R7, 0xfe, !PT ;  /* 0x0000006c02f87812 */ /* 0x000fe200078efe07 */
[----:B------:R-:W-:Y:S01]  /*72570*/  ULDC UR8, c[0x0][0x22c] ;  /* 0x00008b0000087ab9 */ /* 0x000fe20000000800 */
[----:B-1----:R-:W-:-:S02]  /*72580*/  LEA R22, P6, R23, R3, 0x2 ;  /* 0x0000000317167211 */ /* 0x002fc400078c10ff */
[-C--:B------:R-:W-:Y:S02]  /*72590*/  LEA.HI.X.SX32 R153, R153, R0.reuse, 0x2, P5 ;  /* 0x0000000099997211 */ /* 0x080fe400028f16ff */
[-C--:B------:R-:W-:Y:S02]  /*725a0*/  LEA.HI.X.SX32 R23, R23, R0.reuse, 0x2, P6 ;  /* 0x0000000017177211 */ /* 0x080fe400030f16ff */
[----:B------:R-:W-:Y:S02]  /*725b0*/  LEA R150, P6, R151, R3, 0x2 ;  /* 0x0000000397967211 */ /* 0x000fe400078c10ff */
[C---:B------:R-:W-:Y:S01]  /*725c0*/  ISETP.LT.AND P5, PT, R249.reuse, UR6, !P0 ;  /* 0x00000006f9007c0c */ /* 0x040fe2000c7a1270 */
[----:B------:R-:W-:Y:S01]  /*725d0*/  IMAD R249, R249, UR4, RZ ;  /* 0x00000004f9f97c24 */ /* 0x000fe2000f8e02ff */
[----:B------:R-:W-:Y:S01]  /*725e0*/  LEA.HI.X.SX32 R151, R151, R0, 0x2, P6 ;  /* 0x0000000097977211 */ /* 0x000fe200030f16ff */
[----:B------:R-:W-:Y:S01]  /*725f0*/  @P1 STG.E desc[UR48][R22.64], R157 ;  /* 0x0000009d16001986 */ /* 0x000fe2000c101930 */
[C-C-:B------:R-:W-:Y:S01]  /*72600*/  LOP3.LUT R247, R2.reuse, 0x70, R7.reuse, 0xfe, !PT ;  /* 0x0000007002f77812 */ /* 0x140fe200078efe07 */
[----:B------:R-:W-:Y:S01]  /*72610*/  ULDC UR6, c[0x0][0x248] ;  /* 0x0000920000067ab9 */ /* 0x000fe20000000800 */
[----:B------:R-:W-:Y:S01]  /*72620*/  LOP3.LUT R246, R2, 0x6e, R7, 0xfe, !PT ;  /* 0x0000006e02f67812 */ /* 0x000fe200078efe07 */
[----:B------:R1:W-:Y:S01]  /*72630*/  @P3 STG.E desc[UR48][R148.64], R158 ;  /* 0x0000009e94003986 */ /* 0x0003e2000c101930 */
[----:B------:R-:W-:-:S03]  /*72640*/  ULDC UR4, c[0x0][0x248] ;  /* 0x0000920000047ab9 */ /* 0x000fc60000000800 */
[----:B------:R2:W-:Y:S01]  /*72650*/  @P2 STG.E desc[UR48][R150.64], R159 ;  /* 0x0000009f96002986 */ /* 0x0005e2000c101930 */
[C---:B------:R-:W-:Y:S01]  /*72660*/  ISETP.LT.AND P2, PT, R248.reuse, UR7, !P0 ;  /* 0x00000007f8007c0c */ /* 0x040fe2000c741270 */
[----:B------:R-:W-:Y:S01]  /*72670*/  IMAD R248, R248, UR5, RZ ;  /* 0x00000005f8f87c24 */ /* 0x000fe2000f8e02ff */
[C---:B------:R-:W-:Y:S01]  /*72680*/  ISETP.LT.AND P3, PT, R246.reuse, UR8, !P0 ;  /* 0x00000008f6007c0c */ /* 0x040fe2000c761270 */
[----:B------:R3:W-:Y:S01]  /*72690*/  @P4 STG.E desc[UR48][R152.64], R160 ;  /* 0x000000a098004986 */ /* 0x0007e2000c101930 */
[-C--:B-1----:R-:W-:Y:S01]  /*726a0*/  LEA R148, P1, R249, R3.reuse, 0x2 ;  /* 0x00000003f9947211 */ /* 0x082fe200078210ff */
[----:B------:R-:W-:Y:S01]  /*726b0*/  IMAD R246, R246, UR4, RZ ;  /* 0x00000004f6f67c24 */ /* 0x000fe2000f8e02ff */
[C---:B------:R-:W-:Y:S01]  /*726c0*/  ISETP.LT.AND P4, PT, R247.reuse, UR9, !P0 ;  /* 0x00000009f7007c0c */ /* 0x040fe2000c781270 */
[----:B------:R-:W-:Y:S01]  /*726d0*/  IMAD R247, R247, UR6, RZ ;  /* 0x00000006f7f77c24 */ /* 0x000fe2000f8e02ff */
[-C--:B------:R-:W-:Y:S01]  /*726e0*/  LEA.HI.X.SX32 R149, R249, R0.reuse, 0x2, P1 ;  /* 0x00000000f9957211 */ /* 0x080fe200008f16ff */
[----:B------:R-:W-:Y:S01]  /*726f0*/  ULDC UR4, c[0x0][0x22c] ;  /* 0x00008b0000047ab9 */ /* 0x000fe20000000800 */
[-C--:B------:R-:W-:Y:S01]  /*72700*/  LEA R22, P1, R248, R3.reuse, 0x2 ;  /* 0x00000003f8167211 */ /* 0x080fe200078210ff */
[----:B------:R-:W-:Y:S01]  /*72710*/  ULDC UR5, c[0x0][0x22c] ;  /* 0x00008b0000057ab9 */ /* 0x000fe20000000800 */
[C-C-:B------:R-:W-:Y:S01]  /*72720*/  LOP3.LUT R242, R2.reuse, 0x1fe, R7.reuse, 0xfe, !PT ;  /* 0x000001fe02f27812 */ /* 0x140fe200078efe07 */
[----:B------:R1:W-:Y:S01]  /*72730*/  @P5 STG.E desc[UR48][R148.64], R161 ;  /* 0x000000a194005986 */ /* 0x0003e2000c101930 */
[CC--:B--2---:R-:W-:Y:S01]  /*72740*/  LEA R150, P5, R247.reuse, R3.reuse, 0x2 ;  /* 0x00000003f7967211 */ /* 0x0c4fe200078a10ff */
[----:B------:R-:W-:Y:S01]  /*72750*/  ULDC UR6, c[0x0][0x22c] ;  /* 0x00008b0000067ab9 */ /* 0x000fe20000000800 */
[----:B------:R-:W-:Y:S01]  /*72760*/  LOP3.LUT R243, R2, 0x72, R7, 0xfe, !PT ;  /* 0x0000007202f37812 */ /* 0x000fe200078efe07 */
[----:B------:R-:W-:Y:S01]  /*72770*/  ULDC UR7, c[0x0][0x22c] ;  /* 0x00008b0000077ab9 */ /* 0x000fe20000000800 */
[-C--:B------:R-:W-:Y:S01]  /*72780*/  LEA.HI.X.SX32 R23, R248, R0.reuse, 0x2, P1 ;  /* 0x00000000f8177211 */ /* 0x080fe200008f16ff */
[----:B---3--:R-:W2:Y:S01]  /*72790*/  LDC R153, c[0x0][0x248] ;  /* 0x00009200ff997b82 */ /* 0x008ea20000000800 */
[----:B------:R-:W-:Y:S01]  /*727a0*/  ISETP.LT.AND P1, PT, R242, UR4, !P0 ;  /* 0x00000004f2007c0c */ /* 0x000fe2000c721270 */
[----:B------:R-:W-:Y:S01]  /*727b0*/  ULDC UR4, c[0x0][0x248] ;  /* 0x0000920000047ab9 */ /* 0x000fe20000000800 */
[----:B------:R-:W-:Y:S01]  /*727c0*/  LEA.HI.X.SX32 R151, R247, R0, 0x2, P5 ;  /* 0x00000000f7977211 */ /* 0x000fe200028f16ff */
[----:B------:R-:W-:Y:S01]  /*727d0*/  ULDC UR8, c[0x0][0x22c] ;  /* 0x00008b0000087ab9 */ /* 0x000fe20000000800 */
[----:B-1----:R-:W-:-:S02]  /*727e0*/  LEA R148, P6, R246, R3, 0x2 ;  /* 0x00000003f6947211 */ /* 0x002fc400078c10ff */
[C---:B------:R-:W-:Y:S01]  /*727f0*/  ISETP.LT.AND P5, PT, R243.reuse, UR5, !P0 ;  /* 0x00000005f3007c0c */ /* 0x040fe2000c7a1270 */
[----:B------:R-:W-:Y:S01]  /*72800*/  IMAD R243, R243, UR4, RZ ;  /* 0x00000004f3f37c24 */ /* 0x000fe2000f8e02ff */
[-C--:B------:R-:W-:Y:S01]  /*72810*/  LEA.HI.X.SX32 R149, R246, R0.reuse, 0x2, P6 ;  /* 0x00000000f6957211 */ /* 0x080fe200030f16ff */
[----:B------:R1:W-:Y:S01]  /*72820*/  @P2 STG.E desc[UR48][R22.64], R162 ;  /* 0x000000a216002986 */ /* 0x0003e2000c101930 */
[C-C-:B------:R-:W-:Y:S01]  /*72830*/  LOP3.LUT R239, R2.reuse, 0x74, R7.reuse, 0xfe, !PT ;  /* 0x0000007402ef7812 */ /* 0x140fe200078efe07 */
[----:B------:R-:W-:Y:S01]  /*72840*/  ULDC UR4, c[0x0][0x248] ;  /* 0x0000920000047ab9 */ /* 0x000fe20000000800 */
[C-C-:B------:R-:W-:Y:S01]  /*72850*/  LOP3.LUT R240, R2.reuse, 0x76, R7.reuse, 0xfe, !PT ;  /* 0x0000007602f07812 */ /* 0x140fe200078efe07 */
[----:B------:R3:W-:Y:S01]  /*72860*/  @P3 STG.E desc[UR48][R148.64], R163 ;  /* 0x000000a394003986 */ /* 0x0007e2000c101930 */
[----:B------:R-:W-:Y:S01]  /*72870*/  ULDC UR5, c[0x0][0x248] ;  /* 0x0000920000057ab9 */ /* 0x000fe20000000800 */
[----:B------:R-:W-:Y:S01]  /*72880*/  ISETP.LT.AND P2, PT, R239, UR6, !P0 ;  /* 0x00000006ef007c0c */ /* 0x000fe2000c741270 */
[----:B------:R-:W4:Y:S01]  /*72890*/  LDC R152, c[0x0][0x248] ;  /* 0x00009200ff987b82 */ /* 0x000f220000000800 */
[-C--:B-1----:R-:W-:Y:S01]  /*728a0*/  LEA R22, P3, R243, R3.reuse, 0x2 ;  /* 0x00000003f3167211 */ /* 0x082fe200078610ff */
[----:B------:R-:W-:Y:S01]  /*728b0*/  IMAD R239, R239, UR4, RZ ;  /* 0x00000004efef7c24 */ /* 0x000fe2000f8e02ff */
[----:B------:R1:W-:Y:S01]  /*728c0*/  @P4 STG.E desc[UR48][R150.64], R164 ;  /* 0x000000a496004986 */ /* 0x0003e2000c101930 */
[--C-:B------:R-:W-:Y:S01]  /*728d0*/  LOP3.LUT R238, R2, 0x78, R7.reuse, 0xfe, !PT ;  /* 0x0000007802ee7812 */ /* 0x100fe200078efe07 */
[----:B------:R-:W-:Y:S01]  /*728e0*/  ULDC UR4, c[0x0][0x248] ;  /* 0x0000920000047ab9 */ /* 0x000fe20000000800 */
[-C--:B------:R-:W-:Y:S01]  /*728f0*/  LEA.HI.X.SX32 R23, R243, R0.reuse, 0x2, P3 ;  /* 0x00000000f3177211 */ /* 0x080fe200018f16ff */
[----:B------:R-:W-:Y:S01]  /*72900*/  ULDC UR6, c[0x0][0x22c] ;  /* 0x00008b0000067ab9 */ /* 0x000fe20000000800 */
[C---:B------:R-:W-:Y:S01]  /*72910*/  ISETP.LT.AND P3, PT, R240.reuse, UR7, !P0 ;  /* 0x00000007f0007c0c */ /* 0x040fe2000c761270 */
[----:B------:R-:W-:Y:S01]  /*72920*/  IMAD R240, R240, UR5, RZ ;  /* 0x00000005f0f07c24 */ /* 0x000fe2000f8e02ff */
[CC--:B---3--:R-:W-:Y:S01]  /*72930*/  LEA R148, P6, R239.reuse, R3.reuse, 0x2 ;  /* 0x00000003ef947211 */ /* 0x0c8fe200078c10ff */
[----:B------:R3:W-:Y:S01]  /*72940*/  @P5 STG.E desc[UR48][R22.64], R165 ;  /* 0x000000a516005986 */ /* 0x0007e2000c101930 */
[----:B------:R-:W-:Y:S01]  /*72950*/  ULDC UR5, c[0x0][0x22c] ;  /* 0x00008b0000057ab9 */ /* 0x000fe20000000800 */
[----:B------:R-:W-:Y:S01]  /*72960*/  LOP3.LUT R237, R2, 0x7a, R7, 0xfe, !PT ;  /* 0x0000007a02ed7812 */ /* 0x000fe200078efe07 */
[----:B------:R-:W-:Y:S01]  /*72970*/  ULDC UR7, c[0x0][0x22c] ;  /* 0x00008b0000077ab9 */ /* 0x000fe20000000800 */
[----:B------:R-:W-:Y:S01]  /*72980*/  LEA.HI.X.SX32 R149, R239, R0, 0x2, P6 ;  /* 0x00000000ef957211 */ /* 0x000fe200030f16ff */
[----:B-1----:R-:W1:Y:S01]  /*72990*/  LDC R151, c[0x0][0x248] ;  /* 0x00009200ff977b82 */ /* 0x002e620000000800 */
[----:B---3--:R-:W-:-:S07]  /*729a0*/  LEA R22, P5, R240, R3, 0x2 ;  /* 0x00000003f0167211 */ /* 0x008fce00078a10ff */
[----:B------:R-:W3:Y:S01]  /*729b0*/  LDC R150, c[0x0][0x248] ;  /* 0x00009200ff967b82 */ /* 0x000ee20000000800 */
[----:B------:R-:W-:Y:S02]  /*729c0*/  LEA.HI.X.SX32 R23, R240, R0, 0x2, P5 ;  /* 0x00000000f0177211 */ /* 0x000fe400028f16ff */
[C---:B------:R-:W-:Y:S01]  /*729d0*/  ISETP.LT.AND P5, PT, R238.reuse, UR5, !P0 ;  /* 0x00000005ee007c0c */ /* 0x040fe2000c7a1270 */
[----:B------:R-:W-:Y:S01]  /*729e0*/  IMAD R238, R238, UR4, RZ ;  /* 0x00000004eeee7c24 */ /* 0x000fe2000f8e02ff */
[----:B------:R-:W-:Y:S01]  /*729f0*/  @P2 STG.E desc[UR48][R148.64], R166 ;  /* 0x000000a694002986 */ /* 0x000fe2000c101930 */
[----:B------:R-:W-:Y:S01]  /*72a00*/  ULDC UR4, c[0x0][0x248] ;  /* 0x0000920000047ab9 */ /* 0x000fe20000000800 */
[C-C-:B------:R-:W-:Y:S01]  /*72a10*/  LOP3.LUT R236, R2.reuse, 0x7c, R7.reuse, 0xfe, !PT ;  /* 0x0000007c02ec7812 */ /* 0x140fe200078efe07 */
[----:B------:R-:W-:Y:S01]  /*72a20*/  ULDC UR5, c[0x0][0x248] ;  /* 0x0000920000057ab9 */ /* 0x000fe20000000800 */
[----:B------:R2:W-:Y:S01]  /*72a30*/  @P3 STG.E desc[UR48][R22.64], R167 ;  /* 0x000000a716003986 */ /* 0x0005e2000c101930 */
[C---:B------:R-:W-:Y:S01]  /*72a40*/  ISETP.LT.AND P3, PT, R237.reuse, UR6, !P0 ;  /* 0x00000006ed007c0c */ /* 0x040fe2000c761270 */
[----:B------:R-:W-:Y:S01]  /*72a50*/  IMAD R237, R237, UR4, RZ ;  /* 0x00000004eded7c24 */ /* 0x000fe2000f8e02ff */
[C-C-:B------:R-:W-:Y:S01]  /*72a60*/  LOP3.LUT R155, R2.reuse, 0x7e, R7.reuse, 0xfe, !PT ;  /* 0x0000007e029b7812 */ /* 0x140fe200078efe07 */
[----:B------:R-:W-:Y:S01]  /*72a70*/  ULDC UR4, c[0x0][0x248] ;  /* 0x0000920000047ab9 */ /* 0x000fe20000000800 */
[C-C-:B------:R-:W-:Y:S01]  /*72a80*/  LOP3.LUT R156, R2.reuse, 0x80, R7.reuse, 0xfe, !PT ;  /* 0x00000080029c7812 */ /* 0x140fe200078efe07 */
[----:B------:R-:W-:Y:S01]  /*72a90*/  ULDC UR6, c[0x0][0x22c] ;  /* 0x00008b0000067ab9 */ /* 0x000fe20000000800 */
[----:B------:R-:W-:-:S02]  /*72aa0*/  LOP3.LUT R241, R2, 0x82, R7, 0xfe, !PT ;  /* 0x0000008202f17812 */ /* 0x000fc400078efe07 */
[----:B--2---:R-:W-:Y:S02]  /*72ab0*/  LEA R22, P2, R238, R3, 0x2 ;  /* 0x00000003ee167211 */ /* 0x004fe400078410ff */
[--C-:B------:R-:W-:Y:S02]  /*72ac0*/  LOP3.LUT R154, R2, 0x84, R7.reuse, 0xfe, !PT ;  /* 0x00000084029a7812 */ /* 0x100fe400078efe07 */
[----:B------:R-:W-:Y:S02]  /*72ad0*/  LEA.HI.X.SX32 R23, R238, R0, 0x2, P2 ;  /* 0x00000000ee177211 */ /* 0x000fe400010f16ff */
[C-C-:B------:R-:W-:Y:S02]  /*72ae0*/  LOP3.LUT R4, R2.reuse, 0x86, R7.reuse, 0xfe, !PT ;  /* 0x0000008602047812 */ /* 0x140fe400078efe07 */
[C-C-:B------:R-:W-:Y:S02]  /*72af0*/  LOP3.LUT R21, R2.reuse, 0x88, R7.reuse, 0xfe, !PT ;  /* 0x0000008802157812 */ /* 0x140fe400078efe07 */
[----:B------:R-:W-:-:S02]  /*72b00*/  LOP3.LUT R19, R2, 0x8a, R7, 0xfe, !PT ;  /* 0x0000008a02137812 */ /* 0x000fc400078efe07 */
[C-C-:B------:R-:W-:Y:S02]  /*72b10*/  LOP3.LUT R20, R2.reuse, 0x8c, R7.reuse, 0xfe, !PT ;  /* 0x0000008c02147812 */ /* 0x140fe400078efe07 */
[C-C-:B------:R-:W-:Y:S02]  /*72b20*/  LOP3.LUT R13, R2.reuse, 0x8e, R7.reuse, 0xfe, !PT ;  /* 0x0000008e020d7812 */ /* 0x140fe400078efe07 */
[C-C-:B------:R-:W-:Y:S02]  /*72b30*/  LOP3.LUT R17, R2.reuse, 0x90, R7.reuse, 0xfe, !PT ;  /* 0x0000009002117812 */ /* 0x140fe400078efe07 */
        /* <DEDUP_REMOVED lines=179> */
[----:B------:R-:W-:Y:S02]  /*73670*/  LOP3.LUT R2, R2, 0x1fc, R7, 0xfe, !PT ;  /* 0x000001fc02027812 */ /* 0x000fe400078efe07 */
[----:B------:R-:W2:Y:S01]  /*73680*/  LDC R7, c[0x0][0x248] ;  /* 0x00009200ff077b82 */ /* 0x000ea20000000800 */
[----:B------:R4:W-:Y:S01]  /*73690*/  @P5 STG.E desc[UR48][R22.64], R168 ;  /* 0x000000a816005986 */ /* 0x0009e2000c101930 */
[C---:B------:R-:W-:Y:S01]  /*736a0*/  ISETP.LT.AND P6, PT, R236.reuse, UR7, !P0 ;  /* 0x00000007ec007c0c */ /* 0x040fe2000c7c1270 */
[----:B------:R-:W-:Y:S01]  /*736b0*/  IMAD R236, R236, UR5, RZ ;  /* 0x00000005ecec7c24 */ /* 0x000fe2000f8e02ff */
[----:B------:R-:W-:Y:S01]  /*736c0*/  ULDC UR5, c[0x0][0x22c] ;  /* 0x00008b0000057ab9 */ /* 0x000fe20000000800 */
[----:B----4-:R-:W-:-:S04]  /*736d0*/  LEA R22, P2, R237, R3, 0x2 ;  /* 0x00000003ed167211 */ /* 0x010fc800078410ff */
[-C--:B------:R-:W-:Y:S02]  /*736e0*/  LEA.HI.X.SX32 R23, R237, R0.reuse, 0x2, P2 ;  /* 0x00000000ed177211 */ /* 0x080fe400010f16ff */
[C---:B------:R-:W-:Y:S01]  /*736f0*/  ISETP.LT.AND P2, PT, R155.reuse, UR5, !P0 ;  /* 0x000000059b007c0c */ /* 0x040fe2000c741270 */
[----:B------:R-:W-:Y:S01]  /*73700*/  IMAD R155, R155, UR4, RZ ;  /* 0x000000049b9b7c24 */ /* 0x000fe2000f8e02ff */
[CC--:B------:R-:W-:Y:S01]  /*73710*/  LEA R148, P5, R236.reuse, R3.reuse, 0x2 ;  /* 0x00000003ec947211 */ /* 0x0c0fe200078a10ff */
[----:B------:R4:W-:Y:S01]  /*73720*/  @P3 STG.E desc[UR48][R22.64], R169 ;  /* 0x000000a916003986 */ /* 0x0009e2000c101930 */
[----:B------:R-:W-:Y:S01]  /*73730*/  ULDC UR5, c[0x0][0x22c] ;  /* 0x00008b0000057ab9 */ /* 0x000fe20000000800 */
[----:B------:R-:W-:Y:S01]  /*73740*/  ULDC UR4, c[0x0][0x248] ;  /* 0x0000920000047ab9 */ /* 0x000fe20000000800 */
[----:B------:R-:W-:Y:S02]  /*73750*/  LEA.HI.X.SX32 R149, R236, R0, 0x2, P5 ;  /* 0x00000000ec957211 */ /* 0x000fe400028f16ff */
[----:B----4-:R-:W-:-:S04]  /*73760*/  LEA R22, P3, R155, R3, 0x2 ;  /* 0x000000039b167211 */ /* 0x010fc800078610ff */
[----:B------:R-:W-:Y:S02]  /*73770*/  LEA.HI.X.SX32 R23, R155, R0, 0x2, P3 ;  /* 0x000000009b177211 */ /* 0x000fe400018f16ff */
[C---:B------:R-:W-:Y:S01]  /*73780*/  ISETP.LT.AND P3, PT, R156.reuse, UR5, !P0 ;  /* 0x000000059c007c0c */ /* 0x040fe2000c761270 */
[----:B------:R-:W-:Y:S01]  /*73790*/  IMAD R156, R156, UR4, RZ ;  /* 0x000000049c9c7c24 */ /* 0x000fe2000f8e02ff */
[----:B------:R4:W-:Y:S01]  /*737a0*/  @P6 STG.E desc[UR48][R148.64], R170 ;  /* 0x000000aa94006986 */ /* 0x0009e2000c101930 */
[----:B------:R-:W-:Y:S01]  /*737b0*/  ISETP.LT.AND P4, PT, R241, UR8, !P0 ;  /* 0x00000008f1007c0c */ /* 0x000fe2000c781270 */
[----:B------:R-:W-:Y:S01]  /*737c0*/  ULDC UR4, c[0x0][0x22c] ;  /* 0x00008b0000047ab9 */ /* 0x000fe20000000800 */
[----:B--2---:R-:W-:Y:S01]  /*737d0*/  IMAD R7, R7, 0x2, R156 ;  /* 0x0000000207077824 */ /* 0x004fe200078e029c */
[----:B------:R2:W-:Y:S01]  /*737e0*/  @P2 STG.E desc[UR48][R22.64], R171 ;  /* 0x000000ab16002986 */ /* 0x0005e2000c101930 */
[----:B------:R-:W-:Y:S01]  /*737f0*/  ISETP.LT.AND P5, PT, R154, UR6, !P0 ;  /* 0x000000069a007c0c */ /* 0x000fe2000c7a1270 */
[----:B------:R-:W-:-:S02]  /*73800*/  ULDC UR5, c[0x0][0x22c] ;  /* 0x00008b0000057ab9 */ /* 0x000fc40000000800 */
[-C--:B----4-:R-:W-:Y:S02]  /*73810*/  LEA R148, P6, R7, R3.reuse, 0x2 ;  /* 0x0000000307947211 */ /* 0x090fe400078c10ff */
[----:B--2---:R-:W-:-:S04]  /*73820*/  LEA R22, P2, R156, R3, 0x2 ;  /* 0x000000039c167211 */ /* 0x004fc800078410ff */
[-C--:B------:R-:W-:Y:S02]  /*73830*/  LEA.HI.X.SX32 R23, R156, R0.reuse, 0x2, P2 ;  /* 0x000000009c177211 */ /* 0x080fe400010f16ff */
[----:B------:R-:W-:Y:S01]  /*73840*/  ISETP.LT.AND P2, PT, R4, UR4, !P0 ;  /* 0x0000000404007c0c */ /* 0x000fe2000c741270 */
[----:B------:R-:W-:Y:S01]  /*73850*/  IMAD R4, R153, 0x2, R7 ;  /* 0x0000000299047824 */ /* 0x000fe200078e0207 */
[----:B------:R-:W-:Y:S01]  /*73860*/  LEA.HI.X.SX32 R149, R7, R0, 0x2, P6 ;  /* 0x0000000007957211 */ /* 0x000fe200030f16ff */
[----:B------:R2:W-:Y:S01]  /*73870*/  @P3 STG.E desc[UR48][R22.64], R172 ;  /* 0x000000ac16003986 */ /* 0x0005e2000c101930 */
[----:B------:R-:W-:-:S03]  /*73880*/  ULDC UR4, c[0x0][0x22c] ;  /* 0x00008b0000047ab9 */ /* 0x000fc60000000800 */
[----:B------:R4:W-:Y:S01]  /*73890*/  @P4 STG.E desc[UR48][R148.64], R173 ;  /* 0x000000ad94004986 */ /* 0x0009e2000c101930 */
[----:B------:R-:W-:Y:S01]  /*738a0*/  ISETP.LT.AND P3, PT, R21, UR4, !P0 ;  /* 0x0000000415007c0c */ /* 0x000fe2000c761270 */
[----:B------:R-:W-:Y:S01]  /*738b0*/  ULDC UR4, c[0x0][0x22c] ;  /* 0x00008b0000047ab9 */ /* 0x000fe20000000800 */
[C---:B--2---:R-:W-:Y:S01]  /*738c0*/  LEA R22, P6, R4.reuse, R3, 0x2 ;  /* 0x0000000304167211 */ /* 0x044fe200078c10ff */
[----:B----4-:R-:W2:Y:S03]  /*738d0*/  LDC R148, c[0x0][0x248] ;  /* 0x00009200ff947b82 */ /* 0x010ea60000000800 */
[----:B------:R-:W-:Y:S01]  /*738e0*/  LEA.HI.X.SX32 R23, R4, R0, 0x2, P6 ;  /* 0x0000000004177211 */ /* 0x000fe200030f16ff */
[----:B-1----:R-:W-:Y:S01]  /*738f0*/  IMAD R4, R151, 0x2, R4 ;  /* 0x0000000297047824 */ /* 0x002fe200078e0204 */
[----:B------:R-:W-:Y:S01]  /*73900*/  ISETP.LT.AND P4, PT, R19, UR4, !P0 ;  /* 0x0000000413007c0c */ /* 0x000fe2000c781270 */
[----:B------:R-:W-:-:S02]  /*73910*/  ULDC UR4, c[0x0][0x22c] ;  /* 0x00008b0000047ab9 */ /* 0x000fc40000000800 */
[----:B------:R1:W-:Y:S01]  /*73920*/  @P5 STG.E desc[UR48][R22.64], R174 ;  /* 0x000000ae16005986 */ /* 0x0003e2000c101930 */
[----:B------:R-:W4:Y:S01]  /*73930*/  LDC R19, c[0x0][0x248] ;  /* 0x00009200ff137b82 */ /* 0x000f220000000800 */
[----:B---3--:R-:W-:-:S07]  /*73940*/  IMAD R7, R150, 0x2, R4 ;  /* 0x0000000296077824 */ /* 0x008fce00078e0204 */
[----:B------:R-:W3:Y:S01]  /*73950*/  LDC R149, c[0x0][0x248] ;  /* 0x00009200ff957b82 */ /* 0x000ee20000000800 */
[----:B-1----:R-:W-:-:S04]  /*73960*/  LEA R22, P5, R4, R3, 0x2 ;  /* 0x0000000304167211 */ /* 0x002fc800078a10ff */
[-C--:B------:R-:W-:Y:S01]  /*73970*/  LEA.HI.X.SX32 R23, R4, R0.reuse, 0x2, P5 ;  /* 0x0000000004177211 */ /* 0x080fe200028f16ff */
[----:B------:R-:W-:Y:S01]  /*73980*/  IMAD R4, R152, 0x2, R7 ;  /* 0x0000000298047824 */ /* 0x000fe200078e0207 */
[----:B------:R-:W-:Y:S01]  /*73990*/  ISETP.LT.AND P5, PT, R20, UR4, !P0 ;  /* 0x0000000414007c0c */ /* 0x000fe2000c7a1270 */
[----:B------:R-:W-:Y:S01]  /*739a0*/  ULDC UR4, c[0x0][0x22c] ;  /* 0x00008b0000047ab9 */ /* 0x000fe20000000800 */
[CC--:B------:R-:W-:Y:S01]  /*739b0*/  LEA R20, P6, R7.reuse, R3.reuse, 0x2 ;  /* 0x0000000307147211 */ /* 0x0c0fe200078c10ff */
[----:B------:R1:W-:Y:S03]  /*739c0*/  @P2 STG.E desc[UR48][R22.64], R175 ;  /* 0x000000af16002986 */ /* 0x0003e6000c101930 */
[----:B------:R-:W-:Y:S02]  /*739d0*/  LEA.HI.X.SX32 R21, R7, R0, 0x2, P6 ;  /* 0x0000000007157211 */ /* 0x000fe400030f16ff */
[----:B------:R-:W-:Y:S01]  /*739e0*/  ISETP.LT.AND P2, PT, R13, UR4, !P0 ;  /* 0x000000040d007c0c */ /* 0x000fe2000c741270 */
[----:B------:R-:W-:Y:S01]  /*739f0*/  ULDC UR4, c[0x0][0x22c] ;  /* 0x00008b0000047ab9 */ /* 0x000fe20000000800 */
[----:B------:R-:W3:Y:S01]  /*73a00*/  LDC R13, c[0x0][0x248] ;  /* 0x00009200ff0d7b82 */ /* 0x000ee20000000800 */
[----:B-1----:R-:W-:-:S04]  /*73a10*/  LEA R22, P6, R4, R3, 0x2 ;  /* 0x0000000304167211 */ /* 0x002fc800078c10ff */
[----:B------:R-:W-:Y:S01]  /*73a20*/  LEA.HI.X.SX32 R23, R4, R0, 0x2, P6 ;  /* 0x0000000004177211 */ /* 0x000fe200030f16ff */
[----:B--2---:R-:W-:Y:S01]  /*73a30*/  IMAD R4, R148, 0x2, R4 ;  /* 0x0000000294047824 */ /* 0x004fe200078e0204 */
[----:B------:R1:W-:Y:S01]  /*73a40*/  @P3 STG.E desc[UR48][R20.64], R176 ;  /* 0x000000b014003986 */ /* 0x0003e2000c101930 */
[----:B------:R-:W-:Y:S01]  /*73a50*/  ISETP.LT.AND P3, PT, R17, UR4, !P0 ;  /* 0x0000000411007c0c */ /* 0x000fe2000c761270 */
[----:B------:R-:W-:Y:S01]  /*73a60*/  ULDC UR4, c[0x0][0x22c] ;  /* 0x00008b0000047ab9 */ /* 0x000fe20000000800 */
[----:B------:R-:W2:Y:S01]  /*73a70*/  LDC R17, c[0x0][0x248] ;  /* 0x00009200ff117b82 */ /* 0x000ea20000000800 */
[----:B------:R3:W-:Y:S01]  /*73a80*/  @P4 STG.E desc[UR48][R22.64], R177 ;  /* 0x000000b116004986 */ /* 0x0007e2000c101930 */
[----:B----4-:R-:W-:Y:S01]  /*73a90*/  IMAD R7, R19, 0x2, R4 ;  /* 0x0000000213077824 */ /* 0x010fe200078e0204 */
[----:B-1----:R-:W-:-:S04]  /*73aa0*/  LEA R20, P4, R4, R3, 0x2 ;  /* 0x0000000304147211 */ /* 0x002fc800078810ff */
[-C--:B------:R-:W-:Y:S01]  /*73ab0*/  LEA.HI.X.SX32 R21, R4, R0.reuse, 0x2, P4 ;  /* 0x0000000004157211 */ /* 0x080fe200020f16ff */
[----:B---3--:R-:W1:Y:S01]  /*73ac0*/  LDC R22, c[0x0][0x248] ;  /* 0x00009200ff167b82 */ /* 0x008e620000000800 */
[----:B------:R-:W-:Y:S01]  /*73ad0*/  ISETP.LT.AND P4, PT, R18, UR4, !P0 ;  /* 0x0000000412007c0c */ /* 0x000fe2000c781270 */
[----:B------:R-:W-:Y:S01]  /*73ae0*/  IMAD R4, R149, 0x2, R7 ;  /* 0x0000000295047824 */ /* 0x000fe200078e0207 */
[C---:B------:R-:W-:Y:S01]  /*73af0*/  LEA R18, P6, R7.reuse, R3, 0x2 ;  /* 0x0000000307127211 */ /* 0x040fe200078c10ff */
[----:B------:R3:W-:Y:S01]  /*73b00*/  @P5 STG.E desc[UR48][R20.64], R178 ;  /* 0x000000b214005986 */ /* 0x0007e2000c101930 */
[----:B------:R-:W-:Y:S02]  /*73b10*/  ULDC UR4, c[0x0][0x22c] ;  /* 0x00008b0000047ab9 */ /* 0x000fe40000000800 */
[----:B------:R-:W-:-:S05]  /*73b20*/  LEA.HI.X.SX32 R19, R7, R0, 0x2, P6 ;  /* 0x0000000007137211 */ /* 0x000fca00030f16ff */
[----:B------:R4:W-:Y:S01]  /*73b30*/  @P2 STG.E desc[UR48][R18.64], R179 ;  /* 0x000000b312002986 */ /* 0x0009e2000c101930 */
[----:B---3--:R-:W-:-:S04]  /*73b40*/  LEA R20, P6, R4, R3, 0x2 ;  /* 0x0000000304147211 */ /* 0x008fc800078c10ff */
[----:B------:R-:W-:Y:S01]  /*73b50*/  LEA.HI.X.SX32 R21, R4, R0, 0x2, P6 ;  /* 0x0000000004157211 */ /* 0x000fe200030f16ff */
[----:B----4-:R-:W3:Y:S01]  /*73b60*/  LDC R18, c[0x0][0x248] ;  /* 0x00009200ff127b82 */ /* 0x010ee20000000800 */
[----:B------:R-:W-:Y:S01]  /*73b70*/  IMAD R4, R13, 0x2, R4 ;  /* 0x000000020d047824 */ /* 0x000fe200078e0204 */
[----:B------:R-:W-:Y:S02]  /*73b80*/  ISETP.LT.AND P5, PT, R16, UR4, !P0 ;  /* 0x0000000410007c0c */ /* 0x000fe4000c7a1270 */
[----:B------:R4:W-:Y:S01]  /*73b90*/  @P3 STG.E desc[UR48][R20.64], R180 ;  /* 0x000000b414003986 */ /* 0x0009e2000c101930 */
[----:B------:R-:W-:Y:S01]  /*73ba0*/  ULDC UR4, c[0x0][0x22c] ;  /* 0x00008b0000047ab9 */ /* 0x000fe20000000800 */
[----:B--2---:R-:W-:Y:S02]  /*73bb0*/  IMAD R7, R17, 0x2, R4 ;  /* 0x0000000211077824 */ /* 0x004fe400078e0204 */
[----:B------:R-:W2:Y:S01]  /*73bc0*/  LDC R13, c[0x0][0x248] ;  /* 0x00009200ff0d7b82 */ /* 0x000ea20000000800 */
[----:B------:R-:W-:-:S02]  /*73bd0*/  LEA R16, P3, R4, R3, 0x2 ;  /* 0x0000000304107211 */ /* 0x000fc400078610ff */
[----:B------:R-:W-:Y:S01]  /*73be0*/  ISETP.LT.AND P2, PT, R14, UR4, !P0 ;  /* 0x000000040e007c0c */ /* 0x000fe2000c741270 */
[----:B------:R-:W-:Y:S01]  /*73bf0*/  ULDC UR4, c[0x0][0x22c] ;  /* 0x00008b0000047ab9 */ /* 0x000fe20000000800 */
[-C--:B------:R-:W-:Y:S02]  /*73c00*/  LEA.HI.X.SX32 R17, R4, R0.reuse, 0x2, P3 ;  /* 0x0000000004117211 */ /* 0x080fe400018f16ff */
[----:B------:R-:W-:Y:S01]  /*73c10*/  LEA R14, P6, R7, R3, 0x2 ;  /* 0x00000003070e7211 */ /* 0x000fe200078c10ff */
[----:B------:R-:W2:Y:S01]  /*73c20*/  LDC R19, c[0x0][0x248] ;  /* 0x00009200ff137b82 */ /* 0x000ea20000000800 */
[----:B-1----:R-:W-:Y:S01]  /*73c30*/  LEA R4, R22, R7, 0x1 ;  /* 0x0000000716047211 */ /* 0x002fe200078e08ff */
[----:B------:R1:W-:Y:S01]  /*73c40*/  @P4 STG.E desc[UR48][R16.64], R181 ;  /* 0x000000b510004986 */ /* 0x0003e2000c101930 */
[----:B------:R-:W-:Y:S01]  /*73c50*/  ISETP.LT.AND P3, PT, R15, UR4, !P0 ;  /* 0x000000040f007c0c */ /* 0x000fe2000c761270 */
[----:B------:R-:W-:Y:S01]  /*73c60*/  ULDC UR4, c[0x0][0x22c] ;  /* 0x00008b0000047ab9 */ /* 0x000fe20000000800 */
[----:B------:R-:W-:-:S02]  /*73c70*/  LEA.HI.X.SX32 R15, R7, R0, 0x2, P6 ;  /* 0x00000000070f7211 */ /* 0x000fc400030f16ff */
[----:B------:R-:W-:Y:S01]  /*73c80*/  ISETP.LT.AND P4, PT, R6, UR4, !P0 ;  /* 0x0000000406007c0c */ /* 0x000fe2000c781270 */
[----:B------:R-:W-:Y:S01]  /*73c90*/  ULDC UR4, c[0x0][0x22c] ;  /* 0x00008b0000047ab9 */ /* 0x000fe20000000800 */
[----:B----4-:R-:W4:Y:S01]  /*73ca0*/  LDC R20, c[0x0][0x248] ;  /* 0x00009200ff147b82 */ /* 0x010f220000000800 */
[C---:B-1----:R-:W-:Y:S01]  /*73cb0*/  LEA R16, P6, R4.reuse, R3, 0x2 ;  /* 0x0000000304107211 */ /* 0x042fe200078c10ff */
[----:B------:R1:W-:Y:S06]  /*73cc0*/  @P5 STG.E desc[UR48][R14.64], R182 ;  /* 0x000000b60e005986 */ /* 0x0003ec000c101930 */
[----:B------:R-:W4:Y:S01]  /*73cd0*/  LDC R21, c[0x0][0x248] ;  /* 0x00009200ff157b82 */ /* 0x000f220000000800 */
[----:B------:R-:W-:Y:S01]  /*73ce0*/  LEA.HI.X.SX32 R17, R4, R0, 0x2, P6 ;  /* 0x0000000004117211 */ /* 0x000fe200030f16ff */
[----:B---3--:R-:W-:Y:S01]  /*73cf0*/  IMAD R4, R18, 0x2, R4 ;  /* 0x0000000212047824 */ /* 0x008fe200078e0204 */
[----:B------:R-:W-:Y:S01]  /*73d00*/  ISETP.LT.AND P5, PT, R11, UR4, !P0 ;  /* 0x000000040b007c0c */ /* 0x000fe2000c7a1270 */
[----:B------:R-:W-:-:S02]  /*73d10*/  ULDC UR4, c[0x0][0x22c] ;  /* 0x00008b0000047ab9 */ /* 0x000fc40000000800 */
[----:B------:R3:W-:Y:S01]  /*73d20*/  @P2 STG.E desc[UR48][R16.64], R183 ;  /* 0x000000b710002986 */ /* 0x0007e2000c101930 */
[C---:B------:R-:W-:Y:S01]  /*73d30*/  LEA R6, P2, R4.reuse, R3, 0x2 ;  /* 0x0000000304067211 */ /* 0x040fe200078410ff */
[----:B-1----:R-:W1:Y:S01]  /*73d40*/  LDC R15, c[0x0][0x248] ;  /* 0x00009200ff0f7b82 */ /* 0x002e620000000800 */
[----:B--2---:R-:W-:Y:S02]  /*73d50*/  IMAD R11, R13, 0x2, R4 ;  /* 0x000000020d0b7824 */ /* 0x004fe400078e0204 */
[----:B------:R-:W-:Y:S02]  /*73d60*/  LEA.HI.X.SX32 R7, R4, R0, 0x2, P2 ;  /* 0x0000000004077211 */ /* 0x000fe400010f16ff */
[----:B------:R-:W-:-:S03]  /*73d70*/  ISETP.LT.AND P2, PT, R12, UR4, !P0 ;  /* 0x000000040c007c0c */ /* 0x000fc6000c741270 */
[----:B------:R-:W2:Y:S01]  /*73d80*/  LDC R14, c[0x0][0x248] ;  /* 0x00009200ff0e7b82 */ /* 0x000ea20000000800 */
[----:B------:R-:W-:Y:S01]  /*73d90*/  LEA R12, P6, R11, R3, 0x2 ;  /* 0x000000030b0c7211 */ /* 0x000fe200078c10ff */
[----:B------:R-:W-:-:S06]  /*73da0*/  IMAD R4, R19, 0x2, R11 ;  /* 0x0000000213047824 */ /* 0x000fcc00078e020b */
[----:B---3--:R-:W3:Y:S01]  /*73db0*/  LDC R16, c[0x0][0x248] ;  /* 0x00009200ff107b82 */ /* 0x008ee20000000800 */
[----:B------:R-:W-:Y:S01]  /*73dc0*/  LEA.HI.X.SX32 R13, R11, R0, 0x2, P6 ;  /* 0x000000000b0d7211 */ /* 0x000fe200030f16ff */
[----:B------:R4:W-:Y:S01]  /*73dd0*/  @P3 STG.E desc[UR48][R6.64], R184 ;  /* 0x000000b806003986 */ /* 0x0009e2000c101930 */
[----:B------:R-:W-:-:S03]  /*73de0*/  ULDC UR4, c[0x0][0x22c] ;  /* 0x00008b0000047ab9 */ /* 0x000fc60000000800 */
[----:B------:R1:W-:Y:S02]  /*73df0*/  @P4 STG.E desc[UR48][R12.64], R185 ;  /* 0x000000b90c004986 */ /* 0x0003e4000c101930 */
[----:B------:R-:W3:Y:S01]  /*73e00*/  LDC R17, c[0x0][0x248] ;  /* 0x00009200ff117b82 */ /* 0x000ee20000000800 */
[----:B----4-:R-:W-:-:S07]  /*73e10*/  LEA R6, P6, R4, R3, 0x2 ;  /* 0x0000000304067211 */ /* 0x010fce00078c10ff */
[----:B------:R-:W4:Y:S01]  /*73e20*/  LDC R19, c[0x0][0x248] ;  /* 0x00009200ff137b82 */ /* 0x000f220000000800 */
[----:B------:R-:W-:Y:S01]  /*73e30*/  LEA.HI.X.SX32 R7, R4, R0, 0x2, P6 ;  /* 0x0000000004077211 */ /* 0x000fe200030f16ff */
[----:B-1----:R-:W-:-:S06]  /*73e40*/  IMAD R4, R15, 0x2, R4 ;  /* 0x000000020f047824 */ /* 0x002fcc00078e0204 */
[----:B------:R-:W1:Y:S01]  /*73e50*/  LDC R12, c[0x0][0x248] ;  /* 0x00009200ff0c7b82 */ /* 0x000e620000000800 */
[----:B------:R-:W-:Y:S01]  /*73e60*/  ISETP.LT.AND P3, PT, R10, UR4, !P0 ;  /* 0x000000040a007c0c */ /* 0x000fe2000c761270 */
[----:B--2---:R-:W-:Y:S01]  /*73e70*/  IMAD R10, R14, 0x2, R4 ;  /* 0x000000020e0a7824 */ /* 0x004fe200078e0204 */
[----:B------:R-:W-:Y:S01]  /*73e80*/  ULDC UR4, c[0x0][0x22c] ;  /* 0x00008b0000047ab9 */ /* 0x000fe20000000800 */
[----:B------:R2:W-:Y:S04]  /*73e90*/  @P5 STG.E desc[UR48][R6.64], R186 ;  /* 0x000000ba06005986 */ /* 0x0005e8000c101930 */
[----:B------:R-:W4:Y:S01]  /*73ea0*/  LDC R13, c[0x0][0x248] ;  /* 0x00009200ff0d7b82 */ /* 0x000f220000000800 */
[----:B------:R-:W-:Y:S01]  /*73eb0*/  ISETP.LT.AND P4, PT, R8, UR4, !P0 ;  /* 0x0000000408007c0c */ /* 0x000fe2000c781270 */
[----:B---3--:R-:W-:Y:S01]  /*73ec0*/  IMAD R11, R16, 0x2, R10 ;  /* 0x00000002100b7824 */ /* 0x008fe200078e020a */
[-C--:B------:R-:W-:Y:S01]  /*73ed0*/  LEA R8, P6, R10, R3.reuse, 0x2 ;  /* 0x000000030a087211 */ /* 0x080fe200078c10ff */
[----:B------:R-:W-:Y:S01]  /*73ee0*/  ULDC UR4, c[0x0][0x22c] ;  /* 0x00008b0000047ab9 */ /* 0x000fe20000000800 */
[----:B--2---:R-:W-:-:S03]  /*73ef0*/  LEA R6, P5, R4, R3, 0x2 ;  /* 0x0000000304067211 */ /* 0x004fc600078a10ff */
[----:B------:R-:W2:Y:S01]  /*73f00*/  LDC R14, c[0x0][0x248] ;  /* 0x00009200ff0e7b82 */ /* 0x000ea20000000800 */
[-C--:B------:R-:W-:Y:S02]  /*73f10*/  LEA.HI.X.SX32 R7, R4, R0.reuse, 0x2, P5 ;  /* 0x0000000004077211 */ /* 0x080fe400028f16ff */
[----:B------:R-:W-:Y:S01]  /*73f20*/  ISETP.LT.AND P5, PT, R9, UR4, !P0 ;  /* 0x0000000409007c0c */ /* 0x000fe2000c7a1270 */
[----:B------:R-:W-:Y:S01]  /*73f30*/  ULDC UR4, c[0x0][0x22c] ;  /* 0x00008b0000047ab9 */ /* 0x000fe20000000800 */
[----:B------:R-:W-:-:S03]  /*73f40*/  LEA.HI.X.SX32 R9, R10, R0, 0x2, P6 ;  /* 0x000000000a097211 */ /* 0x000fc600030f16ff */
[----:B------:R-:W3:Y:S01]  /*73f50*/  LDC R16, c[0x0][0x248] ;  /* 0x00009200ff107b82 */ /* 0x000ee20000000800 */
[----:B------:R-:W-:Y:S01]  /*73f60*/  LEA R4, P6, R11, R3, 0x2 ;  /* 0x000000030b047211 */ /* 0x000fe200078c10ff */
[----:B------:R4:W-:Y:S01]  /*73f70*/  @P2 STG.E desc[UR48][R6.64], R187 ;  /* 0x000000bb06002986 */ /* 0x0009e2000c101930 */
[----:B------:R-:W-:Y:S01]  /*73f80*/  ISETP.LT.AND P2, PT, R5, UR4, !P0 ;  /* 0x0000000405007c0c */ /* 0x000fe2000c741270 */
[----:B------:R-:W-:Y:S01]  /*73f90*/  ULDC UR4, c[0x0][0x22c] ;  /* 0x00008b0000047ab9 */ /* 0x000fe20000000800 */
[----:B------:R-:W-:Y:S01]  /*73fa0*/  LEA.HI.X.SX32 R5, R11, R0, 0x2, P6 ;  /* 0x000000000b057211 */ /* 0x000fe200030f16ff */
[----:B-1----:R-:W-:Y:S02]  /*73fb0*/  IMAD R11, R12, 0x2, R11 ;  /* 0x000000020c0b7824 */ /* 0x002fe400078e020b */
[----:B------:R-:W1:Y:S01]  /*73fc0*/  LDC R10, c[0x0][0x248] ;  /* 0x00009200ff0a7b82 */ /* 0x000e620000000800 */
[----:B------:R4:W-:Y:S04]  /*73fd0*/  @P3 STG.E desc[UR48][R8.64], R188 ;  /* 0x000000bc08003986 */ /* 0x0009e8000c101930 */
[----:B------:R2:W-:Y:S03]  /*73fe0*/  @P4 STG.E desc[UR48][R4.64], R189 ;  /* 0x000000bd04004986 */ /* 0x0005e6000c101930 */
[----:B------:R-:W3:Y:S01]  /*73ff0*/  LDC R12, c[0x0][0x248] ;  /* 0x00009200ff0c7b82 */ /* 0x000ee20000000800 */
[----:B----4-:R-:W-:-:S07]  /*74000*/  IMAD R7, R13, 0x2, R11 ;  /* 0x000000020d077824 */ /* 0x010fce00078e020b */
[----:B------:R-:W4:Y:S01]  /*74010*/  LDC R9, c[0x0][0x248] ;  /* 0x00009200ff097b82 */ /* 0x000f220000000800 */
[----:B--2---:R-:W-:Y:S01]  /*74020*/  LEA R4, P4, R11, R3, 0x2 ;  /* 0x000000030b047211 */ /* 0x004fe200078810ff */
[----:B------:R-:W-:-:S03]  /*74030*/  IMAD R8, R14, 0x2, R7 ;  /* 0x000000020e087824 */ /* 0x000fc600078e0207 */
[----:B------:R-:W-:-:S03]  /*74040*/  LEA.HI.X.SX32 R5, R11, R0, 0x2, P4 ;  /* 0x000000000b057211 */ /* 0x000fc600020f16ff */
[----:B------:R-:W2:Y:S01]  /*74050*/  LDC R11, c[0x0][0x248] ;  /* 0x00009200ff0b7b82 */ /* 0x000ea20000000800 */
[CC--:B------:R-:W-:Y:S02]  /*74060*/  LEA R6, P6, R7.reuse, R3.reuse, 0x2 ;  /* 0x0000000307067211 */ /* 0x0c0fe400078c10ff */
[----:B------:R-:W-:Y:S01]  /*74070*/  ISETP.LT.AND P3, PT, R244, UR4, !P0 ;  /* 0x00000004f4007c0c */ /* 0x000fe2000c761270 */
[----:B------:R1:W-:Y:S01]  /*74080*/  @P5 STG.E desc[UR48][R4.64], R190 ;  /* 0x000000be04005986 */ /* 0x0003e2000c101930 */
[----:B------:R-:W-:Y:S01]  /*74090*/  LEA.HI.X.SX32 R7, R7, R0, 0x2, P6 ;  /* 0x0000000007077211 */ /* 0x000fe200030f16ff */
[----:B------:R-:W-:Y:S02]  /*740a0*/  ULDC UR4, c[0x0][0x22c] ;  /* 0x00008b0000047ab9 */ /* 0x000fe40000000800 */
[----:B------:R-:W-:Y:S01]  /*740b0*/  ISETP.LT.AND P4, PT, R245, UR4, !P0 ;  /* 0x00000004f5007c0c */ /* 0x000fe2000c781270 */
[----:B------:R-:W-:Y:S01]  /*740c0*/  ULDC UR4, c[0x0][0x22c] ;  /* 0x00008b0000047ab9 */ /* 0x000fe20000000800 */
[----:B------:R-:W4:Y:S01]  /*740d0*/  LDC R13, c[0x0][0x248] ;  /* 0x00009200ff0d7b82 */ /* 0x000f220000000800 */
[----:B-1----:R-:W-:-:S07]  /*740e0*/  LEA R4, P6, R8, R3, 0x2 ;  /* 0x0000000308047211 */ /* 0x002fce00078c10ff */
[----:B------:R-:W1:Y:S01]  /*740f0*/  LDC R14, c[0x0][0x248] ;  /* 0x00009200ff0e7b82 */ /* 0x000e620000000800 */
[----:B------:R-:W-:Y:S01]  /*74100*/  LEA.HI.X.SX32 R5, R8, R0, 0x2, P6 ;  /* 0x0000000008057211 */ /* 0x000fe200030f16ff */
[----:B------:R-:W-:Y:S01]  /*74110*/  IMAD R8, R10, 0x2, R8 ;  /* 0x000000020a087824 */ /* 0x000fe200078e0208 */
[----:B------:R3:W-:Y:S01]  /*74120*/  @P2 STG.E desc[UR48][R6.64], R191 ;  /* 0x000000bf06002986 */ /* 0x0007e2000c101930 */
[----:B------:R-:W-:Y:S01]  /*74130*/  ISETP.LT.AND P5, PT, R250, UR4, !P0 ;  /* 0x00000004fa007c0c */ /* 0x000fe2000c7a1270 */
[----:B------:R-:W-:Y:S02]  /*74140*/  ULDC UR4, c[0x0][0x22c] ;  /* 0x00008b0000047ab9 */ /* 0x000fe40000000800 */
[----:B------:R2:W-:Y:S01]  /*74150*/  @P3 STG.E desc[UR48][R4.64], R192 ;  /* 0x000000c004003986 */ /* 0x0005e2000c101930 */
[----:B------:R-:W-:Y:S01]  /*74160*/  ISETP.LT.AND P2, PT, R251, UR4, !P0 ;  /* 0x00000004fb007c0c */ /* 0x000fe2000c741270 */
[----:B------:R-:W-:Y:S01]  /*74170*/  ULDC UR4, c[0x0][0x22c] ;  /* 0x00008b0000047ab9 */ /* 0x000fe20000000800 */
[----:B------:R-:W1:Y:S01]  /*74180*/  LDC R10, c[0x0][0x248] ;  /* 0x00009200ff0a7b82 */ /* 0x000e620000000800 */
[----:B---3--:R-:W-:-:S07]  /*74190*/  IMAD R7, R12, 0x2, R8 ;  /* 0x000000020c077824 */ /* 0x008fce00078e0208 */
[----:B------:R-:W3:Y:S01]  /*741a0*/  LDC R12, c[0x0][0x248] ;  /* 0x00009200ff0c7b82 */ /* 0x000ee20000000800 */
[CC--:B--2---:R-:W-:Y:S02]  /*741b0*/  LEA R4, P3, R8.reuse, R3.reuse, 0x2 ;  /* 0x0000000308047211 */ /* 0x0c4fe400078610ff */
[----:B------:R-:W-:Y:S02]  /*741c0*/  LEA R6, P6, R7, R3, 0x2 ;  /* 0x0000000307067211 */ /* 0x000fe400078c10ff */
[-C--:B------:R-:W-:Y:S01]  /*741d0*/  LEA.HI.X.SX32 R5, R8, R0.reuse, 0x2, P3 ;  /* 0x0000000008057211 */ /* 0x080fe200018f16ff */
[----:B------:R-:W-:Y:S01]  /*741e0*/  IMAD R8, R11, 0x2, R7 ;  /* 0x000000020b087824 */ /* 0x000fe200078e0207 */
[----:B------:R-:W-:Y:S01]  /*741f0*/  ISETP.LT.AND P3, PT, R252, UR4, !P0 ;  /* 0x00000004fc007c0c */ /* 0x000fe2000c761270 */
[----:B------:R-:W-:Y:S01]  /*74200*/  ULDC UR4, c[0x0][0x22c] ;  /* 0x00008b0000047ab9 */ /* 0x000fe20000000800 */
[----:B------:R-:W-:Y:S01]  /*74210*/  LEA.HI.X.SX32 R7, R7, R0, 0x2, P6 ;  /* 0x0000000007077211 */ /* 0x000fe200030f16ff */
[----:B------:R2:W-:Y:S01]  /*74220*/  @P4 STG.E desc[UR48][R4.64], R193 ;  /* 0x000000c104004986 */ /* 0x0005e2000c101930 */
[----:B------:R-:W-:Y:S01]  /*74230*/  ISETP.LT.AND P4, PT, R196, UR4, !P0 ;  /* 0x00000004c4007c0c */ /* 0x000fe2000c781270 */
[----:B------:R-:W-:Y:S01]  /*74240*/  ULDC UR4, c[0x0][0x22c] ;  /* 0x00008b0000047ab9 */ /* 0x000fe20000000800 */
[----:B------:R-:W3:Y:S01]  /*74250*/  LDC R11, c[0x0][0x248] ;  /* 0x00009200ff0b7b82 */ /* 0x000ee20000000800 */
[----:B------:R-:W3:Y:S04]  /*74260*/  LDL.LU R196, [R1+0x1b28] ;  /* 0x001b280001c47983 */ /* 0x000ee80000300800 */
[----:B------:R-:W-:Y:S01]  /*74270*/  @P5 STG.E desc[UR48][R6.64], R194 ;  /* 0x000000c206005986 */ /* 0x000fe2000c101930 */
[----:B------:R-:W-:Y:S01]  /*74280*/  ISETP.LT.AND P5, PT, R197, UR4, !P0 ;  /* 0x00000004c5007c0c */ /* 0x000fe2000c7a1270 */
[----:B------:R-:W-:-:S02]  /*74290*/  ULDC UR4, c[0x0][0x22c] ;  /* 0x00008b0000047ab9 */ /* 0x000fc40000000800 */
[----:B------:R-:W3:Y:S01]  /*742a0*/  LDL.LU R197, [R1+0x1b24] ;  /* 0x001b240001c57983 */ /* 0x000ee20000300800 */
[----:B--2---:R-:W-:-:S04]  /*742b0*/  LEA R4, P6, R8, R3, 0x2 ;  /* 0x0000000308047211 */ /* 0x004fc800078c10ff */
[----:B------:R-:W-:Y:S01]  /*742c0*/  LEA.HI.X.SX32 R5, R8, R0, 0x2, P6 ;  /* 0x0000000008057211 */ /* 0x000fe200030f16ff */
[----:B----4-:R-:W-:Y:S02]  /*742d0*/  IMAD R8, R9, 0x2, R8 ;  /* 0x0000000209087824 */ /* 0x010fe400078e0208 */
[----:B------:R-:W2:Y:S02]  /*742e0*/  LDC R9, c[0x0][0x248] ;  /* 0x00009200ff097b82 */ /* 0x000ea40000000800 */
[----:B------:R4:W-:Y:S02]  /*742f0*/  @P2 STG.E desc[UR48][R4.64], R195 ;  /* 0x000000c304002986 */ /* 0x0009e4000c101930 */
[----:B----4-:R-:W-:-:S04]  /*74300*/  LEA R4, P2, R8, R3, 0x2 ;  /* 0x0000000308047211 */ /* 0x010fc800078410ff */
[----:B------:R-:W-:Y:S02]  /*74310*/  LEA.HI.X.SX32 R5, R8, R0, 0x2, P2 ;  /* 0x0000000008057211 */ /* 0x000fe400010f16ff */
[----:B------:R-:W-:Y:S01]  /*74320*/  ISETP.LT.AND P2, PT, R198, UR4, !P0 ;  /* 0x00000004c6007c0c */ /* 0x000fe2000c741270 */
[----:B------:R-:W-:Y:S01]  /*74330*/  ULDC UR4, c[0x0][0x22c] ;  /* 0x00008b0000047ab9 */ /* 0x000fe20000000800 */
[----:B------:R-:W4:Y:S01]  /*74340*/  LDL.LU R198, [R1+0x1b20] ;  /* 0x001b200001c67983 */ /* 0x000f220000300800 */
[----:B-1----:R-:W-:Y:S02]  /*74350*/  LEA R7, R10, R8, 0x1 ;  /* 0x000000080a077211 */ /* 0x002fe400078e08ff */
[----:B------:R-:W1:Y:S02]  /*74360*/  LDC R10, c[0x0][0x248] ;  /* 0x00009200ff0a7b82 */ /* 0x000e640000000800 */
[----:B------:R-:W-:Y:S01]  /*74370*/  LEA R6, P6, R7, R3, 0x2 ;  /* 0x0000000307067211 */ /* 0x000fe200078c10ff */
[----:B------:R-:W-:-:S03]  /*74380*/  IMAD R8, R13, 0x2, R7 ;  /* 0x000000020d087824 */ /* 0x000fc600078e0207 */
[----:B------:R-:W-:Y:S02]  /*74390*/  LEA.HI.X.SX32 R7, R7, R0, 0x2, P6 ;  /* 0x0000000007077211 */ /* 0x000fe400030f16ff */
[----:B------:R-:W1:Y:S01]  /*743a0*/  LDC R13, c[0x0][0x248] ;  /* 0x00009200ff0d7b82 */ /* 0x000e620000000800 */
[----:B---3--:R3:W-:Y:S01]  /*743b0*/  @P3 STG.E desc[UR48][R4.64], R196 ;  /* 0x000000c404003986 */ /* 0x0087e2000c101930 */
[----:B------:R-:W-:Y:S01]  /*743c0*/  ISETP.LT.AND P3, PT, R200, UR4, !P0 ;  /* 0x00000004c8007c0c */ /* 0x000fe2000c761270 */
[----:B------:R-:W-:Y:S02]  /*743d0*/  ULDC UR4, c[0x0][0x22c] ;  /* 0x00008b0000047ab9 */ /* 0x000fe40000000800 */
[----:B------:R-:W4:Y:S04]  /*743e0*/  LDL.LU R200, [R1+0x1b1c] ;  /* 0x001b1c0001c87983 */ /* 0x000f280000300800 */
[----:B------:R-:W-:Y:S01]  /*743f0*/  @P4 STG.E desc[UR48][R6.64], R197 ;  /* 0x000000c506004986 */ /* 0x000fe2000c101930 */
[----:B------:R-:W-:Y:S01]  /*74400*/  ISETP.LT.AND P4, PT, R199, UR4, !P0 ;  /* 0x00000004c7007c0c */ /* 0x000fe2000c781270 */
[----:B------:R-:W-:-:S02]  /*74410*/  ULDC UR4, c[0x0][0x22c] ;  /* 0x00008b0000047ab9 */ /* 0x000fc40000000800 */
[----:B------:R-:W4:Y:S01]  /*74420*/  LDL.LU R199, [R1+0x1b18] ;  /* 0x001b180001c77983 */ /* 0x000f220000300800 */
[----:B---3--:R-:W-:-:S04]  /*74430*/  LEA R4, P6, R8, R3, 0x2 ;  /* 0x0000000308047211 */ /* 0x008fc800078c10ff */
[----:B------:R-:W-:Y:S01]  /*74440*/  LEA.HI.X.SX32 R5, R8, R0, 0x2, P6 ;  /* 0x0000000008057211 */ /* 0x000fe200030f16ff */
[----:B--2---:R-:W-:Y:S02]  /*74450*/  IMAD R8, R9, 0x2, R8 ;  /* 0x0000000209087824 */ /* 0x004fe400078e0208 */
[----:B------:R-:W2:Y:S02]  /*74460*/  LDC R9, c[0x0][0x248] ;  /* 0x00009200ff097b82 */ /* 0x000ea40000000800 */
[----:B----4-:R3:W-:Y:S02]  /*74470*/  @P5 STG.E desc[UR48][R4.64], R198 ;  /* 0x000000c604005986 */ /* 0x0107e4000c101930 */
[----:B---3--:R-:W-:-:S04]  /*74480*/  LEA R4, P5, R8, R3, 0x2 ;  /* 0x0000000308047211 */ /* 0x008fc800078a10ff */
[----:B------:R-:W-:Y:S02]  /*74490*/  LEA.HI.X.SX32 R5, R8, R0, 0x2, P5 ;  /* 0x0000000008057211 */ /* 0x000fe400028f16ff */
[----:B------:R-:W-:Y:S01]  /*744a0*/  ISETP.LT.AND P5, PT, R201, UR4, !P0 ;  /* 0x00000004c9007c0c */ /* 0x000fe2000c7a1270 */
[----:B------:R-:W-:Y:S01]  /*744b0*/  IMAD R7, R11, 0x2, R8 ;  /* 0x000000020b077824 */ /* 0x000fe200078e0208 */
[----:B------:R-:W3:Y:S01]  /*744c0*/  LDL.LU R201, [R1+0x1b14] ;  /* 0x001b140001c97983 */ /* 0x000ee20000300800 */
[----:B------:R-:W-:Y:S01]  /*744d0*/  ULDC UR4, c[0x0][0x22c] ;  /* 0x00008b0000047ab9 */ /* 0x000fe20000000800 */
[----:B------:R-:W4:Y:S02]  /*744e0*/  LDC R11, c[0x0][0x248] ;  /* 0x00009200ff0b7b82 */ /* 0x000f240000000800 */
[----:B------:R-:W-:Y:S01]  /*744f0*/  LEA R6, P6, R7, R3, 0x2 ;  /* 0x0000000307067211 */ /* 0x000fe200078c10ff */
[----:B------:R-:W-:-:S03]  /*74500*/  IMAD R8, R12, 0x2, R7 ;  /* 0x000000020c087824 */ /* 0x000fc600078e0207 */
[----:B------:R-:W-:Y:S02]  /*74510*/  LEA.HI.X.SX32 R7, R7, R0, 0x2, P6 ;  /* 0x0000000007077211 */ /* 0x000fe400030f16ff */
[----:B------:R-:W4:Y:S01]  /*74520*/  LDC R12, c[0x0][0x248] ;  /* 0x00009200ff0c7b82 */ /* 0x000f220000000800 */
[----:B------:R1:W-:Y:S01]  /*74530*/  @P2 STG.E desc[UR48][R4.64], R199 ;  /* 0x000000c704002986 */ /* 0x0003e2000c101930 */
[----:B------:R-:W-:Y:S01]  /*74540*/  ISETP.LT.AND P2, PT, R202, UR4, !P0 ;  /* 0x00000004ca007c0c */ /* 0x000fe2000c741270 */
[----:B------:R-:W-:Y:S02]  /*74550*/  ULDC UR4, c[0x0][0x22c] ;  /* 0x00008b0000047ab9 */ /* 0x000fe40000000800 */
[----:B------:R-:W4:Y:S04]  /*74560*/  LDL.LU R202, [R1+0x1b10] ;  /* 0x001b100001ca7983 */ /* 0x000f280000300800 */
[----:B------:R-:W-:Y:S01]  /*74570*/  @P3 STG.E desc[UR48][R6.64], R200 ;  /* 0x000000c806003986 */ /* 0x000fe2000c101930 */
[----:B------:R-:W-:Y:S01]  /*74580*/  ISETP.LT.AND P3, PT, R203, UR4, !P0 ;  /* 0x00000004cb007c0c */ /* 0x000fe2000c761270 */
[----:B------:R-:W-:-:S02]  /*74590*/  ULDC UR4, c[0x0][0x22c] ;  /* 0x00008b0000047ab9 */ /* 0x000fc40000000800 */
[----:B------:R-:W4:Y:S01]  /*745a0*/  LDL.LU R203, [R1+0x1b0c] ;  /* 0x001b0c0001cb7983 */ /* 0x000f220000300800 */
[----:B-1----:R-:W-:-:S04]  /*745b0*/  LEA R4, P6, R8, R3, 0x2 ;  /* 0x0000000308047211 */ /* 0x002fc800078c10ff */
[----:B------:R-:W-:Y:S01]  /*745c0*/  LEA.HI.X.SX32 R5, R8, R0, 0x2, P6 ;  /* 0x0000000008057211 */ /* 0x000fe200030f16ff */
[----:B------:R-:W-:Y:S02]  /*745d0*/  IMAD R8, R10, 0x2, R8 ;  /* 0x000000020a087824 */ /* 0x000fe400078e0208 */
[----:B------:R-:W1:Y:S02]  /*745e0*/  LDC R10, c[0x0][0x248] ;  /* 0x00009200ff0a7b82 */ /* 0x000e640000000800 */
[----:B---3--:R3:W-:Y:S02]  /*745f0*/  @P4 STG.E desc[UR48][R4.64], R201 ;  /* 0x000000c904004986 */ /* 0x0087e4000c101930 */
[----:B---3--:R-:W-:-:S04]  /*74600*/  LEA R4, P4, R8, R3, 0x2 ;  /* 0x0000000308047211 */ /* 0x008fc800078810ff */
[----:B------:R-:W-:Y:S02]  /*74610*/  LEA.HI.X.SX32 R5, R8, R0, 0x2, P4 ;  /* 0x0000000008057211 */ /* 0x000fe400020f16ff */
[----:B------:R-:W-:Y:S01]  /*74620*/  ISETP.LT.AND P4, PT, R204, UR4, !P0 ;  /* 0x00000004cc007c0c */ /* 0x000fe2000c781270 */
[----:B--2---:R-:W-:Y:S01]  /*74630*/  IMAD R7, R9, 0x2, R8 ;  /* 0x0000000209077824 */ /* 0x004fe200078e0208 */
[----:B------:R-:W2:Y:S01]  /*74640*/  LDL.LU R204, [R1+0x1b08] ;  /* 0x001b080001cc7983 */ /* 0x000ea20000300800 */
[----:B------:R-:W-:Y:S01]  /*74650*/  ULDC UR4, c[0x0][0x22c] ;  /* 0x00008b0000047ab9 */ /* 0x000fe20000000800 */
[----:B------:R-:W3:Y:S02]  /*74660*/  LDC R9, c[0x0][0x248] ;  /* 0x00009200ff097b82 */ /* 0x000ee40000000800 */
[----:B------:R-:W-:Y:S01]  /*74670*/  LEA R6, P6, R7, R3, 0x2 ;  /* 0x0000000307067211 */ /* 0x000fe200078c10ff */
[----:B------:R-:W-:-:S03]  /*74680*/  IMAD R8, R13, 0x2, R7 ;  /* 0x000000020d087824 */ /* 0x000fc600078e0207 */
[----:B------:R-:W-:Y:S02]  /*74690*/  LEA.HI.X.SX32 R7, R7, R0, 0x2, P6 ;  /* 0x0000000007077211 */ /* 0x000fe400030f16ff */
[----:B------:R-:W3:Y:S01]  /*746a0*/  LDC R13, c[0x0][0x248] ;  /* 0x00009200ff0d7b82 */ /* 0x000ee20000000800 */
[----:B----4-:R4:W-:Y:S01]  /*746b0*/  @P5 STG.E desc[UR48][R4.64], R202 ;  /* 0x000000ca04005986 */ /* 0x0109e2000c101930 */
[----:B------:R-:W-:Y:S01]  /*746c0*/  ISETP.LT.AND P5, PT, R205, UR4, !P0 ;  /* 0x00000004cd007c0c */ /* 0x000fe2000c7a1270 */
[----:B------:R-:W-:Y:S02]  /*746d0*/  ULDC UR4, c[0x0][0x22c] ;  /* 0x00008b0000047ab9 */ /* 0x000fe40000000800 */
[----:B------:R-:W3:Y:S04]  /*746e0*/  LDL.LU R205, [R1+0x1b04] ;  /* 0x001b040001cd7983 */ /* 0x000ee80000300800 */
[----:B------:R-:W-:Y:S01]  /*746f0*/  @P2 STG.E desc[UR48][R6.64], R203 ;  /* 0x000000cb06002986 */ /* 0x000fe2000c101930 */
[----:B------:R-:W-:Y:S01]  /*74700*/  ISETP.LT.AND P2, PT, R206, UR4, !P0 ;  /* 0x00000004ce007c0c */ /* 0x000fe2000c741270 */
[----:B------:R-:W-:-:S02]  /*74710*/  ULDC UR4, c[0x0][0x22c] ;  /* 0x00008b0000047ab9 */ /* 0x000fc40000000800 */
[----:B------:R-:W3:Y:S01]  /*74720*/  LDL.LU R206, [R1+0x1b00] ;  /* 0x001b000001ce7983 */ /* 0x000ee20000300800 */
[----:B----4-:R-:W-:-:S04]  /*74730*/  LEA R4, P6, R8, R3, 0x2 ;  /* 0x0000000308047211 */ /* 0x010fc800078c10ff */
[----:B------:R-:W-:Y:S01]  /*74740*/  LEA.HI.X.SX32 R5, R8, R0, 0x2, P6 ;  /* 0x0000000008057211 */ /* 0x000fe200030f16ff */
[----:B-1----:R-:W-:Y:S02]  /*74750*/  IMAD R8, R10, 0x2, R8 ;  /* 0x000000020a087824 */ /* 0x002fe400078e0208 */
[----:B------:R-:W1:Y:S02]  /*74760*/  LDC R10, c[0x0][0x248] ;  /* 0x00009200ff0a7b82 */ /* 0x000e640000000800 */
[----:B--2---:R2:W-:Y:S02]  /*74770*/  @P3 STG.E desc[UR48][R4.64], R204 ;  /* 0x000000cc04003986 */ /* 0x0045e4000c101930 */
[----:B--2---:R-:W-:-:S04]  /*74780*/  LEA R4, P3, R8, R3, 0x2 ;  /* 0x0000000308047211 */ /* 0x004fc800078610ff */
[----:B------:R-:W-:Y:S02]  /*74790*/  LEA.HI.X.SX32 R5, R8, R0, 0x2, P3 ;  /* 0x0000000008057211 */ /* 0x000fe400018f16ff */
[----:B------:R-:W-:Y:S01]  /*747a0*/  ISETP.LT.AND P3, PT, R207, UR4, !P0 ;  /* 0x00000004cf007c0c */ /* 0x000fe2000c761270 */
[----:B------:R-:W-:Y:S01]  /*747b0*/  IMAD R7, R11, 0x2, R8 ;  /* 0x000000020b077824 */ /* 0x000fe200078e0208 */
[----:B------:R-:W2:Y:S01]  /*747c0*/  LDL.LU R207, [R1+0x1afc] ;  /* 0x001afc0001cf7983 */ /* 0x000ea20000300800 */
[----:B------:R-:W-:Y:S01]  /*747d0*/  ULDC UR4, c[0x0][0x22c] ;  /* 0x00008b0000047ab9 */ /* 0x000fe20000000800 */
[----:B------:R-:W4:Y:S02]  /*747e0*/  LDC R11, c[0x0][0x248] ;  /* 0x00009200ff0b7b82 */ /* 0x000f240000000800 */
[----:B------:R-:W-:Y:S01]  /*747f0*/  LEA R6, P6, R7, R3, 0x2 ;  /* 0x0000000307067211 */ /* 0x000fe200078c10ff */
[----:B------:R-:W-:-:S03]  /*74800*/  IMAD R8, R12, 0x2, R7 ;  /* 0x000000020c087824 */ /* 0x000fc600078e0207 */
[----:B------:R-:W-:Y:S02]  /*74810*/  LEA.HI.X.SX32 R7, R7, R0, 0x2, P6 ;  /* 0x0000000007077211 */ /* 0x000fe400030f16ff */
[----:B------:R-:W4:Y:S01]  /*74820*/  LDC R12, c[0x0][0x248] ;  /* 0x00009200ff0c7b82 */ /* 0x000f220000000800 */
        /* <DEDUP_REMOVED lines=10> */
[----:B------:R-:W-:Y:S02]  /*748d0*/  IMAD R8, R9, 0x2, R8 ;  /* 0x0000000209087824 */ /* 0x000fe400078e0208 */
[----:B------:R-:W3:Y:S02]  /*748e0*/  LDC R9, c[0x0][0x248] ;  /* 0x00009200ff097b82 */ /* 0x000ee40000000800 */
[----:B--2---:R2:W-:Y:S02]  /*748f0*/  @P2 STG.E desc[UR48][R4.64], R207 ;  /* 0x000000cf04002986 */ /* 0x0045e4000c101930 */
[----:B--2---:R-:W-:-:S04]  /*74900*/  LEA R4, P2, R8, R3, 0x2 ;  /* 0x0000000308047211 */ /* 0x004fc800078410ff */
[----:B------:R-:W-:Y:S02]  /*74910*/  LEA.HI.X.SX32 R5, R8, R0, 0x2, P2 ;  /* 0x0000000008057211 */ /* 0x000fe400010f16ff */
[----:B------:R-:W-:Y:S01]  /*74920*/  ISETP.LT.AND P2, PT, R210, UR4, !P0 ;  /* 0x00000004d2007c0c */ /* 0x000fe2000c741270 */
[----:B-1----:R-:W-:Y:S01]  /*74930*/  IMAD R7, R10, 0x2, R8 ;  /* 0x000000020a077824 */ /* 0x002fe200078e0208 */
[----:B------:R-:W2:Y:S01]  /*74940*/  LDL.LU R210, [R1+0x1af0] ;  /* 0x001af00001d27983 */ /* 0x000ea20000300800 */
[----:B------:R-:W-:Y:S01]  /*74950*/  ULDC UR4, c[0x0][0x22c] ;  /* 0x00008b0000047ab9 */ /* 0x000fe20000000800 */
[----:B------:R-:W1:Y:S02]  /*74960*/  LDC R10, c[0x0][0x248] ;  /* 0x00009200ff0a7b82 */ /* 0x000e640000000800 */
[----:B------:R-:W-:Y:S01]  /*74970*/  LEA R6, P6, R7, R3, 0x2 ;  /* 0x0000000307067211 */ /* 0x000fe200078c10ff */
[----:B------:R-:W-:-:S03]  /*74980*/  IMAD R8, R13, 0x2, R7 ;  /* 0x000000020d087824 */ /* 0x000fc600078e0207 */
[----:B------:R-:W-:Y:S02]  /*74990*/  LEA.HI.X.SX32 R7, R7, R0, 0x2, P6 ;  /* 0x0000000007077211 */ /* 0x000fe400030f16ff */
[----:B------:R-:W1:Y:S01]  /*749a0*/  LDC R13, c[0x0][0x248] ;  /* 0x00009200ff0d7b82 */ /* 0x000e620000000800 */
[----:B----4-:R4:W-:Y:S01]  /*749b0*/  @P3 STG.E desc[UR48][R4.64], R208 ;  /* 0x000000d004003986 */ /* 0x0109e2000c101930 */
[----:B------:R-:W-:Y:S01]  /*749c0*/  ISETP.LT.AND P3, PT, R212, UR4, !P0 ;  /* 0x00000004d4007c0c */ /* 0x000fe2000c761270 */
[----:B------:R-:W-:Y:S02]  /*749d0*/  ULDC UR4, c[0x0][0x22c] ;  /* 0x00008b0000047ab9 */ /* 0x000fe40000000800 */
[----:B------:R-:W2:Y:S04]  /*749e0*/  LDL.LU R212, [R1+0x1aec] ;  /* 0x001aec0001d47983 */ /* 0x000ea80000300800 */
[----:B------:R-:W-:Y:S01]  /*749f0*/  @P4 STG.E desc[UR48][R6.64], R209 ;  /* 0x000000d106004986 */ /* 0x000fe2000c101930 */
[----:B------:R-:W-:Y:S01]  /*74a00*/  ISETP.LT.AND P4, PT, R211, UR4, !P0 ;  /* 0x00000004d3007c0c */ /* 0x000fe2000c781270 */
[----:B------:R-:W-:-:S02]  /*74a10*/  ULDC UR4, c[0x0][0x22c] ;  /* 0x00008b0000047ab9 */ /* 0x000fc40000000800 */
[----:B------:R-:W2:Y:S01]  /*74a20*/  LDL.LU R211, [R1+0x1ae8] ;  /* 0x001ae80001d37983 */ /* 0x000ea20000300800 */
[----:B----4-:R-:W-:-:S04]  /*74a30*/  LEA R4, P6, R8, R3, 0x2 ;  /* 0x0000000308047211 */ /* 0x010fc800078c10ff */
[----:B------:R-:W-:Y:S02]  /*74a40*/  LEA.HI.X.SX32 R5, R8, R0, 0x2, P6 ;  /* 0x0000000008057211 */ /* 0x000fe400030f16ff */
[----:B---3--:R-:W-:Y:S02]  /*74a50*/  LEA R8, R9, R8, 0x1 ;  /* 0x0000000809087211 */ /* 0x008fe400078e08ff */
[----:B------:R-:W3:Y:S01]  /*74a60*/  LDC R9, c[0x0][0x248] ;  /* 0x00009200ff097b82 */ /* 0x000ee20000000800 */
        /* <DEDUP_REMOVED lines=24> */
[----:B--2---:R2:W-:Y:S02]  /*74bf0*/  @P4 STG.E desc[UR48][R4.64], R213 ;  /* 0x000000d504004986 */ /* 0x0045e4000c101930 */
[----:B--2---:R-:W-:-:S04]  /*74c00*/  LEA R4, P4, R8, R3, 0x2 ;  /* 0x0000000308047211 */ /* 0x004fc800078810ff */
[----:B------:R-:W-:Y:S02]  /*74c10*/  LEA.HI.X.SX32 R5, R8, R0, 0x2, P4 ;  /* 0x0000000008057211 */ /* 0x000fe400020f16ff */
[----:B------:R-:W-:Y:S01]  /*74c20*/  ISETP.LT.AND P4, PT, R216, UR4, !P0 ;  /* 0x00000004d8007c0c */ /* 0x000fe2000c781270 */
[----:B---3--:R-:W-:Y:S01]  /*74c30*/  IMAD R7, R9, 0x2, R8 ;  /* 0x0000000209077824 */ /* 0x008fe200078e0208 */
        /* <DEDUP_REMOVED lines=64> */
[----:B------:R-:W-:Y:S01]  /*75040*/  LEA.HI.X.SX32 R5, R8, R0, 0x2, P6 ;  /* 0x0000000008057211 */ /* 0x000fe200030f16ff */
[----:B---3--:R-:W-:Y:S02]  /*75050*/  IMAD R8, R9, 0x2, R8 ;  /* 0x0000000209087824 */ /* 0x008fe400078e0208 */
[----:B------:R-:W3:Y:S02]  /*75060*/  LDC R9, c[0x0][0x248] ;  /* 0x00009200ff097b82 */ /* 0x000ee40000000800 */
        /* <DEDUP_REMOVED lines=8> */
[----:B------:R-:W-:Y:S02]  /*750f0*/  LEA R6, P6, R7, R3, 0x2 ;  /* 0x0000000307067211 */ /* 0x000fe400078c10ff */
[----:B------:R-:W-:-:S02]  /*75100*/  LEA R8, R12, R7, 0x1 ;  /* 0x000000070c087211 */ /* 0x000fc400078e08ff */
        /* <DEDUP_REMOVED lines=30> */
[----:B------:R1:W-:Y:S01]  /*752f0*/  @P2 STG.E desc[UR48][R6.64], R227 ;  /* 0x000000e306002986 */ /* 0x0003e2000c101930 */
[----:B------:R-:W-:Y:S01]  /*75300*/  ISETP.LT.AND P2, PT, R230, UR4, !P0 ;  /* 0x00000004e6007c0c */ /* 0x000fe2000c741270 */
[----:B------:R-:W-:-:S02]  /*75310*/  ULDC UR4, c[0x0][0x22c] ;  /* 0x00008b0000047ab9 */ /* 0x000fc40000000800 */
[----:B------:R-:W3:Y:S01]  /*75320*/  LDL.LU R230, [R1+0x1aa0] ;  /* 0x001aa00001e67983 */ /* 0x000ee20000300800 */
[----:B----4-:R-:W-:-:S04]  /*75330*/  LEA R4, P6, R8, R3, 0x2 ;  /* 0x0000000308047211 */ /* 0x010fc800078c10ff */
[----:B------:R-:W-:Y:S01]  /*75340*/  LEA.HI.X.SX32 R5, R8, R0, 0x2, P6 ;  /* 0x0000000008057211 */ /* 0x000fe200030f16ff */
[----:B-1----:R-:W-:Y:S02]  /*75350*/  IMAD R8, R10, 0x2, R8 ;  /* 0x000000020a087824 */ /* 0x002fe400078e0208 */
[----:B------:R-:W1:Y:S02]  /*75360*/  LDC R10, c[0x0][0x248] ;  /* 0x00009200ff0a7b82 */ /* 0x000e640000000800 */
[----:B------:R-:W-:Y:S01]  /*75370*/  IMAD R7, R11, 0x2, R8 ;  /* 0x000000020b077824 */ /* 0x000fe200078e0208 */
[----:B--2---:R2:W-:Y:S05]  /*75380*/  @P3 STG.E desc[UR48][R4.64], R228 ;  /* 0x000000e404003986 */ /* 0x0045ea000c101930 */
[----:B------:R-:W4:Y:S01]  /*75390*/  LDC R11, c[0x0][0x248] ;  /* 0x00009200ff0b7b82 */ /* 0x000f220000000800 */
[----:B--2---:R-:W-:-:S04]  /*753a0*/  LEA R4, P3, R8, R3, 0x2 ;  /* 0x0000000308047211 */ /* 0x004fc800078610ff */
[-C--:B------:R-:W-:Y:S02]  /*753b0*/  LEA.HI.X.SX32 R5, R8, R0.reuse, 0x2, P3 ;  /* 0x0000000008057211 */ /* 0x080fe400018f16ff */
[----:B------:R-:W-:Y:S02]  /*753c0*/  ISETP.LT.AND P3, PT, R231, UR4, !P0 ;  /* 0x00000004e7007c0c */ /* 0x000fe4000c761270 */
[C---:B------:R-:W-:Y:S01]  /*753d0*/  LEA R6, P6, R7.reuse, R3, 0x2 ;  /* 0x0000000307067211 */ /* 0x040fe200078c10ff */
[----:B------:R-:W2:Y:S01]  /*753e0*/  LDL.LU R231, [R1+0x1a9c] ;  /* 0x001a9c0001e77983 */ /* 0x000ea20000300800 */
[----:B------:R-:W-:Y:S01]  /*753f0*/  IMAD R8, R12, 0x2, R7 ;  /* 0x000000020c087824 */ /* 0x000fe200078e0207 */
[----:B------:R-:W-:Y:S01]  /*75400*/  ULDC UR4, c[0x0][0x22c] ;  /* 0x00008b0000047ab9 */ /* 0x000fe20000000800 */
[----:B------:R-:W-:Y:S01]  /*75410*/  LEA.HI.X.SX32 R7, R7, R0, 0x2, P6 ;  /* 0x0000000007077211 */ /* 0x000fe200030f16ff */
[----:B------:R-:W4:Y:S01]  /*75420*/  LDC R12, c[0x0][0x248] ;  /* 0x00009200ff0c7b82 */ /* 0x000f220000000800 */
[----:B---3--:R3:W-:Y:S01]  /*75430*/  @P4 STG.E desc[UR48][R4.64], R229 ;  /* 0x000000e504004986 */ /* 0x0087e2000c101930 */
[----:B------:R-:W-:Y:S01]  /*75440*/  ISETP.LT.AND P4, PT, R232, UR4, !P0 ;  /* 0x00000004e8007c0c */ /* 0x000fe2000c781270 */
[----:B------:R-:W-:-:S02]  /*75450*/  ULDC UR4, c[0x0][0x22c] ;  /* 0x00008b0000047ab9 */ /* 0x000fc40000000800 */
[----:B------:R-:W4:Y:S04]  /*75460*/  LDL.LU R232, [R1+0x1a98] ;  /* 0x001a980001e87983 */ /* 0x000f280000300800 */
[----:B------:R1:W-:Y:S01]  /*75470*/  @P5 STG.E desc[UR48][R6.64], R230 ;  /* 0x000000e606005986 */ /* 0x0003e2000c101930 */
[----:B------:R-:W-:Y:S01]  /*75480*/  ISETP.LT.AND P5, PT, R233, UR4, !P0 ;  /* 0x00000004e9007c0c */ /* 0x000fe2000c7a1270 */
[----:B------:R-:W-:Y:S02]  /*75490*/  ULDC UR4, c[0x0][0x22c] ;  /* 0x00008b0000047ab9 */ /* 0x000fe40000000800 */
[----:B------:R-:W4:Y:S01]  /*754a0*/  LDL.LU R233, [R1+0x1a94] ;  /* 0x001a940001e97983 */ /* 0x000f220000300800 */
[----:B---3--:R-:W-:-:S04]  /*754b0*/  LEA R4, P6, R8, R3, 0x2 ;  /* 0x0000000308047211 */ /* 0x008fc800078c10ff */
[----:B------:R-:W-:Y:S01]  /*754c0*/  LEA.HI.X.SX32 R5, R8, R0, 0x2, P6 ;  /* 0x0000000008057211 */ /* 0x000fe200030f16ff */
[----:B------:R-:W-:Y:S02]  /*754d0*/  IMAD R8, R9, 0x2, R8 ;  /* 0x0000000209087824 */ /* 0x000fe400078e0208 */
[----:B------:R-:W3:Y:S02]  /*754e0*/  LDC R9, c[0x0][0x248] ;  /* 0x00009200ff097b82 */ /* 0x000ee40000000800 */
[----:B-1----:R-:W-:-:S05]  /*754f0*/  IMAD R7, R10, 0x2, R8 ;  /* 0x000000020a077824 */ /* 0x002fca00078e0208 */
[-C--:B------:R-:W-:Y:S01]  /*75500*/  LEA R6, P6, R7, R3.reuse, 0x2 ;  /* 0x0000000307067211 */ /* 0x080fe200078c10ff */
[----:B------:R-:W1:Y:S01]  /*75510*/  LDC R10, c[0x0][0x248] ;  /* 0x00009200ff0a7b82 */ /* 0x000e620000000800 */
[----:B--2---:R2:W-:Y:S02]  /*75520*/  @P2 STG.E desc[UR48][R4.64], R231 ;  /* 0x000000e704002986 */ /* 0x0045e4000c101930 */
[----:B--2---:R-:W-:-:S04]  /*75530*/  LEA R4, P2, R8, R3, 0x2 ;  /* 0x0000000308047211 */ /* 0x004fc800078410ff */
[-C--:B------:R-:W-:Y:S02]  /*75540*/  LEA.HI.X.SX32 R5, R8, R0.reuse, 0x2, P2 ;  /* 0x0000000008057211 */ /* 0x080fe400010f16ff */
[----:B------:R-:W-:Y:S01]  /*75550*/  ISETP.LT.AND P2, PT, R234, UR4, !P0 ;  /* 0x00000004ea007c0c */ /* 0x000fe2000c741270 */
[----:B------:R-:W-:Y:S01]  /*75560*/  IMAD R8, R13, 0x2, R7 ;  /* 0x000000020d087824 */ /* 0x000fe200078e0207 */
[----:B------:R-:W2:Y:S01]  /*75570*/  LDL.LU R234, [R1+0x1a90] ;  /* 0x001a900001ea7983 */ /* 0x000ea20000300800 */
[----:B------:R-:W-:Y:S01]  /*75580*/  LEA.HI.X.SX32 R7, R7, R0, 0x2, P6 ;  /* 0x0000000007077211 */ /* 0x000fe200030f16ff */
[----:B------:R-:W-:Y:S01]  /*75590*/  ULDC UR4, c[0x0][0x22c] ;  /* 0x00008b0000047ab9 */ /* 0x000fe20000000800 */
[----:B------:R-:W1:Y:S01]  /*755a0*/  LDC R13, c[0x0][0x248] ;  /* 0x00009200ff0d7b82 */ /* 0x000e620000000800 */
[----:B----4-:R4:W-:Y:S01]  /*755b0*/  @P3 STG.E desc[UR48][R4.64], R232 ;  /* 0x000000e804003986 */ /* 0x0109e2000c101930 */
[----:B------:R-:W-:Y:S01]  /*755c0*/  ISETP.LT.AND P3, PT, R24, UR4, !P0 ;  /* 0x0000000418007c0c */ /* 0x000fe2000c761270 */
[----:B------:R-:W-:-:S02]  /*755d0*/  ULDC UR4, c[0x0][0x22c] ;  /* 0x00008b0000047ab9 */ /* 0x000fc40000000800 */
[----:B------:R-:W2:Y:S04]  /*755e0*/  LDL.LU R24, [R1+0x1a8c] ;  /* 0x001a8c0001187983 */ /* 0x000ea80000300800 */
[----:B------:R1:W-:Y:S01]  /*755f0*/  @P4 STG.E desc[UR48][R6.64], R233 ;  /* 0x000000e906004986 */ /* 0x0003e2000c101930 */
[----:B------:R-:W-:Y:S01]  /*75600*/  ISETP.LT.AND P4, PT, R235, UR4, !P0 ;  /* 0x00000004eb007c0c */ /* 0x000fe2000c781270 */
[----:B------:R-:W-:Y:S02]  /*75610*/  ULDC UR4, c[0x0][0x22c] ;  /* 0x00008b0000047ab9 */ /* 0x000fe40000000800 */
[----:B------:R-:W2:Y:S01]  /*75620*/  LDL.LU R235, [R1+0x1a88] ;  /* 0x001a880001eb7983 */ /* 0x000ea20000300800 */
[----:B----4-:R-:W-:-:S04]  /*75630*/  LEA R4, P6, R8, R3, 0x2 ;  /* 0x0000000308047211 */ /* 0x010fc800078c10ff */
[----:B------:R-:W-:Y:S01]  /*75640*/  LEA.HI.X.SX32 R5, R8, R0, 0x2, P6 ;  /* 0x0000000008057211 */ /* 0x000fe200030f16ff */
[----:B---3--:R-:W-:Y:S02]  /*75650*/  IMAD R8, R9, 0x2, R8 ;  /* 0x0000000209087824 */ /* 0x008fe400078e0208 */
        /* <DEDUP_REMOVED lines=12> */
[----:B------:R-:W4:Y:S01]  /*75720*/  LDC R12, c[0x0][0x248] ;  /* 0x00009200ff0c7b82 */ /* 0x000f220000000800 */
[----:B------:R3:W-:Y:S01]  /*75730*/  @P2 STG.E desc[UR48][R4.64], R235 ;  /* 0x000000eb04002986 */ /* 0x0007e2000c101930 */
        /* <DEDUP_REMOVED lines=10> */
[----:B------:R-:W3:Y:S03]  /*757e0*/  LDC R10, c[0x0][0x248] ;  /* 0x00009200ff0a7b82 */ /* 0x000ee60000000800 */
[----:B-1----:R-:W-:-:S04]  /*757f0*/  LEA R7, R9, R8, 0x1 ;  /* 0x0000000809077211 */ /* 0x002fc800078e08ff */
        /* <DEDUP_REMOVED lines=9> */
[----:B------:R-:W-:Y:S02]  /*75890*/  ULDC UR4, c[0x0][0x22c] ;  /* 0x00008b0000047ab9 */ /* 0x000fe40000000800 */
        /* <DEDUP_REMOVED lines=12> */
[----:B------:R-:W-:-:S05]  /*75960*/  IMAD R11, R11, 0x2, R8 ;  /* 0x000000020b0b7824 */ /* 0x000fca00078e0208 */
[----:B-1----:R-:W-:-:S04]  /*75970*/  LEA R6, P6, R11, R3, 0x2 ;  /* 0x000000030b067211 */ /* 0x002fc800078c10ff */
[----:B------:R-:W-:Y:S01]  /*75980*/  LEA.HI.X.SX32 R7, R11, R0, 0x2, P6 ;  /* 0x000000000b077211 */ /* 0x000fe200030f16ff */
[----:B--2---:R1:W-:Y:S02]  /*75990*/  @P3 STG.E desc[UR48][R4.64], R28 ;  /* 0x0000001c04003986 */ /* 0x0043e4000c101930 */
[----:B-1----:R-:W-:-:S04]  /*759a0*/  LEA R4, P3, R8, R3, 0x2 ;  /* 0x0000000308047211 */ /* 0x002fc800078610ff */
[----:B------:R-:W-:Y:S02]  /*759b0*/  LEA.HI.X.SX32 R5, R8, R0, 0x2, P3 ;  /* 0x0000000008057211 */ /* 0x000fe400018f16ff */
[----:B------:R-:W-:Y:S01]  /*759c0*/  ISETP.LT.AND P3, PT, R31, UR4, !P0 ;  /* 0x000000041f007c0c */ /* 0x000fe2000c761270 */
[----:B------:R-:W-:Y:S01]  /*759d0*/  ULDC UR4, c[0x0][0x22c] ;  /* 0x00008b0000047ab9 */ /* 0x000fe20000000800 */
[----:B------:R-:W2:Y:S01]  /*759e0*/  LDL.LU R31, [R1+0x1a6c] ;  /* 0x001a6c00011f7983 */ /* 0x000ea20000300800 */
[----:B------:R-:W-:Y:S01]  /*759f0*/  IMAD R12, R12, 0x2, R11 ;  /* 0x000000020c0c7824 */ /* 0x000fe200078e020b */
[----:B------:R-:W1:Y:S02]  /*75a00*/  LDC R8, c[0x0][0x248] ;  /* 0x00009200ff087b82 */ /* 0x000e640000000800 */
[----:B------:R4:W-:Y:S01]  /*75a10*/  @P4 STG.E desc[UR48][R4.64], R29 ;  /* 0x0000001d04004986 */ /* 0x0009e2000c101930 */
[----:B------:R-:W-:Y:S01]  /*75a20*/  ISETP.LT.AND P4, PT, R32, UR4, !P0 ;  /* 0x0000000420007c0c */ /* 0x000fe2000c781270 */
[----:B------:R-:W-:-:S04]  /*75a30*/  ULDC UR4, c[0x0][0x22c] ;  /* 0x00008b0000047ab9 */ /* 0x000fc80000000800 */
[----:B------:R-:W1:Y:S01]  /*75a40*/  LDC R11, c[0x0][0x248] ;  /* 0x00009200ff0b7b82 */ /* 0x000e620000000800 */
[----:B------:R-:W2:Y:S04]  /*75a50*/  LDL.LU R32, [R1+0x1a68] ;  /* 0x001a680001207983 */ /* 0x000ea80000300800 */
[----:B------:R3:W-:Y:S01]  /*75a60*/  @P5 STG.E desc[UR48][R6.64], R30 ;  /* 0x0000001e06005986 */ /* 0x0007e2000c101930 */
[----:B------:R-:W-:Y:S01]  /*75a70*/  ISETP.LT.AND P5, PT, R33, UR4, !P0 ;  /* 0x0000000421007c0c */ /* 0x000fe2000c7a1270 */
[----:B------:R-:W-:Y:S01]  /*75a80*/  IMAD R13, R9, 0x2, R12 ;  /* 0x00000002090d7824 */ /* 0x000fe200078e020c */
[----:B------:R-:W-:Y:S01]  /*75a90*/  ULDC UR4, c[0x0][0x22c] ;  /* 0x00008b0000047ab9 */ /* 0x000fe20000000800 */
[----:B------:R-:W2:Y:S01]  /*75aa0*/  LDL.LU R33, [R1+0x1a64] ;  /* 0x001a640001217983 */ /* 0x000ea20000300800 */
[C---:B----4-:R-:W-:Y:S01]  /*75ab0*/  LEA R4, P6, R12.reuse, R3, 0x2 ;  /* 0x000000030c047211 */ /* 0x050fe200078c10ff */
[----:B------:R-:W4:Y:S03]  /*75ac0*/  LDC R9, c[0x0][0x248] ;  /* 0x00009200ff097b82 */ /* 0x000f260000000800 */
[----:B------:R-:W-:Y:S01]  /*75ad0*/  LEA.HI.X.SX32 R5, R12, R0, 0x2, P6 ;  /* 0x000000000c057211 */ /* 0x000fe200030f16ff */
[----:B---3--:R-:W-:-:S04]  /*75ae0*/  IMAD R15, R10, 0x2, R13 ;  /* 0x000000020a0f7824 */ /* 0x008fc800078e020d */
[----:B------:R-:W3:Y:S01]  /*75af0*/  LDC R10, c[0x0][0x248] ;  /* 0x00009200ff0a7b82 */ /* 0x000ee20000000800 */
[----:B------:R-:W-:-:S04]  /*75b00*/  LEA R6, P6, R15, R3, 0x2 ;  /* 0x000000030f067211 */ /* 0x000fc800078c10ff */
[----:B------:R-:W-:-:S03]  /*75b10*/  LEA.HI.X.SX32 R7, R15, R0, 0x2, P6 ;  /* 0x000000000f077211 */ /* 0x000fc600030f16ff */
[----:B------:R-:W3:Y:S01]  /*75b20*/  LDC R12, c[0x0][0x248] ;  /* 0x00009200ff0c7b82 */ /* 0x000ee20000000800 */
[----:B--2---:R2:W-:Y:S02]  /*75b30*/  @P2 STG.E desc[UR48][R4.64], R31 ;  /* 0x0000001f04002986 */ /* 0x0045e4000c101930 */
[----:B--2---:R-:W-:-:S04]  /*75b40*/  LEA R4, P2, R13, R3, 0x2 ;  /* 0x000000030d047211 */ /* 0x004fc800078410ff */
[----:B------:R-:W-:Y:S02]  /*75b50*/  LEA.HI.X.SX32 R5, R13, R0, 0x2, P2 ;  /* 0x000000000d057211 */ /* 0x000fe400010f16ff */
[----:B------:R-:W-:Y:S01]  /*75b60*/  ISETP.LT.AND P2, PT, R34, UR4, !P0 ;  /* 0x0000000422007c0c */ /* 0x000fe2000c741270 */
[----:B------:R-:W-:Y:S01]  /*75b70*/  ULDC UR4, c[0x0][0x22c] ;  /* 0x00008b0000047ab9 */ /* 0x000fe20000000800 */
[----:B------:R-:W2:Y:S01]  /*75b80*/  LDL.LU R34, [R1+0x1a60] ;  /* 0x001a600001227983 */ /* 0x000ea20000300800 */
[----:B-1----:R-:W-:Y:S01]  /*75b90*/  IMAD R8, R8, 0x2, R15 ;  /* 0x0000000208087824 */ /* 0x002fe200078e020f */
[----:B------:R-:W1:Y:S08]  /*75ba0*/  LDC R13, c[0x0][0x248] ;  /* 0x00009200ff0d7b82 */ /* 0x000e700000000800 */
[----:B------:R-:W1:Y:S01]  /*75bb0*/  LDC R15, c[0x0][0x248] ;  /* 0x00009200ff0f7b82 */ /* 0x000e620000000800 */
[----:B------:R4:W-:Y:S01]  /*75bc0*/  @P3 STG.E desc[UR48][R4.64], R32 ;  /* 0x0000002004003986 */ /* 0x0009e2000c101930 */
[----:B------:R-:W-:Y:S01]  /*75bd0*/  ISETP.LT.AND P3, PT, R36, UR4, !P0 ;  /* 0x0000000424007c0c */ /* 0x000fe2000c761270 */
[----:B------:R-:W-:-:S02]  /*75be0*/  ULDC UR4, c[0x0][0x22c] ;  /* 0x00008b0000047ab9 */ /* 0x000fc40000000800 */
[----:B------:R-:W3:Y:S04]  /*75bf0*/  LDL.LU R36, [R1+0x1a5c] ;  /* 0x001a5c0001247983 */ /* 0x000ee80000300800 */
[----:B------:R1:W-:Y:S01]  /*75c00*/  @P4 STG.E desc[UR48][R6.64], R33 ;  /* 0x0000002106004986 */ /* 0x0003e2000c101930 */
[----:B------:R-:W-:Y:S01]  /*75c10*/  ISETP.LT.AND P4, PT, R35, UR4, !P0 ;  /* 0x0000000423007c0c */ /* 0x000fe2000c781270 */
[----:B------:R-:W-:Y:S02]  /*75c20*/  ULDC UR4, c[0x0][0x22c] ;  /* 0x00008b0000047ab9 */ /* 0x000fe40000000800 */
[----:B------:R-:W3:Y:S01]  /*75c30*/  LDL.LU R35, [R1+0x1a58] ;  /* 0x001a580001237983 */ /* 0x000ee20000300800 */
[----:B----4-:R-:W-:-:S04]  /*75c40*/  LEA R4, P6, R8, R3, 0x2 ;  /* 0x0000000308047211 */ /* 0x010fc800078c10ff */
[----:B------:R-:W-:Y:S01]  /*75c50*/  LEA.HI.X.SX32 R5, R8, R0, 0x2, P6 ;  /* 0x0000000008057211 */ /* 0x000fe200030f16ff */
[----:B------:R-:W-:Y:S02]  /*75c60*/  IMAD R8, R9, 0x2, R8 ;  /* 0x0000000209087824 */ /* 0x000fe400078e0208 */
[----:B------:R-:W4:Y:S02]  /*75c70*/  LDC R9, c[0x0][0x248] ;  /* 0x00009200ff097b82 */ /* 0x000f240000000800 */
        /* <DEDUP_REMOVED lines=8> */
[----:B------:R-:W2:Y:S04]  /*75d00*/  LDL.LU R37, [R1+0x1a54] ;  /* 0x001a540001257983 */ /* 0x000ea80000300800 */
[----:B---3--:R1:W-:Y:S01]  /*75d10*/  @P2 STG.E desc[UR48][R4.64], R35 ;  /* 0x0000002304002986 */ /* 0x0083e2000c101930 */
[----:B------:R-:W-:Y:S01]  /*75d20*/  ISETP.LT.AND P2, PT, R38, UR4, !P0 ;  /* 0x0000000426007c0c */ /* 0x000fe2000c741270 */
[----:B------:R-:W-:-:S02]  /*75d30*/  ULDC UR4, c[0x0][0x22c] ;  /* 0x00008b0000047ab9 */ /* 0x000fc40000000800 */
[----:B------:R-:W3:Y:S04]  /*75d40*/  LDL.LU R38, [R1+0x1a50] ;  /* 0x001a500001267983 */ /* 0x000ee80000300800 */
[----:B------:R4:W-:Y:S01]  /*75d50*/  @P3 STG.E desc[UR48][R6.64], R36 ;  /* 0x0000002406003986 */ /* 0x0009e2000c101930 */
[----:B------:R-:W-:Y:S01]  /*75d60*/  ISETP.LT.AND P3, PT, R39, UR4, !P0 ;  /* 0x0000000427007c0c */ /* 0x000fe2000c761270 */
[----:B------:R-:W-:Y:S01]  /*75d70*/  IMAD R10, R10, 0x2, R11 ;  /* 0x000000020a0a7824 */ /* 0x000fe200078e020b */
[----:B------:R-:W-:Y:S01]  /*75d80*/  ULDC UR4, c[0x0][0x22c] ;  /* 0x00008b0000047ab9 */ /* 0x000fe20000000800 */
[----:B------:R-:W3:Y:S01]  /*75d90*/  LDL.LU R39, [R1+0x1a4c] ;  /* 0x001a4c0001277983 */ /* 0x000ee20000300800 */
[----:B------:R-:W3:Y:S02]  /*75da0*/  LDC R11, c[0x0][0x248] ;  /* 0x00009200ff0b7b82 */ /* 0x000ee40000000800 */
[----:B-1----:R-:W-:-:S04]  /*75db0*/  LEA R4, P6, R10, R3, 0x2 ;  /* 0x000000030a047211 */ /* 0x002fc800078c10ff */
[----:B------:R-:W-:Y:S01]  /*75dc0*/  LEA.HI.X.SX32 R5, R10, R0, 0x2, P6 ;  /* 0x000000000a057211 */ /* 0x000fe200030f16ff */
[----:B------:R-:W-:Y:S02]  /*75dd0*/  IMAD R10, R13, 0x2, R10 ;  /* 0x000000020d0a7824 */ /* 0x000fe400078e020a */
[----:B------:R-:W1:Y:S02]  /*75de0*/  LDC R13, c[0x0][0x248] ;  /* 0x00009200ff0d7b82 */ /* 0x000e640000000800 */
[----:B----4-:R-:W-:-:S05]  /*75df0*/  IMAD R8, R9, 0x2, R10 ;  /* 0x0000000209087824 */ /* 0x010fca00078e020a */
[----:B------:R-:W-:-:S04]  /*75e00*/  LEA R6, P6, R8, R3, 0x2 ;  /* 0x0000000308067211 */ /* 0x000fc800078c10ff */
[----:B------:R-:W-:Y:S01]  /*75e10*/  LEA.HI.X.SX32 R7, R8, R0, 0x2, P6 ;  /* 0x0000000008077211 */ /* 0x000fe200030f16ff */
[----:B--2---:R2:W-:Y:S02]  /*75e20*/  @P4 STG.E desc[UR48][R4.64], R37 ;  /* 0x0000002504004986 */ /* 0x0045e4000c101930 */
[----:B--2---:R-:W-:-:S04]  /*75e30*/  LEA R4, P4, R10, R3, 0x2 ;  /* 0x000000030a047211 */ /* 0x004fc800078810ff */
[----:B------:R-:W-:Y:S02]  /*75e40*/  LEA.HI.X.SX32 R5, R10, R0, 0x2, P4 ;  /* 0x000000000a057211 */ /* 0x000fe400020f16ff */
[----:B------:R-:W-:Y:S01]  /*75e50*/  ISETP.LT.AND P4, PT, R40, UR4, !P0 ;  /* 0x0000000428007c0c */ /* 0x000fe2000c781270 */
[----:B------:R-:W-:Y:S01]  /*75e60*/  ULDC UR4, c[0x0][0x22c] ;  /* 0x00008b0000047ab9 */ /* 0x000fe20000000800 */
[----:B------:R-:W2:Y:S01]  /*75e70*/  LDL.LU R40, [R1+0x1a48] ;  /* 0x001a480001287983 */ /* 0x000ea20000300800 */
[----:B------:R-:W-:Y:S01]  /*75e80*/  IMAD R9, R15, 0x2, R8 ;  /* 0x000000020f097824 */ /* 0x000fe200078e0208 */
[----:B------:R-:W4:Y:S08]  /*75e90*/  LDC R10, c[0x0][0x248] ;  /* 0x00009200ff0a7b82 */ /* 0x000f300000000800 */
[----:B------:R-:W1:Y:S01]  /*75ea0*/  LDC R15, c[0x0][0x248] ;  /* 0x00009200ff0f7b82 */ /* 0x000e620000000800 */
        /* <DEDUP_REMOVED lines=9> */
[----:B------:R-:W-:Y:S02]  /*75f40*/  LEA.HI.X.SX32 R5, R9, R0, 0x2, P6 ;  /* 0x0000000009057211 */ /* 0x000fe400030f16ff */
[----:B------:R-:W-:Y:S02]  /*75f50*/  LEA R9, R12, R9, 0x1 ;  /* 0x000000090c097211 */ /* 0x000fe400078e08ff */
[----:B------:R-:W3:Y:S03]  /*75f60*/  LDC R12, c[0x0][0x248] ;  /* 0x00009200ff0c7b82 */ /* 0x000ee60000000800 */
[----:B------:R-:W-:-:S05]  /*75f70*/  IMAD R8, R14, 0x2, R9 ;  /* 0x000000020e087824 */ /* 0x000fca00078e0209 */
[CC--:B------:R-:W-:Y:S01]  /*75f80*/  LEA R6, P6, R8.reuse, R3.reuse, 0x2 ;  /* 0x0000000308067211 */ /* 0x0c0fe200078c10ff */
[----:B------:R-:W1:Y:S03]  /*75f90*/  LDC R14, c[0x0][0x248] ;  /* 0x00009200ff0e7b82 */ /* 0x000e660000000800 */
[----:B------:R-:W-:Y:S01]  /*75fa0*/  LEA.HI.X.SX32 R7, R8, R0, 0x2, P6 ;  /* 0x0000000008077211 */ /* 0x000fe200030f16ff */
[----:B--2---:R2:W-:Y:S02]  /*75fb0*/  @P3 STG.E desc[UR48][R4.64], R40 ;  /* 0x0000002804003986 */ /* 0x0045e4000c101930 */
[----:B--2---:R-:W-:-:S04]  /*75fc0*/  LEA R4, P3, R9, R3, 0x2 ;  /* 0x0000000309047211 */ /* 0x004fc800078610ff */
[----:B------:R-:W-:Y:S02]  /*75fd0*/  LEA.HI.X.SX32 R5, R9, R0, 0x2, P3 ;  /* 0x0000000009057211 */ /* 0x000fe400018f16ff */
[----:B------:R-:W-:Y:S01]  /*75fe0*/  ISETP.LT.AND P3, PT, R43, UR4, !P0 ;  /* 0x000000042b007c0c */ /* 0x000fe2000c761270 */
[----:B------:R-:W-:Y:S01]  /*75ff0*/  ULDC UR4, c[0x0][0x22c] ;  /* 0x00008b0000047ab9 */ /* 0x000fe20000000800 */
[----:B------:R-:W2:Y:S04]  /*76000*/  LDL.LU R43, [R1+0x1a3c] ;  /* 0x001a3c00012b7983 */ /* 0x000ea80000300800 */
[----:B----4-:R4:W-:Y:S01]  /*76010*/  @P4 STG.E desc[UR48][R4.64], R41 ;  /* 0x0000002904004986 */ /* 0x0109e2000c101930 */
[----:B------:R-:W-:Y:S01]  /*76020*/  ISETP.LT.AND P4, PT, R44, UR4, !P0 ;  /* 0x000000042c007c0c */ /* 0x000fe2000c781270 */
[----:B------:R-:W-:-:S02]  /*76030*/  ULDC UR4, c[0x0][0x22c] ;  /* 0x00008b0000047ab9 */ /* 0x000fc40000000800 */
[----:B------:R-:W2:Y:S04]  /*76040*/  LDL.LU R44, [R1+0x1a38] ;  /* 0x001a3800012c7983 */ /* 0x000ea80000300800 */
[----:B------:R1:W-:Y:S01]  /*76050*/  @P5 STG.E desc[UR48][R6.64], R42 ;  /* 0x0000002a06005986 */ /* 0x0003e2000c101930 */
[----:B------:R-:W-:Y:S01]  /*76060*/  ISETP.LT.AND P5, PT, R45, UR4, !P0 ;  /* 0x000000042d007c0c */ /* 0x000fe2000c7a1270 */
[----:B------:R-:W-:Y:S01]  /*76070*/  IMAD R9, R11, 0x2, R8 ;  /* 0x000000020b097824 */ /* 0x000fe200078e0208 */
[----:B------:R-:W-:Y:S01]  /*76080*/  ULDC UR4, c[0x0][0x22c] ;  /* 0x00008b0000047ab9 */ /* 0x000fe20000000800 */
[----:B------:R-:W2:Y:S01]  /*76090*/  LDL.LU R45, [R1+0x1a34] ;  /* 0x001a3400012d7983 */ /* 0x000ea20000300800 */
[----:B------:R-:W2:Y:S02]  /*760a0*/  LDC R11, c[0x0][0x248] ;  /* 0x00009200ff0b7b82 */ /* 0x000ea40000000800 */
[----:B----4-:R-:W-:-:S04]  /*760b0*/  LEA R4, P6, R9, R3, 0x2 ;  /* 0x0000000309047211 */ /* 0x010fc800078c10ff */
[----:B------:R-:W-:Y:S01]  /*760c0*/  LEA.HI.X.SX32 R5, R9, R0, 0x2, P6 ;  /* 0x0000000009057211 */ /* 0x000fe200030f16ff */
[----:B------:R-:W-:Y:S02]  /*760d0*/  IMAD R9, R10, 0x2, R9 ;  /* 0x000000020a097824 */ /* 0x000fe400078e0209 */
[----:B------:R-:W4:Y:S02]  /*760e0*/  LDC R10, c[0x0][0x248] ;  /* 0x00009200ff0a7b82 */ /* 0x000f240000000800 */
[----:B---3--:R-:W-:-:S05]  /*760f0*/  IMAD R8, R12, 0x2, R9 ;  /* 0x000000020c087824 */ /* 0x008fca00078e0209 */
[CC--:B-1----:R-:W-:Y:S01]  /*76100*/  LEA R6, P6, R8.reuse, R3.reuse, 0x2 ;  /* 0x0000000308067211 */ /* 0x0c2fe200078c10ff */
        /* <DEDUP_REMOVED lines=8> */
[----:B------:R3:W-:Y:S01]  /*76190*/  @P3 STG.E desc[UR48][R4.64], R44 ;  /* 0x0000002c04003986 */ /* 0x0007e2000c101930 */
[----:B------:R-:W-:Y:S01]  /*761a0*/  ISETP.LT.AND P3, PT, R48, UR4, !P0 ;  /* 0x0000000430007c0c */ /* 0x000fe2000c761270 */
[----:B------:R-:W-:-:S02]  /*761b0*/  ULDC UR4, c[0x0][0x22c] ;  /* 0x00008b0000047ab9 */ /* 0x000fc40000000800 */
[----:B------:R1:W-:Y:S01]  /*761c0*/  @P4 STG.E desc[UR48][R6.64], R45 ;  /* 0x0000002d06004986 */ /* 0x0003e2000c101930 */
[----:B------:R-:W-:Y:S01]  /*761d0*/  ISETP.LT.AND P4, PT, R47, UR4, !P0 ;  /* 0x000000042f007c0c */ /* 0x000fe2000c781270 */
[----:B------:R-:W-:Y:S01]  /*761e0*/  IMAD R9, R13, 0x2, R8 ;  /* 0x000000020d097824 */ /* 0x000fe200078e0208 */
[----:B------:R-:W-:Y:S01]  /*761f0*/  ULDC UR4, c[0x0][0x22c] ;  /* 0x00008b0000047ab9 */ /* 0x000fe20000000800 */
[----:B------:R-:W2:Y:S01]  /*76200*/  LDL.LU R48, [R1+0x1a2c] ;  /* 0x001a2c0001307983 */ /* 0x000ea20000300800 */
[----:B------:R-:W2:Y:S03]  /*76210*/  LDC R13, c[0x0][0x248] ;  /* 0x00009200ff0d7b82 */ /* 0x000ea60000000800 */
[----:B------:R-:W2:Y:S01]  /*76220*/  LDL.LU R47, [R1+0x1a28] ;  /* 0x001a2800012f7983 */ /* 0x000ea20000300800 */
[----:B---3--:R-:W-:-:S04]  /*76230*/  LEA R4, P6, R9, R3, 0x2 ;  /* 0x0000000309047211 */ /* 0x008fc800078c10ff */
[----:B------:R-:W-:Y:S01]  /*76240*/  LEA.HI.X.SX32 R5, R9, R0, 0x2, P6 ;  /* 0x0000000009057211 */ /* 0x000fe200030f16ff */
[----:B----4-:R-:W-:Y:S02]  /*76250*/  IMAD R9, R10, 0x2, R9 ;  /* 0x000000020a097824 */ /* 0x010fe400078e0209 */
[----:B------:R-:W3:Y:S02]  /*76260*/  LDC R10, c[0x0][0x248] ;  /* 0x00009200ff0a7b82 */ /* 0x000ee40000000800 */
[----:B------:R-:W-:-:S05]  /*76270*/  IMAD R8, R14, 0x2, R9 ;  /* 0x000000020e087824 */ /* 0x000fca00078e0209 */
        /* <DEDUP_REMOVED lines=63> */
[----:B------:R-:W-:Y:S02]  /*76670*/  ULDC UR4, c[0x0][0x22c] ;  /* 0x00008b0000047ab9 */ /* 0x000fe40000000800 */
[----:B------:R-:W2:Y:S01]  /*76680*/  LDL.LU R57, [R1+0x1a04] ;  /* 0x001a040001397983 */ /* 0x000ea20000300800 */
[----:B------:R-:W-:Y:S02]  /*76690*/  LEA R9, R11, R8, 0x1 ;  /* 0x000000080b097211 */ /* 0x000fe400078e08ff */
        /* <DEDUP_REMOVED lines=95> */
[----:B------:R-:W2:Y:S03]  /*76c90*/  LDL.LU R69, [R1+0x19d4] ;  /* 0x0019d40001457983 */ /* 0x000ea60000300800 */
[----:B----4-:R-:W-:-:S04]  /*76ca0*/  LEA R4, P6, R9, R3, 0x2 ;  /* 0x0000000309047211 */ /* 0x010fc800078c10ff */
[----:B------:R-:W-:Y:S01]  /*76cb0*/  LEA.HI.X.SX32 R5, R9, R0, 0x2, P6 ;  /* 0x0000000009057211 */ /* 0x000fe200030f16ff */
[----:B------:R-:W-:-:S05]  /*76cc0*/  IMAD R9, R10, 0x2, R9 ;  /* 0x000000020a097824 */ /* 0x000fca00078e0209 */
[----:B---3--:R-:W-:Y:S02]  /*76cd0*/  LEA R10, R12, R9, 0x1 ;  /* 0x000000090c0a7211 */ /* 0x008fe400078e08ff */
[----:B------:R-:W3:Y:S02]  /*76ce0*/  LDC R12, c[0x0][0x248] ;  /* 0x00009200ff0c7b82 */ /* 0x000ee40000000800 */
[----:B-1----:R-:W-:-:S04]  /*76cf0*/  LEA R6, P6, R10, R3, 0x2 ;  /* 0x000000030a067211 */ /* 0x002fc800078c10ff */
[----:B------:R-:W-:Y:S01]  /*76d00*/  LEA.HI.X.SX32 R7, R10, R0, 0x2, P6 ;  /* 0x000000000a077211 */ /* 0x000fe200030f16ff */
[----:B--2---:R1:W-:Y:S01]  /*76d10*/  @P2 STG.E desc[UR48][R4.64], R67 ;  /* 0x0000004304002986 */ /* 0x0043e2000c101930 */
[----:B------:R-:W-:-:S04]  /*76d20*/  LEA R8, P2, R9, R3, 0x2 ;  /* 0x0000000309087211 */ /* 0x000fc800078410ff */
[----:B------:R-:W-:Y:S02]  /*76d30*/  LEA.HI.X.SX32 R9, R9, R0, 0x2, P2 ;  /* 0x0000000009097211 */ /* 0x000fe400010f16ff */
[----:B------:R-:W-:Y:S01]  /*76d40*/  ISETP.LT.AND P2, PT, R70, UR4, !P0 ;  /* 0x0000000446007c0c */ /* 0x000fe2000c741270 */
[----:B------:R-:W-:Y:S01]  /*76d50*/  ULDC UR4, c[0x0][0x22c] ;  /* 0x00008b0000047ab9 */ /* 0x000fe20000000800 */
[----:B------:R-:W2:Y:S04]  /*76d60*/  LDL.LU R70, [R1+0x19d0] ;  /* 0x0019d00001467983 */ /* 0x000ea80000300800 */
[----:B------:R-:W-:Y:S01]  /*76d70*/  @P3 STG.E desc[UR48][R8.64], R68 ;  /* 0x0000004408003986 */ /* 0x000fe2000c101930 */
[----:B------:R-:W-:Y:S01]  /*76d80*/  ISETP.LT.AND P3, PT, R72, UR4, !P0 ;  /* 0x0000000448007c0c */ /* 0x000fe2000c761270 */
[----:B------:R-:W-:-:S02]  /*76d90*/  ULDC UR4, c[0x0][0x22c] ;  /* 0x00008b0000047ab9 */ /* 0x000fc40000000800 */
[----:B------:R4:W-:Y:S01]  /*76da0*/  @P4 STG.E desc[UR48][R6.64], R69 ;  /* 0x0000004506004986 */ /* 0x0009e2000c101930 */
[----:B------:R-:W-:Y:S01]  /*76db0*/  ISETP.LT.AND P4, PT, R71, UR4, !P0 ;  /* 0x0000000447007c0c */ /* 0x000fe2000c781270 */
[----:B------:R-:W-:Y:S01]  /*76dc0*/  IMAD R11, R13, 0x2, R10 ;  /* 0x000000020d0b7824 */ /* 0x000fe200078e020a */
[----:B------:R-:W-:Y:S01]  /*76dd0*/  ULDC UR4, c[0x0][0x22c] ;  /* 0x00008b0000047ab9 */ /* 0x000fe20000000800 */
[----:B------:R-:W3:Y:S01]  /*76de0*/  LDL.LU R72, [R1+0x19cc] ;  /* 0x0019cc0001487983 */ /* 0x000ee20000300800 */
[----:B------:R-:W3:Y:S03]  /*76df0*/  LDC R13, c[0x0][0x248] ;  /* 0x00009200ff0d7b82 */ /* 0x000ee60000000800 */
[----:B------:R-:W3:Y:S01]  /*76e00*/  LDL.LU R71, [R1+0x19c8] ;  /* 0x0019c80001477983 */ /* 0x000ee20000300800 */
[----:B-1----:R-:W-:-:S04]  /*76e10*/  LEA R4, P6, R11, R3, 0x2 ;  /* 0x000000030b047211 */ /* 0x002fc800078c10ff */
[----:B------:R-:W-:Y:S01]  /*76e20*/  LEA.HI.X.SX32 R5, R11, R0, 0x2, P6 ;  /* 0x000000000b057211 */ /* 0x000fe200030f16ff */
[----:B------:R-:W-:Y:S02]  /*76e30*/  IMAD R11, R14, 0x2, R11 ;  /* 0x000000020e0b7824 */ /* 0x000fe400078e020b */
[----:B------:R-:W1:Y:S02]  /*76e40*/  LDC R14, c[0x0][0x248] ;  /* 0x00009200ff0e7b82 */ /* 0x000e640000000800 */
[----:B------:R-:W-:-:S05]  /*76e50*/  IMAD R10, R16, 0x2, R11 ;  /* 0x00000002100a7824 */ /* 0x000fca00078e020b */
[CC--:B----4-:R-:W-:Y:S01]  /*76e60*/  LEA R6, P6, R10.reuse, R3.reuse, 0x2 ;  /* 0x000000030a067211 */ /* 0x0d0fe200078c10ff */
[----:B------:R-:W4:Y:S03]  /*76e70*/  LDC R16, c[0x0][0x248] ;  /* 0x00009200ff107b82 */ /* 0x000f260000000800 */
[----:B------:R-:W-:Y:S01]  /*76e80*/  LEA.HI.X.SX32 R7, R10, R0, 0x2, P6 ;  /* 0x000000000a077211 */ /* 0x000fe200030f16ff */
[----:B--2---:R2:W-:Y:S01]  /*76e90*/  @P5 STG.E desc[UR48][R4.64], R70 ;  /* 0x0000004604005986 */ /* 0x0045e2000c101930 */
[----:B------:R-:W-:-:S04]  /*76ea0*/  LEA R8, P5, R11, R3, 0x2 ;  /* 0x000000030b087211 */ /* 0x000fc800078a10ff */
[----:B------:R-:W-:Y:S02]  /*76eb0*/  LEA.HI.X.SX32 R9, R11, R0, 0x2, P5 ;  /* 0x000000000b097211 */ /* 0x000fe400028f16ff */
[----:B------:R-:W-:Y:S01]  /*76ec0*/  ISETP.LT.AND P5, PT, R73, UR4, !P0 ;  /* 0x0000000449007c0c */ /* 0x000fe2000c7a1270 */
[----:B------:R-:W-:Y:S01]  /*76ed0*/  ULDC UR4, c[0x0][0x22c] ;  /* 0x00008b0000047ab9 */ /* 0x000fe20000000800 */
[----:B------:R-:W4:Y:S04]  /*76ee0*/  LDL.LU R73, [R1+0x19c4] ;  /* 0x0019c40001497983 */ /* 0x000f280000300800 */
[----:B---3--:R-:W-:Y:S01]  /*76ef0*/  @P2 STG.E desc[UR48][R8.64], R71 ;  /* 0x0000004708002986 */ /* 0x008fe2000c101930 */
        /* <DEDUP_REMOVED lines=9> */
[----:B--2---:R-:W-:-:S04]  /*76f90*/  LEA R4, P6, R11, R3, 0x2 ;  /* 0x000000030b047211 */ /* 0x004fc800078c10ff */
[----:B------:R-:W-:Y:S01]  /*76fa0*/  LEA.HI.X.SX32 R5, R11, R0, 0x2, P6 ;  /* 0x000000000b057211 */ /* 0x000fe200030f16ff */
[----:B------:R-:W-:Y:S02]  /*76fb0*/  IMAD R11, R12, 0x2, R11 ;  /* 0x000000020c0b7824 */ /* 0x000fe400078e020b */
[----:B------:R-:W2:Y:S02]  /*76fc0*/  LDC R12, c[0x0][0x248] ;  /* 0x00009200ff0c7b82 */ /* 0x000ea40000000800 */
[----:B-1----:R-:W-:-:S05]  /*76fd0*/  IMAD R10, R14, 0x2, R11 ;  /* 0x000000020e0a7824 */ /* 0x002fca00078e020b */
[CC--:B------:R-:W-:Y:S01]  /*76fe0*/  LEA R6, P6, R10.reuse, R3.reuse, 0x2 ;  /* 0x000000030a067211 */ /* 0x0c0fe200078c10ff */
[----:B------:R-:W1:Y:S03]  /*76ff0*/  LDC R14, c[0x0][0x248] ;  /* 0x00009200ff0e7b82 */ /* 0x000e660000000800 */
[----:B------:R-:W-:Y:S01]  /*77000*/  LEA.HI.X.SX32 R7, R10, R0, 0x2, P6 ;  /* 0x000000000a077211 */ /* 0x000fe200030f16ff */
[----:B----4-:R4:W-:Y:S01]  /*77010*/  @P4 STG.E desc[UR48][R4.64], R73 ;  /* 0x0000004904004986 */ /* 0x0109e2000c101930 */
[----:B------:R-:W-:-:S04]  /*77020*/  LEA R8, P4, R11, R3, 0x2 ;  /* 0x000000030b087211 */ /* 0x000fc800078810ff */
[----:B------:R-:W-:Y:S02]  /*77030*/  LEA.HI.X.SX32 R9, R11, R0, 0x2, P4 ;  /* 0x000000000b097211 */ /* 0x000fe400020f16ff */
[----:B------:R-:W-:Y:S01]  /*77040*/  ISETP.LT.AND P4, PT, R76, UR4, !P0 ;  /* 0x000000044c007c0c */ /* 0x000fe2000c781270 */
[----:B------:R-:W-:Y:S01]  /*77050*/  ULDC UR4, c[0x0][0x22c] ;  /* 0x00008b0000047ab9 */ /* 0x000fe20000000800 */
[----:B------:R-:W2:Y:S04]  /*77060*/  LDL.LU R76, [R1+0x19b8] ;  /* 0x0019b800014c7983 */ /* 0x000ea80000300800 */
        /* <DEDUP_REMOVED lines=10> */
[----:B----4-:R-:W-:-:S04]  /*77110*/  LEA R4, P6, R11, R3, 0x2 ;  /* 0x000000030b047211 */ /* 0x010fc800078c10ff */
[----:B------:R-:W-:Y:S01]  /*77120*/  LEA.HI.X.SX32 R5, R11, R0, 0x2, P6 ;  /* 0x000000000b057211 */ /* 0x000fe200030f16ff */
[----:B--2---:R-:W-:Y:S02]  /*77130*/  IMAD R11, R12, 0x2, R11 ;  /* 0x000000020c0b7824 */ /* 0x004fe400078e020b */
[----:B------:R-:W2:Y:S02]  /*77140*/  LDC R12, c[0x0][0x248] ;  /* 0x00009200ff0c7b82 */ /* 0x000ea40000000800 */
[----:B------:R-:W-:-:S05]  /*77150*/  IMAD R10, R16, 0x2, R11 ;  /* 0x00000002100a7824 */ /* 0x000fca00078e020b */
[CC--:B-1----:R-:W-:Y:S01]  /*77160*/  LEA R6, P6, R10.reuse, R3.reuse, 0x2 ;  /* 0x000000030a067211 */ /* 0x0c2fe200078c10ff */
[----:B------:R-:W1:Y:S03]  /*77170*/  LDC R16, c[0x0][0x248] ;  /* 0x00009200ff107b82 */ /* 0x000e660000000800 */
[----:B------:R-:W-:Y:S01]  /*77180*/  LEA.HI.X.SX32 R7, R10, R0, 0x2, P6 ;  /* 0x000000000a077211 */ /* 0x000fe200030f16ff */
[----:B------:R4:W-:Y:S01]  /*77190*/  @P3 STG.E desc[UR48][R4.64], R76 ;  /* 0x0000004c04003986 */ /* 0x0009e2000c101930 */
        /* <DEDUP_REMOVED lines=17> */
[----:B------:R-:W-:Y:S02]  /*772b0*/  IMAD R11, R14, 0x2, R11 ;  /* 0x000000020e0b7824 */ /* 0x000fe400078e020b */
[----:B------:R-:W4:Y:S02]  /*772c0*/  LDC R14, c[0x0][0x248] ;  /* 0x00009200ff0e7b82 */ /* 0x000f240000000800 */
[----:B--2---:R-:W-:-:S05]  /*772d0*/  IMAD R10, R12, 0x2, R11 ;  /* 0x000000020c0a7824 */ /* 0x004fca00078e020b */
        /* <DEDUP_REMOVED lines=12> */
[----:B------:R3:W-:Y:S01]  /*773a0*/  @P4 STG.E desc[UR48][R6.64], R81 ;  /* 0x0000005106004986 */ /* 0x0007e2000c101930 */
[----:B------:R-:W-:Y:S01]  /*773b0*/  ISETP.LT.AND P4, PT, R83, UR4, !P0 ;  /* 0x0000000453007c0c */ /* 0x000fe2000c781270 */
[----:B------:R-:W-:Y:S01]  /*773c0*/  IMAD R11, R13, 0x2, R10 ;  /* 0x000000020d0b7824 */ /* 0x000fe200078e020a */
[----:B------:R-:W-:Y:S01]  /*773d0*/  ULDC UR4, c[0x0][0x22c] ;  /* 0x00008b0000047ab9 */ /* 0x000fe20000000800 */
[----:B------:R-:W3:Y:S01]  /*773e0*/  LDL.LU R84, [R1+0x199c] ;  /* 0x00199c0001547983 */ /* 0x000ee20000300800 */
[----:B------:R-:W1:Y:S03]  /*773f0*/  LDC R13, c[0x0][0x248] ;  /* 0x00009200ff0d7b82 */ /* 0x000e660000000800 */
[----:B------:R-:W3:Y:S01]  /*77400*/  LDL.LU R83, [R1+0x1998] ;  /* 0x0019980001537983 */ /* 0x000ee20000300800 */
[----:B--2---:R-:W-:-:S04]  /*77410*/  LEA R4, P6, R11, R3, 0x2 ;  /* 0x000000030b047211 */ /* 0x004fc800078c10ff */
[----:B------:R-:W-:Y:S02]  /*77420*/  LEA.HI.X.SX32 R5, R11, R0, 0x2, P6 ;  /* 0x000000000b057211 */ /* 0x000fe400030f16ff */
[----:B----4-:R-:W-:Y:S02]  /*77430*/  LEA R11, R14, R11, 0x1 ;  /* 0x0000000b0e0b7211 */ /* 0x010fe400078e08ff */
[----:B------:R-:W2:Y:S03]  /*77440*/  LDC R14, c[0x0][0x248] ;  /* 0x00009200ff0e7b82 */ /* 0x000ea60000000800 */
[----:B------:R-:W-:-:S05]  /*77450*/  IMAD R10, R16, 0x2, R11 ;  /* 0x00000002100a7824 */ /* 0x000fca00078e020b */
[CC--:B---3--:R-:W-:Y:S01]  /*77460*/  LEA R6, P6, R10.reuse, R3.reuse, 0x2 ;  /* 0x000000030a067211 */ /* 0x0c8fe200078c10ff */
[----:B------:R-:W3:Y:S03]  /*77470*/  LDC R16, c[0x0][0x248] ;  /* 0x00009200ff107b82 */ /* 0x000ee60000000800 */
[----:B------:R-:W-:Y:S01]  /*77480*/  LEA.HI.X.SX32 R7, R10, R0, 0x2, P6 ;  /* 0x000000000a077211 */ /* 0x000fe200030f16ff */
[----:B------:R4:W-:Y:S01]  /*77490*/  @P5 STG.E desc[UR48][R4.64], R82 ;  /* 0x0000005204005986 */ /* 0x0009e2000c101930 */
[----:B------:R-:W-:-:S04]  /*774a0*/  LEA R8, P5, R11, R3, 0x2 ;  /* 0x000000030b087211 */ /* 0x000fc800078a10ff */
[----:B------:R-:W-:Y:S02]  /*774b0*/  LEA.HI.X.SX32 R9, R11, R0, 0x2, P5 ;  /* 0x000000000b097211 */ /* 0x000fe400028f16ff */
[----:B------:R-:W-:Y:S01]  /*774c0*/  ISETP.LT.AND P5, PT, R85, UR4, !P0 ;  /* 0x0000000455007c0c */ /* 0x000fe2000c7a1270 */
[----:B------:R-:W-:Y:S01]  /*774d0*/  ULDC UR4, c[0x0][0x22c] ;  /* 0x00008b0000047ab9 */ /* 0x000fe20000000800 */
[----:B------:R-:W3:Y:S04]  /*774e0*/  LDL.LU R85, [R1+0x1994] ;  /* 0x0019940001557983 */ /* 0x000ee80000300800 */
[----:B------:R-:W-:Y:S01]  /*774f0*/  @P2 STG.E desc[UR48][R8.64], R83 ;  /* 0x0000005308002986 */ /* 0x000fe2000c101930 */
        /* <DEDUP_REMOVED lines=11> */
[----:B-1----:R-:W-:Y:S02]  /*775b0*/  IMAD R11, R12, 0x2, R11 ;  /* 0x000000020c0b7824 */ /* 0x002fe400078e020b */
[----:B------:R-:W1:Y:S02]  /*775c0*/  LDC R12, c[0x0][0x248] ;  /* 0x00009200ff0c7b82 */ /* 0x000e640000000800 */
[----:B--2---:R-:W-:-:S05]  /*775d0*/  IMAD R10, R14, 0x2, R11 ;  /* 0x000000020e0a7824 */ /* 0x004fca00078e020b */
[CC--:B------:R-:W-:Y:S01]  /*775e0*/  LEA R6, P6, R10.reuse, R3.reuse, 0x2 ;  /* 0x000000030a067211 */ /* 0x0c0fe200078c10ff */
[----:B------:R-:W2:Y:S03]  /*775f0*/  LDC R14, c[0x0][0x248] ;  /* 0x00009200ff0e7b82 */ /* 0x000ea60000000800 */
[----:B------:R-:W-:Y:S01]  /*77600*/  LEA.HI.X.SX32 R7, R10, R0, 0x2, P6 ;  /* 0x000000000a077211 */ /* 0x000fe200030f16ff */
[----:B---3--:R3:W-:Y:S01]  /*77610*/  @P4 STG.E desc[UR48][R4.64], R85 ;  /* 0x0000005504004986 */ /* 0x0087e2000c101930 */
[----:B------:R-:W-:-:S04]  /*77620*/  LEA R8, P4, R11, R3, 0x2 ;  /* 0x000000030b087211 */ /* 0x000fc800078810ff */
[----:B------:R-:W-:Y:S02]  /*77630*/  LEA.HI.X.SX32 R9, R11, R0, 0x2, P4 ;  /* 0x000000000b097211 */ /* 0x000fe400020f16ff */
[----:B------:R-:W-:Y:S01]  /*77640*/  ISETP.LT.AND P4, PT, R88, UR4, !P0 ;  /* 0x0000000458007c0c */ /* 0x000fe2000c781270 */
[----:B------:R-:W-:Y:S01]  /*77650*/  ULDC UR4, c[0x0][0x22c] ;  /* 0x00008b0000047ab9 */ /* 0x000fe20000000800 */
[----:B------:R-:W4:Y:S04]  /*77660*/  LDL.LU R88, [R1+0x1988] ;  /* 0x0019880001587983 */ /* 0x000f280000300800 */
[----:B------:R-:W-:Y:S01]  /*77670*/  @P5 STG.E desc[UR48][R8.64], R86 ;  /* 0x0000005608005986 */ /* 0x000fe2000c101930 */
        /* <DEDUP_REMOVED lines=11> */
[----:B-1----:R-:W-:Y:S02]  /*77730*/  IMAD R11, R12, 0x2, R11 ;  /* 0x000000020c0b7824 */ /* 0x002fe400078e020b */
[----:B------:R-:W1:Y:S02]  /*77740*/  LDC R12, c[0x0][0x248] ;  /* 0x00009200ff0c7b82 */ /* 0x000e640000000800 */
[----:B------:R-:W-:-:S05]  /*77750*/  IMAD R10, R16, 0x2, R11 ;  /* 0x00000002100a7824 */ /* 0x000fca00078e020b */
[CC--:B------:R-:W-:Y:S01]  /*77760*/  LEA R6, P6, R10.reuse, R3.reuse, 0x2 ;  /* 0x000000030a067211 */ /* 0x0c0fe200078c10ff */
[----:B------:R-:W3:Y:S03]  /*77770*/  LDC R16, c[0x0][0x248] ;  /* 0x00009200ff107b82 */ /* 0x000ee60000000800 */
[----:B------:R-:W-:Y:S01]  /*77780*/  LEA.HI.X.SX32 R7, R10, R0, 0x2, P6 ;  /* 0x000000000a077211 */ /* 0x000fe200030f16ff */
[----:B----4-:R4:W-:Y:S01]  /*77790*/  @P3 STG.E desc[UR48][R4.64], R88 ;  /* 0x0000005804003986 */ /* 0x0109e2000c101930 */
[----:B------:R-:W-:-:S04]  /*777a0*/  LEA R8, P3, R11, R3, 0x2 ;  /* 0x000000030b087211 */ /* 0x000fc800078610ff */
[----:B------:R-:W-:Y:S02]  /*777b0*/  LEA.HI.X.SX32 R9, R11, R0, 0x2, P3 ;  /* 0x000000000b097211 */ /* 0x000fe400018f16ff */
[----:B------:R-:W-:Y:S01]  /*777c0*/  ISETP.LT.AND P3, PT, R91, UR4, !P0 ;  /* 0x000000045b007c0c */ /* 0x000fe2000c761270 */
[----:B------:R-:W-:Y:S01]  /*777d0*/  ULDC UR4, c[0x0][0x22c] ;  /* 0x00008b0000047ab9 */ /* 0x000fe20000000800 */
[----:B------:R-:W3:Y:S04]  /*777e0*/  LDL.LU R91, [R1+0x197c] ;  /* 0x00197c00015b7983 */ /* 0x000ee80000300800 */
[----:B--2---:R-:W-:Y:S01]  /*777f0*/  @P4 STG.E desc[UR48][R8.64], R89 ;  /* 0x0000005908004986 */ /* 0x004fe2000c101930 */
        /* <DEDUP_REMOVED lines=13> */
[----:B-1----:R-:W-:-:S05]  /*778d0*/  IMAD R10, R12, 0x2, R11 ;  /* 0x000000020c0a7824 */ /* 0x002fca00078e020b */
[CC--:B------:R-:W-:Y:S01]  /*778e0*/  LEA R6, P6, R10.reuse, R3.reuse, 0x2 ;  /* 0x000000030a067211 */ /* 0x0c0fe200078c10ff */
[----:B------:R-:W1:Y:S03]  /*778f0*/  LDC R12, c[0x0][0x248] ;  /* 0x00009200ff0c7b82 */ /* 0x000e660000000800 */
[----:B------:R-:W-:Y:S01]  /*77900*/  LEA.HI.X.SX32 R7, R10, R0, 0x2, P6 ;  /* 0x000000000a077211 */ /* 0x000fe200030f16ff */
[----:B---3--:R3:W-:Y:S01]  /*77910*/  @P2 STG.E desc[UR48][R4.64], R91 ;  /* 0x0000005b04002986 */ /* 0x0087e2000c101930 */
[----:B------:R-:W-:-:S04]  /*77920*/  LEA R8, P2, R11, R3, 0x2 ;  /* 0x000000030b087211 */ /* 0x000fc800078410ff */
[----:B------:R-:W-:Y:S02]  /*77930*/  LEA.HI.X.SX32 R9, R11, R0, 0x2, P2 ;  /* 0x000000000b097211 */ /* 0x000fe400010f16ff */
[----:B------:R-:W-:Y:S01]  /*77940*/  ISETP.LT.AND P2, PT, R94, UR4, !P0 ;  /* 0x000000045e007c0c */ /* 0x000fe2000c741270 */
[----:B------:R-:W-:Y:S01]  /*77950*/  ULDC UR4, c[0x0][0x22c] ;  /* 0x00008b0000047ab9 */ /* 0x000fe20000000800 */
[----:B------:R-:W4:Y:S04]  /*77960*/  LDL.LU R94, [R1+0x1970] ;  /* 0x00197000015e7983 */ /* 0x000f280000300800 */
[----:B--2---:R-:W-:Y:S01]  /*77970*/  @P3 STG.E desc[UR48][R8.64], R92 ;  /* 0x0000005c08003986 */ /* 0x004fe2000c101930 */
[----:B------:R-:W-:Y:S01]  /*77980*/  ISETP.LT.AND P3, PT, R96, UR4, !P0 ;  /* 0x0000000460007c0c */ /* 0x000fe2000c761270 */
[----:B------:R-:W-:-:S02]  /*77990*/  ULDC UR4, c[0x0][0x22c] ;  /* 0x00008b0000047ab9 */ /* 0x000fc40000000800 */
[----:B------:R2:W-:Y:S01]  /*779a0*/  @P4 STG.E desc[UR48][R6.64], R93 ;  /* 0x0000005d06004986 */ /* 0x0005e2000c101930 */
[----:B------:R-:W-:Y:S01]  /*779b0*/  ISETP.LT.AND P4, PT, R95, UR4, !P0 ;  /* 0x000000045f007c0c */ /* 0x000fe2000c781270 */
[----:B------:R-:W-:Y:S01]  /*779c0*/  IMAD R11, R13, 0x2, R10 ;  /* 0x000000020d0b7824 */ /* 0x000fe200078e020a */
[----:B------:R-:W-:Y:S01]  /*779d0*/  ULDC UR4, c[0x0][0x22c] ;  /* 0x00008b0000047ab9 */ /* 0x000fe20000000800 */
[----:B------:R-:W2:Y:S01]  /*779e0*/  LDL.LU R96, [R1+0x196c] ;  /* 0x00196c0001607983 */ /* 0x000ea20000300800 */
[----:B------:R-:W1:Y:S03]  /*779f0*/  LDC R13, c[0x0][0x248] ;  /* 0x00009200ff0d7b82 */ /* 0x000e660000000800 */
[----:B------:R-:W2:Y:S01]  /*77a00*/  LDL.LU R95, [R1+0x1968] ;  /* 0x00196800015f7983 */ /* 0x000ea20000300800 */
[----:B---3--:R-:W-:-:S04]  /*77a10*/  LEA R4, P6, R11, R3, 0x2 ;  /* 0x000000030b047211 */ /* 0x008fc800078c10ff */
[----:B------:R-:W-:Y:S01]  /*77a20*/  LEA.HI.X.SX32 R5, R11, R0, 0x2, P6 ;  /* 0x000000000b057211 */ /* 0x000fe200030f16ff */
[----:B----4-:R-:W-:Y:S02]  /*77a30*/  IMAD R11, R14, 0x2, R11 ;  /* 0x000000020e0b7824 */ /* 0x010fe400078e020b */
[----:B------:R-:W3:Y:S02]  /*77a40*/  LDC R14, c[0x0][0x248] ;  /* 0x00009200ff0e7b82 */ /* 0x000ee40000000800 */
[----:B------:R-:W-:-:S05]  /*77a50*/  IMAD R10, R16, 0x2, R11 ;  /* 0x00000002100a7824 */ /* 0x000fca00078e020b */
[CC--:B--2---:R-:W-:Y:S01]  /*77a60*/  LEA R6, P6, R10.reuse, R3.reuse, 0x2 ;  /* 0x000000030a067211 */ /* 0x0c4fe200078c10ff */
[----:B------:R-:W2:Y:S03]  /*77a70*/  LDC R16, c[0x0][0x248] ;  /* 0x00009200ff107b82 */ /* 0x000ea60000000800 */
[----:B------:R-:W-:Y:S01]  /*77a80*/  LEA.HI.X.SX32 R7, R10, R0, 0x2, P6 ;  /* 0x000000000a077211 */ /* 0x000fe200030f16ff */
[----:B------:R4:W-:Y:S01]  /*77a90*/  @P5 STG.E desc[UR48][R4.64], R94 ;  /* 0x0000005e04005986 */ /* 0x0009e2000c101930 */
        /* <DEDUP_REMOVED lines=17> */
[----:B-1----:R-:W-:Y:S02]  /*77bb0*/  IMAD R11, R12, 0x2, R11 ;  /* 0x000000020c0b7824 */ /* 0x002fe400078e020b */
[----:B------:R-:W1:Y:S02]  /*77bc0*/  LDC R12, c[0x0][0x248] ;  /* 0x00009200ff0c7b82 */ /* 0x000e640000000800 */
[----:B---3--:R-:W-:-:S05]  /*77bd0*/  IMAD R10, R14, 0x2, R11 ;  /* 0x000000020e0a7824 */ /* 0x008fca00078e020b */
[CC--:B------:R-:W-:Y:S01]  /*77be0*/  LEA R6, P6, R10.reuse, R3.reuse, 0x2 ;  /* 0x000000030a067211 */ /* 0x0c0fe200078c10ff */
[----:B------:R-:W3:Y:S03]  /*77bf0*/  LDC R14, c[0x0][0x248] ;  /* 0x00009200ff0e7b82 */ /* 0x000ee60000000800 */
[----:B------:R-:W-:Y:S01]  /*77c00*/  LEA.HI.X.SX32 R7, R10, R0, 0x2, P6 ;  /* 0x000000000a077211 */ /* 0x000fe200030f16ff */
[----:B--2---:R2:W-:Y:S01]  /*77c10*/  @P4 STG.E desc[UR48][R4.64], R97 ;  /* 0x0000006104004986 */ /* 0x0045e2000c101930 */
        /* <DEDUP_REMOVED lines=17> */
[----:B-1----:R-:W-:Y:S02]  /*77d30*/  IMAD R11, R12, 0x2, R11 ;  /* 0x000000020c0b7824 */ /* 0x002fe400078e020b */
[----:B------:R-:W1:Y:S02]  /*77d40*/  LDC R12, c[0x0][0x248] ;  /* 0x00009200ff0c7b82 */ /* 0x000e640000000800 */
[----:B------:R-:W-:-:S05]  /*77d50*/  IMAD R10, R16, 0x2, R11 ;  /* 0x00000002100a7824 */ /* 0x000fca00078e020b */
[CC--:B------:R-:W-:Y:S01]  /*77d60*/  LEA R6, P6, R10.reuse, R3.reuse, 0x2 ;  /* 0x000000030a067211 */ /* 0x0c0fe200078c10ff */
[----:B------:R-:W2:Y:S03]  /*77d70*/  LDC R16, c[0x0][0x248] ;  /* 0x00009200ff107b82 */ /* 0x000ea60000000800 */
        /* <DEDUP_REMOVED lines=42> */
[----:B------:R-:W-:Y:S01]  /*78020*/  LEA.HI.X.SX32 R5, R11, R0, 0x2, P6 ;  /* 0x000000000b057211 */ /* 0x000fe200030f16ff */
[----:B----4-:R-:W-:Y:S02]  /*78030*/  IMAD R11, R14, 0x2, R11 ;  /* 0x000000020e0b7824 */ /* 0x010fe400078e020b */
[----:B------:R-:W2:Y:S02]  /*78040*/  LDC R14, c[0x0][0x248] ;  /* 0x00009200ff0e7b82 */ /* 0x000ea40000000800 */
        /* <DEDUP_REMOVED lines=23> */
[----:B------:R-:W1:Y:S03]  /*781c0*/  LDC R12, c[0x0][0x248] ;  /* 0x00009200ff0c7b82 */ /* 0x000e660000000800 */
[----:B--2---:R-:W-:-:S04]  /*781d0*/  LEA R10, R14, R11, 0x1 ;  /* 0x0000000b0e0a7211 */ /* 0x004fc800078e08ff */
        /* <DEDUP_REMOVED lines=80> */
[----:B------:R-:W3:Y:S04]  /*786e0*/  LDL.LU R121, [R1+0x1904] ;  /* 0x0019040001797983 */ /* 0x000ee80000300800 */
        /* <DEDUP_REMOVED lines=10> */
[----:B----4-:R-:W-:-:S04]  /*78790*/  LEA R4, P6, R11, R3, 0x2 ;  /* 0x000000030b047211 */ /* 0x010fc800078c10ff */
[----:B------:R-:W-:Y:S01]  /*787a0*/  LEA.HI.X.SX32 R5, R11, R0, 0x2, P6 ;  /* 0x000000000b057211 */ /* 0x000fe200030f16ff */
[----:B-1----:R-:W-:Y:S02]  /*787b0*/  IMAD R11, R12, 0x2, R11 ;  /* 0x000000020c0b7824 */ /* 0x002fe400078e020b */
[----:B------:R-:W1:Y:S02]  /*787c0*/  LDC R12, c[0x0][0x248] ;  /* 0x00009200ff0c7b82 */ /* 0x000e640000000800 */
[----:B---3--:R3:W-:Y:S01]  /*787d0*/  @P4 STG.E desc[UR48][R4.64], R121 ;  /* 0x0000007904004986 */ /* 0x0087e2000c101930 */
[----:B--2---:R-:W-:-:S04]  /*787e0*/  LEA R8, P4, R11, R3, 0x2 ;  /* 0x000000030b087211 */ /* 0x004fc800078810ff */
[----:B------:R-:W-:Y:S02]  /*787f0*/  LEA.HI.X.SX32 R9, R11, R0, 0x2, P4 ;  /* 0x000000000b097211 */ /* 0x000fe400020f16ff */
[----:B------:R-:W-:Y:S01]  /*78800*/  ISETP.LT.AND P4, PT, R123, UR4, !P0 ;  /* 0x000000047b007c0c */ /* 0x000fe2000c781270 */
[----:B------:R-:W-:Y:S01]  /*78810*/  ULDC UR4, c[0x0][0x22c] ;  /* 0x00008b0000047ab9 */ /* 0x000fe20000000800 */
[----:B------:R-:W2:Y:S04]  /*78820*/  LDL.LU R123, [R1+0x18f8] ;  /* 0x0018f800017b7983 */ /* 0x000ea80000300800 */
[----:B------:R4:W-:Y:S01]  /*78830*/  @P5 STG.E desc[UR48][R8.64], R122 ;  /* 0x0000007a08005986 */ /* 0x0009e2000c101930 */
[----:B------:R-:W-:Y:S01]  /*78840*/  ISETP.LT.AND P5, PT, R125, UR4, !P0 ;  /* 0x000000047d007c0c */ /* 0x000fe2000c7a1270 */
[----:B------:R-:W-:Y:S01]  /*78850*/  IMAD R10, R14, 0x2, R11 ;  /* 0x000000020e0a7824 */ /* 0x000fe200078e020b */
[----:B------:R-:W-:Y:S01]  /*78860*/  ULDC UR4, c[0x0][0x22c] ;  /* 0x00008b0000047ab9 */ /* 0x000fe20000000800 */
[----:B------:R-:W4:Y:S01]  /*78870*/  LDL.LU R125, [R1+0x18f4] ;  /* 0x0018f400017d7983 */ /* 0x000f220000300800 */
[----:B------:R-:W4:Y:S01]  /*78880*/  LDC R14, c[0x0][0x248] ;  /* 0x00009200ff0e7b82 */ /* 0x000f220000000800 */
[----:B------:R-:W-:Y:S01]  /*78890*/  IMAD R11, R13, 0x2, R10 ;  /* 0x000000020d0b7824 */ /* 0x000fe200078e020a */
[----:B------:R-:W-:-:S04]  /*788a0*/  LEA R6, P6, R10, R3, 0x2 ;  /* 0x000000030a067211 */ /* 0x000fc800078c10ff */
[-C--:B------:R-:W-:Y:S02]  /*788b0*/  LEA.HI.X.SX32 R7, R10, R0.reuse, 0x2, P6 ;  /* 0x000000000a077211 */ /* 0x080fe400030f16ff */
[C---:B---3--:R-:W-:Y:S01]  /*788c0*/  LEA R4, P6, R11.reuse, R3, 0x2 ;  /* 0x000000030b047211 */ /* 0x048fe200078c10ff */
[----:B------:R-:W3:Y:S03]  /*788d0*/  LDC R13, c[0x0][0x248] ;  /* 0x00009200ff0d7b82 */ /* 0x000ee60000000800 */
[----:B------:R-:W-:Y:S02]  /*788e0*/  LEA.HI.X.SX32 R5, R11, R0, 0x2, P6 ;  /* 0x000000000b057211 */ /* 0x000fe400030f16ff */
[----:B-1----:R-:W-:-:S03]  /*788f0*/  LEA R11, R12, R11, 0x1 ;  /* 0x0000000b0c0b7211 */ /* 0x002fc600078e08ff */
[----:B------:R-:W1:Y:S01]  /*78900*/  LDC R12, c[0x0][0x248] ;  /* 0x00009200ff0c7b82 */ /* 0x000e620000000800 */
[----:B--2---:R2:W-:Y:S04]  /*78910*/  @P2 STG.E desc[UR48][R6.64], R123 ;  /* 0x0000007b06002986 */ /* 0x0045e8000c101930 */
[----:B------:R3:W-:Y:S01]  /*78920*/  @P3 STG.E desc[UR48][R4.64], R124 ;  /* 0x0000007c04003986 */ /* 0x0007e2000c101930 */
[C---:B----4-:R-:W-:Y:S02]  /*78930*/  LEA R8, P3, R11.reuse, R3, 0x2 ;  /* 0x000000030b087211 */ /* 0x050fe400078610ff */
[----:B------:R-:W-:Y:S01]  /*78940*/  ISETP.LT.AND P2, PT, R126, UR4, !P0 ;  /* 0x000000047e007c0c */ /* 0x000fe2000c741270 */
[----:B------:R-:W-:Y:S01]  /*78950*/  ULDC UR4, c[0x0][0x22c] ;  /* 0x00008b0000047ab9 */ /* 0x000fe20000000800 */
[----:B------:R-:W-:Y:S01]  /*78960*/  LEA.HI.X.SX32 R9, R11, R0, 0x2, P3 ;  /* 0x000000000b097211 */ /* 0x000fe200018f16ff */
[----:B------:R-:W4:Y:S01]  /*78970*/  LDL.LU R126, [R1+0x18f0] ;  /* 0x0018f000017e7983 */ /* 0x000f220000300800 */
[----:B------:R-:W-:Y:S01]  /*78980*/  ISETP.LT.AND P3, PT, R127, UR4, !P0 ;  /* 0x000000047f007c0c */ /* 0x000fe2000c761270 */
[----:B------:R-:W-:-:S02]  /*78990*/  ULDC UR4, c[0x0][0x22c] ;  /* 0x00008b0000047ab9 */ /* 0x000fc40000000800 */
[----:B------:R-:W4:Y:S04]  /*789a0*/  LDL.LU R127, [R1+0x18ec] ;  /* 0x0018ec00017f7983 */ /* 0x000f280000300800 */
[----:B------:R1:W-:Y:S01]  /*789b0*/  @P4 STG.E desc[UR48][R8.64], R125 ;  /* 0x0000007d08004986 */ /* 0x0003e2000c101930 */
[----:B------:R-:W-:Y:S01]  /*789c0*/  ISETP.LT.AND P4, PT, R128, UR4, !P0 ;  /* 0x0000000480007c0c */ /* 0x000fe2000c781270 */
[----:B------:R-:W-:Y:S01]  /*789d0*/  IMAD R10, R16, 0x2, R11 ;  /* 0x00000002100a7824 */ /* 0x000fe200078e020b */
[----:B------:R-:W-:Y:S01]  /*789e0*/  ULDC UR4, c[0x0][0x22c] ;  /* 0x00008b0000047ab9 */ /* 0x000fe20000000800 */
[----:B------:R-:W4:Y:S01]  /*789f0*/  LDL.LU R128, [R1+0x18e8] ;  /* 0x0018e80001807983 */ /* 0x000f220000300800 */
[----:B------:R-:W4:Y:S01]  /*78a00*/  LDC R16, c[0x0][0x248] ;  /* 0x00009200ff107b82 */ /* 0x000f220000000800 */
[----:B------:R-:W-:Y:S01]  /*78a10*/  IMAD R11, R15, 0x2, R10 ;  /* 0x000000020f0b7824 */ /* 0x000fe200078e020a */
[----:B--2---:R-:W-:-:S04]  /*78a20*/  LEA R6, P6, R10, R3, 0x2 ;  /* 0x000000030a067211 */ /* 0x004fc800078c10ff */
[-C--:B------:R-:W-:Y:S02]  /*78a30*/  LEA.HI.X.SX32 R7, R10, R0.reuse, 0x2, P6 ;  /* 0x000000000a077211 */ /* 0x080fe400030f16ff */
[C---:B---3--:R-:W-:Y:S01]  /*78a40*/  LEA R4, P6, R11.reuse, R3, 0x2 ;  /* 0x000000030b047211 */ /* 0x048fe200078c10ff */
[----:B------:R-:W2:Y:S03]  /*78a50*/  LDC R15, c[0x0][0x248] ;  /* 0x00009200ff0f7b82 */ /* 0x000ea60000000800 */
[----:B------:R-:W-:Y:S01]  /*78a60*/  LEA.HI.X.SX32 R5, R11, R0, 0x2, P6 ;  /* 0x000000000b057211 */ /* 0x000fe200030f16ff */
[----:B-1----:R-:W-:-:S05]  /*78a70*/  IMAD R11, R12, 0x2, R11 ;  /* 0x000000020c0b7824 */ /* 0x002fca00078e020b */
[----:B------:R-:W-:-:S04]  /*78a80*/  LEA R8, P6, R11, R3, 0x2 ;  /* 0x000000030b087211 */ /* 0x000fc800078c10ff */
[----:B------:R-:W-:Y:S01]  /*78a90*/  LEA.HI.X.SX32 R9, R11, R0, 0x2, P6 ;  /* 0x000000000b097211 */ /* 0x000fe200030f16ff */
[----:B----4-:R1:W-:Y:S01]  /*78aa0*/  @P5 STG.E desc[UR48][R6.64], R126 ;  /* 0x0000007e06005986 */ /* 0x0103e2000c101930 */
[----:B------:R-:W-:Y:S01]  /*78ab0*/  ISETP.LT.AND P5, PT, R129, UR4, !P0 ;  /* 0x0000000481007c0c */ /* 0x000fe2000c7a1270 */
[----:B------:R-:W-:Y:S02]  /*78ac0*/  ULDC UR4, c[0x0][0x22c] ;  /* 0x00008b0000047ab9 */ /* 0x000fe40000000800 */
[----:B------:R3:W-:Y:S01]  /*78ad0*/  @P2 STG.E desc[UR48][R4.64], R127 ;  /* 0x0000007f04002986 */ /* 0x0007e2000c101930 */
[----:B------:R-:W-:Y:S01]  /*78ae0*/  ISETP.LT.AND P2, PT, R130, UR4, !P0 ;  /* 0x0000000482007c0c */ /* 0x000fe2000c741270 */
[----:B------:R-:W-:Y:S02]  /*78af0*/  ULDC UR4, c[0x0][0x22c] ;  /* 0x00008b0000047ab9 */ /* 0x000fe40000000800 */
[----:B------:R-:W4:Y:S04]  /*78b00*/  LDL.LU R129, [R1+0x18e4] ;  /* 0x0018e40001817983 */ /* 0x000f280000300800 */
[----:B------:R4:W-:Y:S01]  /*78b10*/  @P3 STG.E desc[UR48][R8.64], R128 ;  /* 0x0000008008003986 */ /* 0x0009e2000c101930 */
[----:B------:R-:W-:Y:S01]  /*78b20*/  ISETP.LT.AND P3, PT, R131, UR4, !P0 ;  /* 0x0000000483007c0c */ /* 0x000fe2000c761270 */
[----:B------:R-:W-:Y:S01]  /*78b30*/  IMAD R12, R14, 0x2, R11 ;  /* 0x000000020e0c7824 */ /* 0x000fe200078e020b */
[----:B------:R-:W-:Y:S01]  /*78b40*/  ULDC UR4, c[0x0][0x22c] ;  /* 0x00008b0000047ab9 */ /* 0x000fe20000000800 */
[----:B------:R-:W4:Y:S01]  /*78b50*/  LDL.LU R130, [R1+0x18e0] ;  /* 0x0018e00001827983 */ /* 0x000f220000300800 */
[----:B------:R-:W4:Y:S03]  /*78b60*/  LDC R14, c[0x0][0x248] ;  /* 0x00009200ff0e7b82 */ /* 0x000f260000000800 */
[----:B------:R-:W4:Y:S01]  /*78b70*/  LDL.LU R131, [R1+0x18dc] ;  /* 0x0018dc0001837983 */ /* 0x000f220000300800 */
[----:B------:R-:W-:Y:S01]  /*78b80*/  LEA R10, P6, R12, R3, 0x2 ;  /* 0x000000030c0a7211 */ /* 0x000fe200078c10ff */
[----:B-1----:R-:W-:-:S03]  /*78b90*/  IMAD R6, R13, 0x2, R12 ;  /* 0x000000020d067824 */ /* 0x002fc600078e020c */
[-C--:B------:R-:W-:Y:S01]  /*78ba0*/  LEA.HI.X.SX32 R11, R12, R0.reuse, 0x2, P6 ;  /* 0x000000000c0b7211 */ /* 0x080fe200030f16ff */
[----:B--2---:R-:W-:Y:S01]  /*78bb0*/  IMAD R12, R15, 0x2, R6 ;  /* 0x000000020f0c7824 */ /* 0x004fe200078e0206 */
[CC--:B---3--:R-:W-:Y:S01]  /*78bc0*/  LEA R4, P6, R6.reuse, R3.reuse, 0x2 ;  /* 0x0000000306047211 */ /* 0x0c8fe200078c10ff */
[----:B------:R-:W1:Y:S03]  /*78bd0*/  LDC R13, c[0x0][0x248] ;  /* 0x00009200ff0d7b82 */ /* 0x000e660000000800 */
[----:B------:R-:W-:Y:S02]  /*78be0*/  LEA.HI.X.SX32 R5, R6, R0, 0x2, P6 ;  /* 0x0000000006057211 */ /* 0x000fe400030f16ff */
[----:B------:R-:W-:-:S03]  /*78bf0*/  LEA R6, P6, R12, R3, 0x2 ;  /* 0x000000030c067211 */ /* 0x000fc600078c10ff */
[----:B------:R-:W2:Y:S01]  /*78c00*/  LDC R15, c[0x0][0x248] ;  /* 0x00009200ff0f7b82 */ /* 0x000ea20000000800 */
[----:B------:R-:W-:Y:S01]  /*78c10*/  LEA.HI.X.SX32 R7, R12, R0, 0x2, P6 ;  /* 0x000000000c077211 */ /* 0x000fe200030f16ff */
[----:B------:R-:W-:-:S06]  /*78c20*/  IMAD R12, R17, 0x2, R12 ;  /* 0x00000002110c7824 */ /* 0x000fcc00078e020c */
[----:B------:R-:W3:Y:S01]  /*78c30*/  LDC R17, c[0x0][0x248] ;  /* 0x00009200ff117b82 */ /* 0x000ee20000000800 */
[----:B----4-:R4:W-:Y:S01]  /*78c40*/  @P4 STG.E desc[UR48][R10.64], R129 ;  /* 0x000000810a004986 */ /* 0x0109e2000c101930 */
[----:B------:R-:W-:Y:S01]  /*78c50*/  ISETP.LT.AND P4, PT, R137, UR4, !P0 ;  /* 0x0000000489007c0c */ /* 0x000fe2000c781270 */
[----:B------:R-:W-:Y:S02]  /*78c60*/  ULDC UR4, c[0x0][0x22c] ;  /* 0x00008b0000047ab9 */ /* 0x000fe40000000800 */
[----:B------:R-:W2:Y:S04]  /*78c70*/  LDL.LU R137, [R1+0x18d8] ;  /* 0x0018d80001897983 */ /* 0x000ea80000300800 */
[----:B------:R1:W-:Y:S01]  /*78c80*/  @P5 STG.E desc[UR48][R4.64], R130 ;  /* 0x0000008204005986 */ /* 0x0003e2000c101930 */
[----:B------:R-:W-:Y:S01]  /*78c90*/  ISETP.LT.AND P5, PT, R132, UR4, !P0 ;  /* 0x0000000484007c0c */ /* 0x000fe2000c7a1270 */
[----:B------:R-:W-:-:S02]  /*78ca0*/  ULDC UR4, c[0x0][0x22c] ;  /* 0x00008b0000047ab9 */ /* 0x000fc40000000800 */
[----:B------:R3:W-:Y:S01]  /*78cb0*/  @P2 STG.E desc[UR48][R6.64], R131 ;  /* 0x0000008306002986 */ /* 0x0007e2000c101930 */
[CC--:B------:R-:W-:Y:S01]  /*78cc0*/  LEA R8, P2, R12.reuse, R3.reuse, 0x2 ;  /* 0x000000030c087211 */ /* 0x0c0fe200078410ff */
[----:B----4-:R-:W4:Y:S02]  /*78cd0*/  LDC R11, c[0x0][0x248] ;  /* 0x00009200ff0b7b82 */ /* 0x010f240000000800 */
[----:B------:R-:W4:Y:S01]  /*78ce0*/  LDL.LU R132, [R1+0x18d4] ;  /* 0x0018d40001847983 */ /* 0x000f220000300800 */
[----:B------:R-:W-:Y:S02]  /*78cf0*/  LEA.HI.X.SX32 R9, R12, R0, 0x2, P2 ;  /* 0x000000000c097211 */ /* 0x000fe400010f16ff */
[----:B------:R-:W-:Y:S01]  /*78d00*/  ISETP.LT.AND P2, PT, R133, UR4, !P0 ;  /* 0x0000000485007c0c */ /* 0x000fe2000c741270 */
[----:B------:R-:W-:Y:S01]  /*78d10*/  IMAD R10, R19, 0x2, R12 ;  /* 0x00000002130a7824 */ /* 0x000fe200078e020c */
[----:B------:R-:W2:Y:S01]  /*78d20*/  LDL.LU R133, [R1+0x18d0] ;  /* 0x0018d00001857983 */ /* 0x000ea20000300800 */
[----:B------:R-:W-:Y:S01]  /*78d30*/  ULDC UR4, c[0x0][0x22c] ;  /* 0x00008b0000047ab9 */ /* 0x000fe20000000800 */
[----:B------:R-:W2:Y:S02]  /*78d40*/  LDC R12, c[0x0][0x248] ;  /* 0x00009200ff0c7b82 */ /* 0x000ea40000000800 */
[----:B-1----:R-:W-:-:S04]  /*78d50*/  LEA R4, P6, R10, R3, 0x2 ;  /* 0x000000030a047211 */ /* 0x002fc800078c10ff */
[----:B------:R-:W-:Y:S01]  /*78d60*/  LEA.HI.X.SX32 R5, R10, R0, 0x2, P6 ;  /* 0x000000000a057211 */ /* 0x000fe200030f16ff */
[----:B---3--:R-:W-:Y:S01]  /*78d70*/  IMAD R7, R13, 0x2, R10 ;  /* 0x000000020d077824 */ /* 0x008fe200078e020a */
[----:B------:R-:W1:Y:S01]  /*78d80*/  LDC R19, c[0x0][0x248] ;  /* 0x00009200ff137b82 */ /* 0x000e620000000800 */
[----:B----4-:R3:W-:Y:S01]  /*78d90*/  @P3 STG.E desc[UR48][R8.64], R132 ;  /* 0x0000008408003986 */ /* 0x0107e2000c101930 */
[----:B------:R-:W-:Y:S01]  /*78da0*/  ISETP.LT.AND P3, PT, R134, UR4, !P0 ;  /* 0x0000000486007c0c */ /* 0x000fe2000c761270 */
[----:B------:R-:W-:-:S05]  /*78db0*/  ULDC UR4, c[0x0][0x22c] ;  /* 0x00008b0000047ab9 */ /* 0x000fca0000000800 */
[----:B------:R-:W4:Y:S01]  /*78dc0*/  LDC R13, c[0x0][0x248] ;  /* 0x00009200ff0d7b82 */ /* 0x000f220000000800 */
[----:B------:R-:W4:Y:S04]  /*78dd0*/  LDL.LU R134, [R1+0x18cc] ;  /* 0x0018cc0001867983 */ /* 0x000f280000300800 */
[----:B--2---:R2:W-:Y:S01]  /*78de0*/  @P4 STG.E desc[UR48][R4.64], R133 ;  /* 0x0000008504004986 */ /* 0x0045e2000c101930 */
[----:B------:R-:W-:Y:S01]  /*78df0*/  ISETP.LT.AND P4, PT, R135, UR4, !P0 ;  /* 0x0000000487007c0c */ /* 0x000fe2000c781270 */
[----:B------:R-:W-:Y:S01]  /*78e00*/  IMAD R10, R14, 0x2, R7 ;  /* 0x000000020e0a7824 */ /* 0x000fe200078e0207 */
[C---:B------:R-:W-:Y:S01]  /*78e10*/  LEA R6, P6, R7.reuse, R3, 0x2 ;  /* 0x0000000307067211 */ /* 0x040fe200078c10ff */
[----:B------:R-:W2:Y:S01]  /*78e20*/  LDL.LU R135, [R1+0x18c8] ;  /* 0x0018c80001877983 */ /* 0x000ea20000300800 */
[----:B------:R-:W-:Y:S01]  /*78e30*/  ULDC UR4, c[0x0][0x22c] ;  /* 0x00008b0000047ab9 */ /* 0x000fe20000000800 */
[----:B------:R-:W1:Y:S01]  /*78e40*/  LDC R14, c[0x0][0x248] ;  /* 0x00009200ff0e7b82 */ /* 0x000e620000000800 */
[----:B------:R-:W-:-:S02]  /*78e50*/  LEA.HI.X.SX32 R7, R7, R0, 0x2, P6 ;  /* 0x0000000007077211 */ /* 0x000fc400030f16ff */
[----:B---3--:R-:W-:Y:S01]  /*78e60*/  LEA R8, P6, R10, R3, 0x2 ;  /* 0x000000030a087211 */ /* 0x008fe200078c10ff */
[----:B------:R-:W-:-:S03]  /*78e70*/  IMAD R11, R11, 0x2, R10 ;  /* 0x000000020b0b7824 */ /* 0x000fc600078e020a */
[----:B------:R-:W-:Y:S01]  /*78e80*/  LEA.HI.X.SX32 R9, R10, R0, 0x2, P6 ;  /* 0x000000000a097211 */ /* 0x000fe200030f16ff */
[----:B------:R-:W-:-:S05]  /*78e90*/  IMAD R12, R12, 0x2, R11 ;  /* 0x000000020c0c7824 */ /* 0x000fca00078e020b */
[-C--:B------:R-:W-:Y:S01]  /*78ea0*/  LEA R10, P6, R12, R3.reuse, 0x2 ;  /* 0x000000030c0a7211 */ /* 0x080fe200078c10ff */
[----:B----4-:R3:W-:Y:S01]  /*78eb0*/  @P5 STG.E desc[UR48][R6.64], R134 ;  /* 0x0000008606005986 */ /* 0x0107e2000c101930 */
[----:B------:R-:W-:Y:S01]  /*78ec0*/  ISETP.LT.AND P5, PT, R138, UR4, !P0 ;  /* 0x000000048a007c0c */ /* 0x000fe2000c7a1270 */
[----:B------:R-:W-:Y:S02]  /*78ed0*/  ULDC UR4, c[0x0][0x22c] ;  /* 0x00008b0000047ab9 */ /* 0x000fe40000000800 */
[----:B------:R-:W4:Y:S04]  /*78ee0*/  LDL.LU R138, [R1+0x18c4] ;  /* 0x0018c400018a7983 */ /* 0x000f280000300800 */
[----:B--2---:R2:W-:Y:S01]  /*78ef0*/  @P2 STG.E desc[UR48][R8.64], R135 ;  /* 0x0000008708002986 */ /* 0x0045e2000c101930 */
[----:B------:R-:W-:-:S03]  /*78f00*/  LEA R4, P2, R11, R3, 0x2 ;  /* 0x000000030b047211 */ /* 0x000fc600078410ff */
[----:B------:R-:W4:Y:S01]  /*78f10*/  LDL.LU R157, [R1+0x278] ;  /* 0x00027800019d7983 */ /* 0x000f220000300800 */
[-C--:B------:R-:W-:Y:S02]  /*78f20*/  LEA.HI.X.SX32 R5, R11, R0.reuse, 0x2, P2 ;  /* 0x000000000b057211 */ /* 0x080fe400010f16ff */
[----:B------:R-:W-:Y:S01]  /*78f30*/  ISETP.LT.AND P2, PT, R139, UR4, !P0 ;  /* 0x000000048b007c0c */ /* 0x000fe2000c741270 */
[----:B------:R-:W-:Y:S01]  /*78f40*/  ULDC UR4, c[0x0][0x22c] ;  /* 0x00008b0000047ab9 */ /* 0x000fe20000000800 */
[----:B------:R-:W4:Y:S01]  /*78f50*/  LDL.LU R139, [R1+0x18c0] ;  /* 0x0018c000018b7983 */ /* 0x000f220000300800 */
[----:B------:R-:W-:-:S03]  /*78f60*/  LEA.HI.X.SX32 R11, R12, R0, 0x2, P6 ;  /* 0x000000000c0b7211 */ /* 0x000fc600030f16ff */
[----:B------:R4:W-:Y:S04]  /*78f70*/  @P3 STG.E desc[UR48][R4.64], R136 ;  /* 0x0000008804003986 */ /* 0x0009e8000c101930 */
[----:B------:R4:W-:Y:S01]  /*78f80*/  @P4 STG.E desc[UR48][R10.64], R137 ;  /* 0x000000890a004986 */ /* 0x0009e2000c101930 */
[----:B------:R-:W-:Y:S01]  /*78f90*/  ISETP.LT.AND P4, PT, R140, UR4, !P0 ;  /* 0x000000048c007c0c */ /* 0x000fe2000c781270 */
[----:B------:R-:W-:Y:S01]  /*78fa0*/  IMAD R12, R13, 0x2, R12 ;  /* 0x000000020d0c7824 */ /* 0x000fe200078e020c */
[----:B------:R-:W-:Y:S01]  /*78fb0*/  ULDC UR4, c[0x0][0x22c] ;  /* 0x00008b0000047ab9 */ /* 0x000fe20000000800 */
[----:B------:R-:W4:Y:S03]  /*78fc0*/  LDL.LU R140, [R1+0x18bc] ;  /* 0x0018bc00018c7983 */ /* 0x000f260000300800 */
[----:B------:R-:W-:-:S02]  /*78fd0*/  LEA R13, R15, R12, 0x1 ;  /* 0x0000000c0f0d7211 */ /* 0x000fc400078e08ff */
[CC--:B---3--:R-:W-:Y:S01]  /*78fe0*/  LEA R6, P3, R12.reuse, R3.reuse, 0x2 ;  /* 0x000000030c067211 */ /* 0x0c8fe200078610ff */
[----:B------:R-:W3:Y:S01]  /*78ff0*/  LDC R15, c[0x0][0x248] ;  /* 0x00009200ff0f7b82 */ /* 0x000ee20000000800 */
[CC--:B--2---:R-:W-:Y:S02]  /*79000*/  LEA R8, P6, R13.reuse, R3.reuse, 0x2 ;  /* 0x000000030d087211 */ /* 0x0c4fe400078c10ff */
[-C--:B------:R-:W-:Y:S02]  /*79010*/  LEA.HI.X.SX32 R7, R12, R0.reuse, 0x2, P3 ;  /* 0x000000000c077211 */ /* 0x080fe400018f16ff */
[----:B------:R-:W-:Y:S01]  /*79020*/  LEA.HI.X.SX32 R9, R13, R0, 0x2, P6 ;  /* 0x000000000d097211 */ /* 0x000fe200030f16ff */
[----:B-1----:R-:W-:Y:S01]  /*79030*/  IMAD R13, R14, 0x2, R13 ;  /* 0x000000020e0d7824 */ /* 0x002fe200078e020d */
[----:B------:R-:W-:Y:S01]  /*79040*/  ISETP.LT.AND P3, PT, R141, UR5, !P0 ;  /* 0x000000058d007c0c */ /* 0x000fe2000c761270 */
[----:B------:R-:W-:Y:S01]  /*79050*/  ULDC UR5, c[0x0][0x22c] ;  /* 0x00008b0000057ab9 */ /* 0x000fe20000000800 */
[----:B------:R-:W2:Y:S01]  /*79060*/  LDL.LU R141, [R1+0x18b8] ;  /* 0x0018b800018d7983 */ /* 0x000ea20000300800 */
[----:B------:R-:W1:Y:S03]  /*79070*/  LDC R14, c[0x0][0x248] ;  /* 0x00009200ff0e7b82 */ /* 0x000e660000000800 */
[----:B------:R-:W2:Y:S04]  /*79080*/  LDL.LU R158, [R1+0x228] ;  /* 0x00022800019e7983 */ /* 0x000ea80000300800 */
[----:B----4-:R4:W-:Y:S04]  /*79090*/  @P5 STG.E desc[UR48][R6.64], R138 ;  /* 0x0000008a06005986 */ /* 0x0109e8000c101930 */
[----:B------:R1:W-:Y:S01]  /*790a0*/  @P2 STG.E desc[UR48][R8.64], R139 ;  /* 0x0000008b08002986 */ /* 0x0003e2000c101930 */
[----:B------:R-:W-:-:S04]  /*790b0*/  LEA R4, P2, R13, R3, 0x2 ;  /* 0x000000030d047211 */ /* 0x000fc800078410ff */
[-C--:B------:R-:W-:Y:S02]  /*790c0*/  LEA.HI.X.SX32 R5, R13, R0.reuse, 0x2, P2 ;  /* 0x000000000d057211 */ /* 0x080fe400010f16ff */
[----:B------:R-:W-:Y:S01]  /*790d0*/  ISETP.LT.AND P5, PT, R157, UR4, !P0 ;  /* 0x000000049d007c0c */ /* 0x000fe2000c7a1270 */
[----:B------:R-:W-:Y:S01]  /*790e0*/  ULDC UR4, c[0x0][0x22c] ;  /* 0x00008b0000047ab9 */ /* 0x000fe20000000800 */
[----:B------:R-:W-:Y:S02]  /*790f0*/  ISETP.LT.AND P2, PT, R144, UR5, !P0 ;  /* 0x0000000590007c0c */ /* 0x000fe4000c741270 */
[----:B------:R-:W4:Y:S04]  /*79100*/  LDL.LU R144, [R1+0x18b4] ;  /* 0x0018b40001907983 */ /* 0x000f280000300800 */
[----:B------:R-:W-:Y:S01]  /*79110*/  @P4 STG.E desc[UR48][R4.64], R140 ;  /* 0x0000008c04004986 */ /* 0x000fe2000c101930 */
[----:B------:R-:W-:Y:S01]  /*79120*/  ISETP.LT.AND P4, PT, R142, UR4, !P0 ;  /* 0x000000048e007c0c */ /* 0x000fe2000c781270 */
[----:B------:R-:W-:Y:S01]  /*79130*/  IMAD R12, R16, 0x2, R13 ;  /* 0x00000002100c7824 */ /* 0x000fe200078e020d */
[----:B------:R-:W-:Y:S01]  /*79140*/  ULDC UR4, c[0x0][0x22c] ;  /* 0x00008b0000047ab9 */ /* 0x000fe20000000800 */
[----:B------:R-:W4:Y:S01]  /*79150*/  LDL.LU R142, [R1+0x18b0] ;  /* 0x0018b000018e7983 */ /* 0x000f220000300800 */
[----:B------:R-:W1:Y:S02]  /*79160*/  LDC R13, c[0x0][0x248] ;  /* 0x00009200ff0d7b82 */ /* 0x000e640000000800 */
[C---:B------:R-:W-:Y:S01]  /*79170*/  LEA R10, P6, R12.reuse, R3, 0x2 ;  /* 0x000000030c0a7211 */ /* 0x040fe200078c10ff */
[----:B------:R-:W4:Y:S03]  /*79180*/  LDL.LU R157, [R1+0x290] ;  /* 0x00029000019d7983 */ /* 0x000f260000300800 */
[----:B------:R-:W-:Y:S01]  /*79190*/  LEA.HI.X.SX32 R11, R12, R0, 0x2, P6 ;  /* 0x000000000c0b7211 */ /* 0x000fe200030f16ff */
[----:B---3--:R-:W-:-:S02]  /*791a0*/  IMAD R12, R15, 0x2, R12 ;  /* 0x000000020f0c7824 */ /* 0x008fc400078e020c */
[----:B------:R-:W3:Y:S02]  /*791b0*/  LDC R15, c[0x0][0x248] ;  /* 0x00009200ff0f7b82 */ /* 0x000ee40000000800 */
[----:B--2---:R2:W-:Y:S01]  /*791c0*/  @P3 STG.E desc[UR48][R10.64], R141 ;  /* 0x0000008d0a003986 */ /* 0x0045e2000c101930 */
[----:B------:R-:W-:Y:S01]  /*791d0*/  ISETP.LT.AND P3, PT, R143, UR4, !P0 ;  /* 0x000000048f007c0c */ /* 0x000fe2000c761270 */
[----:B------:R-:W-:Y:S01]  /*791e0*/  ULDC UR4, c[0x0][0x22c] ;  /* 0x00008b0000047ab9 */ /* 0x000fe20000000800 */
[C---:B----4-:R-:W-:Y:S01]  /*791f0*/  LEA R6, P6, R12.reuse, R3, 0x2 ;  /* 0x000000030c067211 */ /* 0x050fe200078c10ff */
[----:B------:R-:W4:Y:S03]  /*79200*/  LDL.LU R143, [R1+0x18ac] ;  /* 0x0018ac00018f7983 */ /* 0x000f260000300800 */
[----:B------:R-:W-:Y:S01]  /*79210*/  LEA.HI.X.SX32 R7, R12, R0, 0x2, P6 ;  /* 0x000000000c077211 */ /* 0x000fe200030f16ff */
[----:B-1----:R-:W-:-:S02]  /*79220*/  IMAD R8, R17, 0x2, R12 ;  /* 0x0000000211087824 */ /* 0x002fc400078e020c */
[----:B------:R-:W1:Y:S08]  /*79230*/  LDC R12, c[0x0][0x248] ;  /* 0x00009200ff0c7b82 */ /* 0x000e700000000800 */
[----:B--2---:R-:W2:Y:S01]  /*79240*/  LDC R11, c[0x0][0x248] ;  /* 0x00009200ff0b7b82 */ /* 0x004ea20000000800 */
[----:B------:R3:W-:Y:S01]  /*79250*/  @P5 STG.E desc[UR48][R6.64], R142 ;  /* 0x0000008e06005986 */ /* 0x0007e2000c101930 */
[----:B------:R-:W-:Y:S01]  /*79260*/  ISETP.LT.AND P5, PT, R145, UR4, !P0 ;  /* 0x0000000491007c0c */ /* 0x000fe2000c7a1270 */
[----:B------:R-:W-:Y:S01]  /*79270*/  IMAD R10, R19, 0x2, R8 ;  /* 0x00000002130a7824 */ /* 0x000fe200078e0208 */
[----:B------:R-:W-:Y:S01]  /*79280*/  LEA R4, P6, R8, R3, 0x2 ;  /* 0x0000000308047211 */ /* 0x000fe200078c10ff */
[----:B------:R-:W2:Y:S01]  /*79290*/  LDL.LU R145, [R1+0x18a8] ;  /* 0x0018a80001917983 */ /* 0x000ea20000300800 */
[----:B------:R-:W-:-:S02]  /*792a0*/  ULDC UR4, c[0x0][0x22c] ;  /* 0x00008b0000047ab9 */ /* 0x000fc40000000800 */
[----:B------:R-:W-:Y:S01]  /*792b0*/  LEA.HI.X.SX32 R5, R8, R0, 0x2, P6 ;  /* 0x0000000008057211 */ /* 0x000fe200030f16ff */
[----:B------:R-:W1:Y:S01]  /*792c0*/  LDS.128 R16, [R158] ;  /* 0x000000009e107984 */ /* 0x000e620000000c00 */
[----:B------:R-:W-:-:S04]  /*792d0*/  LEA R8, P6, R10, R3, 0x2 ;  /* 0x000000030a087211 */ /* 0x000fc800078c10ff */
[-C--:B------:R-:W-:Y:S01]  /*792e0*/  LEA.HI.X.SX32 R9, R10, R0.reuse, 0x2, P6 ;  /* 0x000000000a097211 */ /* 0x080fe200030f16ff */
[----:B------:R-:W-:Y:S01]  /*792f0*/  IMAD R10, R13, 0x2, R10 ;  /* 0x000000020d0a7824 */ /* 0x000fe200078e020a */
[----:B----4-:R4:W-:Y:S04]  /*79300*/  @P2 STG.E desc[UR48][R4.64], R143 ;  /* 0x0000008f04002986 */ /* 0x0109e8000c101930 */
[----:B------:R1:W-:Y:S01]  /*79310*/  @P4 STG.E desc[UR48][R8.64], R144 ;  /* 0x0000009008004986 */ /* 0x0003e2000c101930 */
[----:B---3--:R-:W-:Y:S02]  /*79320*/  LEA R6, P4, R10, R3, 0x2 ;  /* 0x000000030a067211 */ /* 0x008fe400078810ff */
[----:B------:R-:W-:Y:S01]  /*79330*/  ISETP.LT.AND P2, PT, R146, UR4, !P0 ;  /* 0x0000000492007c0c */ /* 0x000fe2000c741270 */
[----:B------:R-:W-:Y:S01]  /*79340*/  ULDC UR4, c[0x0][0x22c] ;  /* 0x00008b0000047ab9 */ /* 0x000fe20000000800 */
[----:B------:R-:W-:Y:S01]  /*79350*/  LEA.HI.X.SX32 R7, R10, R0, 0x2, P4 ;  /* 0x000000000a077211 */ /* 0x000fe200020f16ff */
[----:B------:R-:W3:Y:S01]  /*79360*/  LDL.LU R146, [R1+0x18a4] ;  /* 0x0018a40001927983 */ /* 0x000ee20000300800 */
[----:B------:R-:W-:Y:S01]  /*79370*/  ISETP.LT.AND P4, PT, R157, UR4, !P0 ;  /* 0x000000049d007c0c */ /* 0x000fe2000c781270 */
[----:B------:R-:W-:-:S02]  /*79380*/  ULDC UR4, c[0x0][0x22c] ;  /* 0x00008b0000047ab9 */ /* 0x000fc40000000800 */
[----:B--2---:R2:W-:Y:S01]  /*79390*/  @P3 STG.E desc[UR48][R6.64], R145 ;  /* 0x0000009106003986 */ /* 0x0045e2000c101930 */
[----:B------:R-:W-:Y:S01]  /*793a0*/  ISETP.LT.AND P3, PT, R147, UR4, !P0 ;  /* 0x0000000493007c0c */ /* 0x000fe2000c761270 */
[----:B----4-:R-:W-:Y:S01]  /*793b0*/  IMAD R5, R15, 0x2, R10 ;  /* 0x000000020f057824 */ /* 0x010fe200078e020a */
[----:B------:R-:W-:Y:S01]  /*793c0*/  ULDC UR4, c[0x0][0x22c] ;  /* 0x00008b0000047ab9 */ /* 0x000fe20000000800 */
[----:B------:R-:W4:Y:S02]  /*793d0*/  LDL.LU R147, [R1+0x18a0] ;  /* 0x0018a00001937983 */ /* 0x000f240000300800 */
[----:B-1----:R-:W-:Y:S01]  /*793e0*/  IMAD R10, R12, 0x2, R5 ;  /* 0x000000020c0a7824 */ /* 0x002fe200078e0205 */
[----:B------:R-:W-:-:S03]  /*793f0*/  LEA R4, P6, R5, R3, 0x2 ;  /* 0x0000000305047211 */ /* 0x000fc600078c10ff */
[----:B------:R-:W-:Y:S01]  /*79400*/  IMAD R11, R11, 0x2, R10 ;  /* 0x000000020b0b7824 */ /* 0x000fe200078e020a */
[-C--:B------:R-:W-:Y:S02]  /*79410*/  LEA.HI.X.SX32 R5, R5, R0.reuse, 0x2, P6 ;  /* 0x0000000005057211 */ /* 0x080fe400030f16ff */
[-C--:B------:R-:W-:Y:S01]  /*79420*/  LEA R8, P6, R10, R3.reuse, 0x2 ;  /* 0x000000030a087211 */ /* 0x080fe200078c10ff */
[----:B------:R-:W-:Y:S01]  /*79430*/  IMAD R13, R14, 0x2, R11 ;  /* 0x000000020e0d7824 */ /* 0x000fe200078e020b */
[----:B------:R-:W-:Y:S02]  /*79440*/  ISETP.LT.AND P0, PT, R2, UR4, !P0 ;  /* 0x0000000402007c0c */ /* 0x000fe4000c701270 */
[----:B------:R-:W-:Y:S01]  /*79450*/  LEA.HI.X.SX32 R9, R10, R0, 0x2, P6 ;  /* 0x000000000a097211 */ /* 0x000fe200030f16ff */
[----:B------:R-:W-:Y:S01]  /*79460*/  IMAD R2, R20, 0x2, R13 ;  /* 0x0000000214027824 */ /* 0x000fe200078e020d */
[----:B---3--:R1:W-:Y:S01]  /*79470*/  @P5 STG.E desc[UR48][R4.64], R146 ;  /* 0x0000009204005986 */ /* 0x0083e2000c101930 */
[----:B------:R-:W-:-:S04]  /*79480*/  LEA R10, P5, R11, R3, 0x2 ;  /* 0x000000030b0a7211 */ /* 0x000fc800078a10ff */
[----:B------:R-:W-:Y:S02]  /*79490*/  LEA.HI.X.SX32 R11, R11, R0, 0x2, P5 ;  /* 0x000000000b0b7211 */ /* 0x000fe400028f16ff */
[----:B--2---:R-:W-:-:S04]  /*794a0*/  LEA R6, P5, R13, R3, 0x2 ;  /* 0x000000030d067211 */ /* 0x004fc800078a10ff */
[----:B------:R-:W-:Y:S01]  /*794b0*/  LEA.HI.X.SX32 R7, R13, R0, 0x2, P5 ;  /* 0x000000000d077211 */ /* 0x000fe200028f16ff */
[----:B-1----:R-:W-:Y:S01]  /*794c0*/  IMAD R4, R21, 0x2, R2 ;  /* 0x0000000215047824 */ /* 0x002fe200078e0202 */
[----:B----4-:R1:W-:Y:S01]  /*794d0*/  @P2 STG.E desc[UR48][R8.64], R147 ;  /* 0x0000009308002986 */ /* 0x0103e2000c101930 */
[----:B------:R-:W-:-:S04]  /*794e0*/  LEA R12, P2, R2, R3, 0x2 ;  /* 0x00000003020c7211 */ /* 0x000fc800078410ff */
[----:B------:R-:W-:Y:S01]  /*794f0*/  LEA.HI.X.SX32 R13, R2, R0, 0x2, P2 ;  /* 0x00000000020d7211 */ /* 0x000fe200010f16ff */
[----:B------:R1:W-:Y:S01]  /*79500*/  @P4 STG.E desc[UR48][R10.64], R16 ;  /* 0x000000100a004986 */ /* 0x0003e2000c101930 */
[----:B------:R-:W-:-:S03]  /*79510*/  LEA R2, P2, R4, R3, 0x2 ;  /* 0x0000000304027211 */ /* 0x000fc600078410ff */
[----:B------:R1:W-:Y:S01]  /*79520*/  @P3 STG.E desc[UR48][R6.64], R17 ;  /* 0x0000001106003986 */ /* 0x0003e2000c101930 */
[----:B------:R-:W-:-:S03]  /*79530*/  LEA.HI.X.SX32 R3, R4, R0, 0x2, P2 ;  /* 0x0000000004037211 */ /* 0x000fc600010f16ff */
[----:B------:R1:W-:Y:S01]  /*79540*/  @P0 STG.E desc[UR48][R12.64], R18 ;  /* 0x000000120c000986 */ /* 0x0003e2000c101930 */
[----:B------:R-:W-:Y:S05]  /*79550*/  @!P1 EXIT ;  /* 0x000000000000994d */ /* 0x000fea0003800000 */
[----:B------:R-:W-:Y:S01]  /*79560*/  STG.E desc[UR48][R2.64], R19 ;  /* 0x0000001302007986 */ /* 0x000fe2000c101930 */
[----:B------:R-:W-:Y:S05]  /*79570*/  EXIT ;  /* 0x000000000000794d */ /* 0x000fea0003800000 */
.L_x_2:
[----:B------:R-:W-:-:S00]  /*79580*/  BRA `(.L_x_2) ;  /* 0xfffffffc00fc7947 */ /* 0x000fc0000383ffff */
[----:B------:R-:W-:-:S00]  /*79590*/  NOP ;  /* 0x0000000000007918 */ /* 0x000fc00000000000 */
        /* <DEDUP_REMOVED lines=14> */
.L_x_3:


//--------------------- .nv.shared.matmul_kernel  --------------------------
	.section	.nv.shared.matmul_kernel,"aw",@nobits
	.sectionflags	@""
	.align	16
	.zero		1024


//--------------------- .nv.shared.reserved.0     --------------------------
	.section	.nv.shared.reserved.0,"aw",@nobits
	.weak		__nv_reservedSMEM_offset_0_alias
	.size		__nv_reservedSMEM_offset_0_alias, 0, 0
	.other		__nv_reservedSMEM_offset_0_alias,@"STO_CUDA_RESERVED_SHARED STV_DEFAULT"
__nv_reservedSMEM_offset_0_alias:
	.zero		0


//--------------------- .nv.constant0.matmul_kernel --------------------------
	.section	.nv.constant0.matmul_kernel,"a",@progbits
	.sectionflags	@""
	.align	4
.nv.constant0.matmul_kernel:
	.zero		608


//--------------------- SYMBOLS --------------------------

	.type		.nv.reservedSmem.offset0,@object
	.size		.nv.reservedSmem.offset0,0x4
